//
// Generated by NVIDIA NVVM Compiler
//
// Compiler Build ID: CL-36424714
// Cuda compilation tools, release 13.0, V13.0.88
// Based on NVVM 20.0.0
//

.version 9.0
.target sm_100
.address_size 64

	// .globl	_Z40flashattn_2warp_fixedrole_online_softmaxILi16ELi16ELi16ELi32EEvPK6__halfS2_S2_Pfif
.extern .shared .align 16 .b8 smem[];

.visible .entry _Z40flashattn_2warp_fixedrole_online_softmaxILi16ELi16ELi16ELi32EEvPK6__halfS2_S2_Pfif(
	.param .u64 .ptr .align 1 _Z40flashattn_2warp_fixedrole_online_softmaxILi16ELi16ELi16ELi32EEvPK6__halfS2_S2_Pfif_param_0,
	.param .u64 .ptr .align 1 _Z40flashattn_2warp_fixedrole_online_softmaxILi16ELi16ELi16ELi32EEvPK6__halfS2_S2_Pfif_param_1,
	.param .u64 .ptr .align 1 _Z40flashattn_2warp_fixedrole_online_softmaxILi16ELi16ELi16ELi32EEvPK6__halfS2_S2_Pfif_param_2,
	.param .u64 .ptr .align 1 _Z40flashattn_2warp_fixedrole_online_softmaxILi16ELi16ELi16ELi32EEvPK6__halfS2_S2_Pfif_param_3,
	.param .u32 _Z40flashattn_2warp_fixedrole_online_softmaxILi16ELi16ELi16ELi32EEvPK6__halfS2_S2_Pfif_param_4,
	.param .f32 _Z40flashattn_2warp_fixedrole_online_softmaxILi16ELi16ELi16ELi32EEvPK6__halfS2_S2_Pfif_param_5
)
{
	.reg .pred 	%p<548>;
	.reg .b16 	%rs<705>;
	.reg .b32 	%r<656>;
	.reg .b32 	%f<1887>;
	.reg .b64 	%rd<236>;

	ld.param.u64 	%rd3, [_Z40flashattn_2warp_fixedrole_online_softmaxILi16ELi16ELi16ELi32EEvPK6__halfS2_S2_Pfif_param_0];
	ld.param.u32 	%r11, [_Z40flashattn_2warp_fixedrole_online_softmaxILi16ELi16ELi16ELi32EEvPK6__halfS2_S2_Pfif_param_4];
	mov.u32 	%r12, %tid.x;
	and.b32  	%r654, %r12, 31;
	mov.u32 	%r13, %ctaid.x;
	shl.b32 	%r2, %r13, 4;
	and.b32  	%r14, %r12, 992;
	setp.ne.s32 	%p1, %r14, 32;
	@%p1 bra 	$L__BB0_2;
	cvta.to.global.u64 	%rd7, %rd3;
	mul.wide.u32 	%rd8, %r2, 2;
	add.s64 	%rd9, %rd7, %rd8;
	ld.global.nc.u16 	%rs97, [%rd9];
	// begin inline asm
	{  cvt.f32.f16 %f1813, %rs97;}

	// end inline asm
	ld.global.nc.u16 	%rs98, [%rd9+2];
	// begin inline asm
	{  cvt.f32.f16 %f1812, %rs98;}

	// end inline asm
	ld.global.nc.u16 	%rs99, [%rd9+4];
	// begin inline asm
	{  cvt.f32.f16 %f1811, %rs99;}

	// end inline asm
	ld.global.nc.u16 	%rs100, [%rd9+6];
	// begin inline asm
	{  cvt.f32.f16 %f1810, %rs100;}

	// end inline asm
	ld.global.nc.u16 	%rs101, [%rd9+8];
	// begin inline asm
	{  cvt.f32.f16 %f1809, %rs101;}

	// end inline asm
	ld.global.nc.u16 	%rs102, [%rd9+10];
	// begin inline asm
	{  cvt.f32.f16 %f1808, %rs102;}

	// end inline asm
	ld.global.nc.u16 	%rs103, [%rd9+12];
	// begin inline asm
	{  cvt.f32.f16 %f1807, %rs103;}

	// end inline asm
	ld.global.nc.u16 	%rs104, [%rd9+14];
	// begin inline asm
	{  cvt.f32.f16 %f1806, %rs104;}

	// end inline asm
	ld.global.nc.u16 	%rs105, [%rd9+16];
	// begin inline asm
	{  cvt.f32.f16 %f1805, %rs105;}

	// end inline asm
	ld.global.nc.u16 	%rs106, [%rd9+18];
	// begin inline asm
	{  cvt.f32.f16 %f1804, %rs106;}

	// end inline asm
	ld.global.nc.u16 	%rs107, [%rd9+20];
	// begin inline asm
	{  cvt.f32.f16 %f1803, %rs107;}

	// end inline asm
	ld.global.nc.u16 	%rs108, [%rd9+22];
	// begin inline asm
	{  cvt.f32.f16 %f1802, %rs108;}

	// end inline asm
	ld.global.nc.u16 	%rs109, [%rd9+24];
	// begin inline asm
	{  cvt.f32.f16 %f1801, %rs109;}

	// end inline asm
	ld.global.nc.u16 	%rs110, [%rd9+26];
	// begin inline asm
	{  cvt.f32.f16 %f1800, %rs110;}

	// end inline asm
	ld.global.nc.u16 	%rs111, [%rd9+28];
	// begin inline asm
	{  cvt.f32.f16 %f1799, %rs111;}

	// end inline asm
	ld.global.nc.u16 	%rs112, [%rd9+30];
	// begin inline asm
	{  cvt.f32.f16 %f1798, %rs112;}

	// end inline asm
$L__BB0_2:
	setp.lt.s32 	%p2, %r11, 1;
	mov.f32 	%f1886, 0f1E3CE508;
	mov.f32 	%f1852, 0f00000000;
	mov.f32 	%f1853, %f1852;
	mov.f32 	%f1854, %f1852;
	mov.f32 	%f1855, %f1852;
	mov.f32 	%f1856, %f1852;
	mov.f32 	%f1857, %f1852;
	mov.f32 	%f1858, %f1852;
	mov.f32 	%f1859, %f1852;
	mov.f32 	%f1860, %f1852;
	mov.f32 	%f1861, %f1852;
	mov.f32 	%f1862, %f1852;
	mov.f32 	%f1863, %f1852;
	mov.f32 	%f1864, %f1852;
	mov.f32 	%f1865, %f1852;
	mov.f32 	%f1866, %f1852;
	mov.f32 	%f1867, %f1852;
	@%p2 bra 	$L__BB0_112;
	shl.b32 	%r653, %r654, 4;
	mov.f32 	%f1868, 0fFF800000;
	mov.b32 	%r655, 0;
	mov.f32 	%f1852, 0f00000000;
	mov.f32 	%f1869, %f1852;
$L__BB0_4:
	setp.gt.u32 	%p3, %r12, 31;
	@%p3 bra 	$L__BB0_102;
	ld.param.u64 	%rd203, [_Z40flashattn_2warp_fixedrole_online_softmaxILi16ELi16ELi16ELi32EEvPK6__halfS2_S2_Pfif_param_1];
	setp.ge.s32 	%p4, %r654, %r11;
	cvt.u64.u32 	%rd10, %r653;
	mov.u32 	%r17, %ctaid.x;
	and.b32  	%r18, %r17, 2147483632;
	mul.lo.s32 	%r19, %r18, %r11;
	cvt.s64.s32 	%rd11, %r19;
	add.s64 	%rd12, %rd10, %rd11;
	cvta.to.global.u64 	%rd13, %rd203;
	shl.b64 	%rd14, %rd12, 1;
	add.s64 	%rd1, %rd13, %rd14;
	@%p4 bra 	$L__BB0_7;
	ld.global.nc.u16 	%rs673, [%rd1];
	bra.uni 	$L__BB0_8;
$L__BB0_7:
	mov.f32 	%f152, 0f00000000;
	// begin inline asm
	{  cvt.rn.f16.f32 %rs673, %f152;}

	// end inline asm
$L__BB0_8:
	setp.lt.s32 	%p5, %r654, %r11;
	mov.u32 	%r20, %tid.x;
	shl.b32 	%r21, %r20, 5;
	mov.u32 	%r22, smem;
	add.s32 	%r7, %r22, %r21;
	st.shared.u16 	[%r7], %rs673;
	@%p5 bra 	$L__BB0_10;
	mov.f32 	%f153, 0f00000000;
	// begin inline asm
	{  cvt.rn.f16.f32 %rs674, %f153;}

	// end inline asm
	bra.uni 	$L__BB0_11;
$L__BB0_10:
	ld.param.u64 	%rd204, [_Z40flashattn_2warp_fixedrole_online_softmaxILi16ELi16ELi16ELi32EEvPK6__halfS2_S2_Pfif_param_1];
	cvta.to.global.u64 	%rd15, %rd204;
	cvt.u64.u32 	%rd16, %r653;
	mov.u32 	%r23, %ctaid.x;
	and.b32  	%r24, %r23, 2147483632;
	mul.lo.s32 	%r25, %r24, %r11;
	cvt.s64.s32 	%rd17, %r25;
	add.s64 	%rd18, %rd16, %rd17;
	shl.b64 	%rd19, %rd18, 1;
	add.s64 	%rd20, %rd15, %rd19;
	ld.global.nc.u16 	%rs674, [%rd20+2];
$L__BB0_11:
	st.shared.u16 	[%r7+2], %rs674;
	@%p5 bra 	$L__BB0_13;
	mov.f32 	%f154, 0f00000000;
	// begin inline asm
	{  cvt.rn.f16.f32 %rs675, %f154;}

	// end inline asm
	bra.uni 	$L__BB0_14;
$L__BB0_13:
	ld.param.u64 	%rd205, [_Z40flashattn_2warp_fixedrole_online_softmaxILi16ELi16ELi16ELi32EEvPK6__halfS2_S2_Pfif_param_1];
	cvta.to.global.u64 	%rd21, %rd205;
	cvt.u64.u32 	%rd22, %r653;
	mov.u32 	%r26, %ctaid.x;
	and.b32  	%r27, %r26, 2147483632;
	mul.lo.s32 	%r28, %r27, %r11;
	cvt.s64.s32 	%rd23, %r28;
	add.s64 	%rd24, %rd22, %rd23;
	shl.b64 	%rd25, %rd24, 1;
	add.s64 	%rd26, %rd21, %rd25;
	ld.global.nc.u16 	%rs675, [%rd26+4];
$L__BB0_14:
	st.shared.u16 	[%r7+4], %rs675;
	@%p5 bra 	$L__BB0_16;
	mov.f32 	%f155, 0f00000000;
	// begin inline asm
	{  cvt.rn.f16.f32 %rs676, %f155;}

	// end inline asm
	bra.uni 	$L__BB0_17;
$L__BB0_16:
	ld.param.u64 	%rd206, [_Z40flashattn_2warp_fixedrole_online_softmaxILi16ELi16ELi16ELi32EEvPK6__halfS2_S2_Pfif_param_1];
	cvta.to.global.u64 	%rd27, %rd206;
	cvt.u64.u32 	%rd28, %r653;
	mov.u32 	%r29, %ctaid.x;
	and.b32  	%r30, %r29, 2147483632;
	mul.lo.s32 	%r31, %r30, %r11;
	cvt.s64.s32 	%rd29, %r31;
	add.s64 	%rd30, %rd28, %rd29;
	shl.b64 	%rd31, %rd30, 1;
	add.s64 	%rd32, %rd27, %rd31;
	ld.global.nc.u16 	%rs676, [%rd32+6];
$L__BB0_17:
	st.shared.u16 	[%r7+6], %rs676;
	@%p5 bra 	$L__BB0_19;
	mov.f32 	%f156, 0f00000000;
	// begin inline asm
	{  cvt.rn.f16.f32 %rs677, %f156;}

	// end inline asm
	bra.uni 	$L__BB0_20;
$L__BB0_19:
	ld.param.u64 	%rd207, [_Z40flashattn_2warp_fixedrole_online_softmaxILi16ELi16ELi16ELi32EEvPK6__halfS2_S2_Pfif_param_1];
	cvta.to.global.u64 	%rd33, %rd207;
	cvt.u64.u32 	%rd34, %r653;
	mov.u32 	%r32, %ctaid.x;
	and.b32  	%r33, %r32, 2147483632;
	mul.lo.s32 	%r34, %r33, %r11;
	cvt.s64.s32 	%rd35, %r34;
	add.s64 	%rd36, %rd34, %rd35;
	shl.b64 	%rd37, %rd36, 1;
	add.s64 	%rd38, %rd33, %rd37;
	ld.global.nc.u16 	%rs677, [%rd38+8];
$L__BB0_20:
	st.shared.u16 	[%r7+8], %rs677;
	@%p5 bra 	$L__BB0_22;
	mov.f32 	%f157, 0f00000000;
	// begin inline asm
	{  cvt.rn.f16.f32 %rs678, %f157;}

	// end inline asm
	bra.uni 	$L__BB0_23;
$L__BB0_22:
	ld.param.u64 	%rd208, [_Z40flashattn_2warp_fixedrole_online_softmaxILi16ELi16ELi16ELi32EEvPK6__halfS2_S2_Pfif_param_1];
	cvta.to.global.u64 	%rd39, %rd208;
	cvt.u64.u32 	%rd40, %r653;
	mov.u32 	%r35, %ctaid.x;
	and.b32  	%r36, %r35, 2147483632;
	mul.lo.s32 	%r37, %r36, %r11;
	cvt.s64.s32 	%rd41, %r37;
	add.s64 	%rd42, %rd40, %rd41;
	shl.b64 	%rd43, %rd42, 1;
	add.s64 	%rd44, %rd39, %rd43;
	ld.global.nc.u16 	%rs678, [%rd44+10];
$L__BB0_23:
	st.shared.u16 	[%r7+10], %rs678;
	@%p5 bra 	$L__BB0_25;
	mov.f32 	%f158, 0f00000000;
	// begin inline asm
	{  cvt.rn.f16.f32 %rs679, %f158;}

	// end inline asm
	bra.uni 	$L__BB0_26;
$L__BB0_25:
	ld.param.u64 	%rd209, [_Z40flashattn_2warp_fixedrole_online_softmaxILi16ELi16ELi16ELi32EEvPK6__halfS2_S2_Pfif_param_1];
	cvta.to.global.u64 	%rd45, %rd209;
	cvt.u64.u32 	%rd46, %r653;
	mov.u32 	%r38, %ctaid.x;
	and.b32  	%r39, %r38, 2147483632;
	mul.lo.s32 	%r40, %r39, %r11;
	cvt.s64.s32 	%rd47, %r40;
	add.s64 	%rd48, %rd46, %rd47;
	shl.b64 	%rd49, %rd48, 1;
	add.s64 	%rd50, %rd45, %rd49;
	ld.global.nc.u16 	%rs679, [%rd50+12];
$L__BB0_26:
	st.shared.u16 	[%r7+12], %rs679;
	@%p5 bra 	$L__BB0_28;
	mov.f32 	%f159, 0f00000000;
	// begin inline asm
	{  cvt.rn.f16.f32 %rs680, %f159;}

	// end inline asm
	bra.uni 	$L__BB0_29;
$L__BB0_28:
	ld.param.u64 	%rd210, [_Z40flashattn_2warp_fixedrole_online_softmaxILi16ELi16ELi16ELi32EEvPK6__halfS2_S2_Pfif_param_1];
	cvta.to.global.u64 	%rd51, %rd210;
	cvt.u64.u32 	%rd52, %r653;
	mov.u32 	%r41, %ctaid.x;
	and.b32  	%r42, %r41, 2147483632;
	mul.lo.s32 	%r43, %r42, %r11;
	cvt.s64.s32 	%rd53, %r43;
	add.s64 	%rd54, %rd52, %rd53;
	shl.b64 	%rd55, %rd54, 1;
	add.s64 	%rd56, %rd51, %rd55;
	ld.global.nc.u16 	%rs680, [%rd56+14];
$L__BB0_29:
	st.shared.u16 	[%r7+14], %rs680;
	@%p5 bra 	$L__BB0_31;
	mov.f32 	%f160, 0f00000000;
	// begin inline asm
	{  cvt.rn.f16.f32 %rs681, %f160;}

	// end inline asm
	bra.uni 	$L__BB0_32;
$L__BB0_31:
	ld.param.u64 	%rd211, [_Z40flashattn_2warp_fixedrole_online_softmaxILi16ELi16ELi16ELi32EEvPK6__halfS2_S2_Pfif_param_1];
	cvta.to.global.u64 	%rd57, %rd211;
	cvt.u64.u32 	%rd58, %r653;
	mov.u32 	%r44, %ctaid.x;
	and.b32  	%r45, %r44, 2147483632;
	mul.lo.s32 	%r46, %r45, %r11;
	cvt.s64.s32 	%rd59, %r46;
	add.s64 	%rd60, %rd58, %rd59;
	shl.b64 	%rd61, %rd60, 1;
	add.s64 	%rd62, %rd57, %rd61;
	ld.global.nc.u16 	%rs681, [%rd62+16];
$L__BB0_32:
	st.shared.u16 	[%r7+16], %rs681;
	@%p5 bra 	$L__BB0_34;
	mov.f32 	%f161, 0f00000000;
	// begin inline asm
	{  cvt.rn.f16.f32 %rs682, %f161;}

	// end inline asm
	bra.uni 	$L__BB0_35;
$L__BB0_34:
	ld.param.u64 	%rd212, [_Z40flashattn_2warp_fixedrole_online_softmaxILi16ELi16ELi16ELi32EEvPK6__halfS2_S2_Pfif_param_1];
	cvta.to.global.u64 	%rd63, %rd212;
	cvt.u64.u32 	%rd64, %r653;
	mov.u32 	%r47, %ctaid.x;
	and.b32  	%r48, %r47, 2147483632;
	mul.lo.s32 	%r49, %r48, %r11;
	cvt.s64.s32 	%rd65, %r49;
	add.s64 	%rd66, %rd64, %rd65;
	shl.b64 	%rd67, %rd66, 1;
	add.s64 	%rd68, %rd63, %rd67;
	ld.global.nc.u16 	%rs682, [%rd68+18];
$L__BB0_35:
	st.shared.u16 	[%r7+18], %rs682;
	@%p5 bra 	$L__BB0_37;
	mov.f32 	%f162, 0f00000000;
	// begin inline asm
	{  cvt.rn.f16.f32 %rs683, %f162;}

	// end inline asm
	bra.uni 	$L__BB0_38;
$L__BB0_37:
	ld.param.u64 	%rd213, [_Z40flashattn_2warp_fixedrole_online_softmaxILi16ELi16ELi16ELi32EEvPK6__halfS2_S2_Pfif_param_1];
	cvta.to.global.u64 	%rd69, %rd213;
	cvt.u64.u32 	%rd70, %r653;
	mov.u32 	%r50, %ctaid.x;
	and.b32  	%r51, %r50, 2147483632;
	mul.lo.s32 	%r52, %r51, %r11;
	cvt.s64.s32 	%rd71, %r52;
	add.s64 	%rd72, %rd70, %rd71;
	shl.b64 	%rd73, %rd72, 1;
	add.s64 	%rd74, %rd69, %rd73;
	ld.global.nc.u16 	%rs683, [%rd74+20];
$L__BB0_38:
	st.shared.u16 	[%r7+20], %rs683;
	@%p5 bra 	$L__BB0_40;
	mov.f32 	%f163, 0f00000000;
	// begin inline asm
	{  cvt.rn.f16.f32 %rs684, %f163;}

	// end inline asm
	bra.uni 	$L__BB0_41;
$L__BB0_40:
	ld.param.u64 	%rd214, [_Z40flashattn_2warp_fixedrole_online_softmaxILi16ELi16ELi16ELi32EEvPK6__halfS2_S2_Pfif_param_1];
	cvta.to.global.u64 	%rd75, %rd214;
	cvt.u64.u32 	%rd76, %r653;
	mov.u32 	%r53, %ctaid.x;
	and.b32  	%r54, %r53, 2147483632;
	mul.lo.s32 	%r55, %r54, %r11;
	cvt.s64.s32 	%rd77, %r55;
	add.s64 	%rd78, %rd76, %rd77;
	shl.b64 	%rd79, %rd78, 1;
	add.s64 	%rd80, %rd75, %rd79;
	ld.global.nc.u16 	%rs684, [%rd80+22];
$L__BB0_41:
	st.shared.u16 	[%r7+22], %rs684;
	@%p5 bra 	$L__BB0_43;
	mov.f32 	%f164, 0f00000000;
	// begin inline asm
	{  cvt.rn.f16.f32 %rs685, %f164;}

	// end inline asm
	bra.uni 	$L__BB0_44;
$L__BB0_43:
	ld.param.u64 	%rd215, [_Z40flashattn_2warp_fixedrole_online_softmaxILi16ELi16ELi16ELi32EEvPK6__halfS2_S2_Pfif_param_1];
	cvta.to.global.u64 	%rd81, %rd215;
	cvt.u64.u32 	%rd82, %r653;
	mov.u32 	%r56, %ctaid.x;
	and.b32  	%r57, %r56, 2147483632;
	mul.lo.s32 	%r58, %r57, %r11;
	cvt.s64.s32 	%rd83, %r58;
	add.s64 	%rd84, %rd82, %rd83;
	shl.b64 	%rd85, %rd84, 1;
	add.s64 	%rd86, %rd81, %rd85;
	ld.global.nc.u16 	%rs685, [%rd86+24];
$L__BB0_44:
	st.shared.u16 	[%r7+24], %rs685;
	@%p5 bra 	$L__BB0_46;
	mov.f32 	%f165, 0f00000000;
	// begin inline asm
	{  cvt.rn.f16.f32 %rs686, %f165;}

	// end inline asm
	bra.uni 	$L__BB0_47;
$L__BB0_46:
	ld.param.u64 	%rd216, [_Z40flashattn_2warp_fixedrole_online_softmaxILi16ELi16ELi16ELi32EEvPK6__halfS2_S2_Pfif_param_1];
	cvta.to.global.u64 	%rd87, %rd216;
	cvt.u64.u32 	%rd88, %r653;
	mov.u32 	%r59, %ctaid.x;
	and.b32  	%r60, %r59, 2147483632;
	mul.lo.s32 	%r61, %r60, %r11;
	cvt.s64.s32 	%rd89, %r61;
	add.s64 	%rd90, %rd88, %rd89;
	shl.b64 	%rd91, %rd90, 1;
	add.s64 	%rd92, %rd87, %rd91;
	ld.global.nc.u16 	%rs686, [%rd92+26];
$L__BB0_47:
	st.shared.u16 	[%r7+26], %rs686;
	@%p5 bra 	$L__BB0_49;
	mov.f32 	%f166, 0f00000000;
	// begin inline asm
	{  cvt.rn.f16.f32 %rs687, %f166;}

	// end inline asm
	bra.uni 	$L__BB0_50;
$L__BB0_49:
	ld.param.u64 	%rd217, [_Z40flashattn_2warp_fixedrole_online_softmaxILi16ELi16ELi16ELi32EEvPK6__halfS2_S2_Pfif_param_1];
	cvta.to.global.u64 	%rd93, %rd217;
	cvt.u64.u32 	%rd94, %r653;
	mov.u32 	%r62, %ctaid.x;
	and.b32  	%r63, %r62, 2147483632;
	mul.lo.s32 	%r64, %r63, %r11;
	cvt.s64.s32 	%rd95, %r64;
	add.s64 	%rd96, %rd94, %rd95;
	shl.b64 	%rd97, %rd96, 1;
	add.s64 	%rd98, %rd93, %rd97;
	ld.global.nc.u16 	%rs687, [%rd98+28];
$L__BB0_50:
	st.shared.u16 	[%r7+28], %rs687;
	@%p5 bra 	$L__BB0_52;
	mov.f32 	%f167, 0f00000000;
	// begin inline asm
	{  cvt.rn.f16.f32 %rs688, %f167;}

	// end inline asm
	bra.uni 	$L__BB0_53;
$L__BB0_52:
	ld.param.u64 	%rd218, [_Z40flashattn_2warp_fixedrole_online_softmaxILi16ELi16ELi16ELi32EEvPK6__halfS2_S2_Pfif_param_1];
	cvta.to.global.u64 	%rd99, %rd218;
	cvt.u64.u32 	%rd100, %r653;
	mov.u32 	%r65, %ctaid.x;
	and.b32  	%r66, %r65, 2147483632;
	mul.lo.s32 	%r67, %r66, %r11;
	cvt.s64.s32 	%rd101, %r67;
	add.s64 	%rd102, %rd100, %rd101;
	shl.b64 	%rd103, %rd102, 1;
	add.s64 	%rd104, %rd99, %rd103;
	ld.global.nc.u16 	%rs688, [%rd104+30];
$L__BB0_53:
	ld.param.u64 	%rd219, [_Z40flashattn_2warp_fixedrole_online_softmaxILi16ELi16ELi16ELi32EEvPK6__halfS2_S2_Pfif_param_2];
	st.shared.u16 	[%r7+30], %rs688;
	cvta.to.global.u64 	%rd105, %rd219;
	cvt.u64.u32 	%rd106, %r653;
	mov.u32 	%r68, %ctaid.x;
	and.b32  	%r69, %r68, 2147483632;
	mul.lo.s32 	%r70, %r69, %r11;
	cvt.s64.s32 	%rd107, %r70;
	add.s64 	%rd108, %rd106, %rd107;
	shl.b64 	%rd109, %rd108, 1;
	add.s64 	%rd2, %rd105, %rd109;
	@%p4 bra 	$L__BB0_55;
	ld.global.nc.u16 	%rs689, [%rd2];
	bra.uni 	$L__BB0_56;
$L__BB0_55:
	mov.f32 	%f168, 0f00000000;
	// begin inline asm
	{  cvt.rn.f16.f32 %rs689, %f168;}

	// end inline asm
$L__BB0_56:
	st.shared.u16 	[%r7+1024], %rs689;
	@%p5 bra 	$L__BB0_58;
	mov.f32 	%f169, 0f00000000;
	// begin inline asm
	{  cvt.rn.f16.f32 %rs690, %f169;}

	// end inline asm
	bra.uni 	$L__BB0_59;
$L__BB0_58:
	ld.param.u64 	%rd220, [_Z40flashattn_2warp_fixedrole_online_softmaxILi16ELi16ELi16ELi32EEvPK6__halfS2_S2_Pfif_param_2];
	cvta.to.global.u64 	%rd110, %rd220;
	cvt.u64.u32 	%rd111, %r653;
	mov.u32 	%r71, %ctaid.x;
	and.b32  	%r72, %r71, 2147483632;
	mul.lo.s32 	%r73, %r72, %r11;
	cvt.s64.s32 	%rd112, %r73;
	add.s64 	%rd113, %rd111, %rd112;
	shl.b64 	%rd114, %rd113, 1;
	add.s64 	%rd115, %rd110, %rd114;
	ld.global.nc.u16 	%rs690, [%rd115+2];
$L__BB0_59:
	st.shared.u16 	[%r7+1026], %rs690;
	@%p5 bra 	$L__BB0_61;
	mov.f32 	%f170, 0f00000000;
	// begin inline asm
	{  cvt.rn.f16.f32 %rs691, %f170;}

	// end inline asm
	bra.uni 	$L__BB0_62;
$L__BB0_61:
	ld.param.u64 	%rd221, [_Z40flashattn_2warp_fixedrole_online_softmaxILi16ELi16ELi16ELi32EEvPK6__halfS2_S2_Pfif_param_2];
	cvta.to.global.u64 	%rd116, %rd221;
	cvt.u64.u32 	%rd117, %r653;
	mov.u32 	%r74, %ctaid.x;
	and.b32  	%r75, %r74, 2147483632;
	mul.lo.s32 	%r76, %r75, %r11;
	cvt.s64.s32 	%rd118, %r76;
	add.s64 	%rd119, %rd117, %rd118;
	shl.b64 	%rd120, %rd119, 1;
	add.s64 	%rd121, %rd116, %rd120;
	ld.global.nc.u16 	%rs691, [%rd121+4];
$L__BB0_62:
	st.shared.u16 	[%r7+1028], %rs691;
	@%p5 bra 	$L__BB0_64;
	mov.f32 	%f171, 0f00000000;
	// begin inline asm
	{  cvt.rn.f16.f32 %rs692, %f171;}

	// end inline asm
	bra.uni 	$L__BB0_65;
$L__BB0_64:
	ld.param.u64 	%rd222, [_Z40flashattn_2warp_fixedrole_online_softmaxILi16ELi16ELi16ELi32EEvPK6__halfS2_S2_Pfif_param_2];
	cvta.to.global.u64 	%rd122, %rd222;
	cvt.u64.u32 	%rd123, %r653;
	mov.u32 	%r77, %ctaid.x;
	and.b32  	%r78, %r77, 2147483632;
	mul.lo.s32 	%r79, %r78, %r11;
	cvt.s64.s32 	%rd124, %r79;
	add.s64 	%rd125, %rd123, %rd124;
	shl.b64 	%rd126, %rd125, 1;
	add.s64 	%rd127, %rd122, %rd126;
	ld.global.nc.u16 	%rs692, [%rd127+6];
$L__BB0_65:
	st.shared.u16 	[%r7+1030], %rs692;
	@%p5 bra 	$L__BB0_67;
	mov.f32 	%f172, 0f00000000;
	// begin inline asm
	{  cvt.rn.f16.f32 %rs693, %f172;}

	// end inline asm
	bra.uni 	$L__BB0_68;
$L__BB0_67:
	ld.param.u64 	%rd223, [_Z40flashattn_2warp_fixedrole_online_softmaxILi16ELi16ELi16ELi32EEvPK6__halfS2_S2_Pfif_param_2];
	cvta.to.global.u64 	%rd128, %rd223;
	cvt.u64.u32 	%rd129, %r653;
	mov.u32 	%r80, %ctaid.x;
	and.b32  	%r81, %r80, 2147483632;
	mul.lo.s32 	%r82, %r81, %r11;
	cvt.s64.s32 	%rd130, %r82;
	add.s64 	%rd131, %rd129, %rd130;
	shl.b64 	%rd132, %rd131, 1;
	add.s64 	%rd133, %rd128, %rd132;
	ld.global.nc.u16 	%rs693, [%rd133+8];
$L__BB0_68:
	st.shared.u16 	[%r7+1032], %rs693;
	@%p5 bra 	$L__BB0_70;
	mov.f32 	%f173, 0f00000000;
	// begin inline asm
	{  cvt.rn.f16.f32 %rs694, %f173;}

	// end inline asm
	bra.uni 	$L__BB0_71;
$L__BB0_70:
	ld.param.u64 	%rd224, [_Z40flashattn_2warp_fixedrole_online_softmaxILi16ELi16ELi16ELi32EEvPK6__halfS2_S2_Pfif_param_2];
	cvta.to.global.u64 	%rd134, %rd224;
	cvt.u64.u32 	%rd135, %r653;
	mov.u32 	%r83, %ctaid.x;
	and.b32  	%r84, %r83, 2147483632;
	mul.lo.s32 	%r85, %r84, %r11;
	cvt.s64.s32 	%rd136, %r85;
	add.s64 	%rd137, %rd135, %rd136;
	shl.b64 	%rd138, %rd137, 1;
	add.s64 	%rd139, %rd134, %rd138;
	ld.global.nc.u16 	%rs694, [%rd139+10];
$L__BB0_71:
	st.shared.u16 	[%r7+1034], %rs694;
	@%p5 bra 	$L__BB0_73;
	mov.f32 	%f174, 0f00000000;
	// begin inline asm
	{  cvt.rn.f16.f32 %rs695, %f174;}

	// end inline asm
	bra.uni 	$L__BB0_74;
$L__BB0_73:
	ld.param.u64 	%rd225, [_Z40flashattn_2warp_fixedrole_online_softmaxILi16ELi16ELi16ELi32EEvPK6__halfS2_S2_Pfif_param_2];
	cvta.to.global.u64 	%rd140, %rd225;
	cvt.u64.u32 	%rd141, %r653;
	mov.u32 	%r86, %ctaid.x;
	and.b32  	%r87, %r86, 2147483632;
	mul.lo.s32 	%r88, %r87, %r11;
	cvt.s64.s32 	%rd142, %r88;
	add.s64 	%rd143, %rd141, %rd142;
	shl.b64 	%rd144, %rd143, 1;
	add.s64 	%rd145, %rd140, %rd144;
	ld.global.nc.u16 	%rs695, [%rd145+12];
$L__BB0_74:
	st.shared.u16 	[%r7+1036], %rs695;
	@%p5 bra 	$L__BB0_76;
	mov.f32 	%f175, 0f00000000;
	// begin inline asm
	{  cvt.rn.f16.f32 %rs696, %f175;}

	// end inline asm
	bra.uni 	$L__BB0_77;
$L__BB0_76:
	ld.param.u64 	%rd226, [_Z40flashattn_2warp_fixedrole_online_softmaxILi16ELi16ELi16ELi32EEvPK6__halfS2_S2_Pfif_param_2];
	cvta.to.global.u64 	%rd146, %rd226;
	cvt.u64.u32 	%rd147, %r653;
	mov.u32 	%r89, %ctaid.x;
	and.b32  	%r90, %r89, 2147483632;
	mul.lo.s32 	%r91, %r90, %r11;
	cvt.s64.s32 	%rd148, %r91;
	add.s64 	%rd149, %rd147, %rd148;
	shl.b64 	%rd150, %rd149, 1;
	add.s64 	%rd151, %rd146, %rd150;
	ld.global.nc.u16 	%rs696, [%rd151+14];
$L__BB0_77:
	st.shared.u16 	[%r7+1038], %rs696;
	@%p5 bra 	$L__BB0_79;
	mov.f32 	%f176, 0f00000000;
	// begin inline asm
	{  cvt.rn.f16.f32 %rs697, %f176;}

	// end inline asm
	bra.uni 	$L__BB0_80;
$L__BB0_79:
	ld.param.u64 	%rd227, [_Z40flashattn_2warp_fixedrole_online_softmaxILi16ELi16ELi16ELi32EEvPK6__halfS2_S2_Pfif_param_2];
	cvta.to.global.u64 	%rd152, %rd227;
	cvt.u64.u32 	%rd153, %r653;
	mov.u32 	%r92, %ctaid.x;
	and.b32  	%r93, %r92, 2147483632;
	mul.lo.s32 	%r94, %r93, %r11;
	cvt.s64.s32 	%rd154, %r94;
	add.s64 	%rd155, %rd153, %rd154;
	shl.b64 	%rd156, %rd155, 1;
	add.s64 	%rd157, %rd152, %rd156;
	ld.global.nc.u16 	%rs697, [%rd157+16];
$L__BB0_80:
	st.shared.u16 	[%r7+1040], %rs697;
	@%p5 bra 	$L__BB0_82;
	mov.f32 	%f177, 0f00000000;
	// begin inline asm
	{  cvt.rn.f16.f32 %rs698, %f177;}

	// end inline asm
	bra.uni 	$L__BB0_83;
$L__BB0_82:
	ld.param.u64 	%rd228, [_Z40flashattn_2warp_fixedrole_online_softmaxILi16ELi16ELi16ELi32EEvPK6__halfS2_S2_Pfif_param_2];
	cvta.to.global.u64 	%rd158, %rd228;
	cvt.u64.u32 	%rd159, %r653;
	mov.u32 	%r95, %ctaid.x;
	and.b32  	%r96, %r95, 2147483632;
	mul.lo.s32 	%r97, %r96, %r11;
	cvt.s64.s32 	%rd160, %r97;
	add.s64 	%rd161, %rd159, %rd160;
	shl.b64 	%rd162, %rd161, 1;
	add.s64 	%rd163, %rd158, %rd162;
	ld.global.nc.u16 	%rs698, [%rd163+18];
$L__BB0_83:
	st.shared.u16 	[%r7+1042], %rs698;
	@%p5 bra 	$L__BB0_85;
	mov.f32 	%f178, 0f00000000;
	// begin inline asm
	{  cvt.rn.f16.f32 %rs699, %f178;}

	// end inline asm
	bra.uni 	$L__BB0_86;
$L__BB0_85:
	ld.param.u64 	%rd229, [_Z40flashattn_2warp_fixedrole_online_softmaxILi16ELi16ELi16ELi32EEvPK6__halfS2_S2_Pfif_param_2];
	cvta.to.global.u64 	%rd164, %rd229;
	cvt.u64.u32 	%rd165, %r653;
	mov.u32 	%r98, %ctaid.x;
	and.b32  	%r99, %r98, 2147483632;
	mul.lo.s32 	%r100, %r99, %r11;
	cvt.s64.s32 	%rd166, %r100;
	add.s64 	%rd167, %rd165, %rd166;
	shl.b64 	%rd168, %rd167, 1;
	add.s64 	%rd169, %rd164, %rd168;
	ld.global.nc.u16 	%rs699, [%rd169+20];
$L__BB0_86:
	st.shared.u16 	[%r7+1044], %rs699;
	@%p5 bra 	$L__BB0_88;
	mov.f32 	%f179, 0f00000000;
	// begin inline asm
	{  cvt.rn.f16.f32 %rs700, %f179;}

	// end inline asm
	bra.uni 	$L__BB0_89;
$L__BB0_88:
	ld.param.u64 	%rd230, [_Z40flashattn_2warp_fixedrole_online_softmaxILi16ELi16ELi16ELi32EEvPK6__halfS2_S2_Pfif_param_2];
	cvta.to.global.u64 	%rd170, %rd230;
	cvt.u64.u32 	%rd171, %r653;
	mov.u32 	%r101, %ctaid.x;
	and.b32  	%r102, %r101, 2147483632;
	mul.lo.s32 	%r103, %r102, %r11;
	cvt.s64.s32 	%rd172, %r103;
	add.s64 	%rd173, %rd171, %rd172;
	shl.b64 	%rd174, %rd173, 1;
	add.s64 	%rd175, %rd170, %rd174;
	ld.global.nc.u16 	%rs700, [%rd175+22];
$L__BB0_89:
	st.shared.u16 	[%r7+1046], %rs700;
	@%p5 bra 	$L__BB0_91;
	mov.f32 	%f180, 0f00000000;
	// begin inline asm
	{  cvt.rn.f16.f32 %rs701, %f180;}

	// end inline asm
	bra.uni 	$L__BB0_92;
$L__BB0_91:
	ld.param.u64 	%rd231, [_Z40flashattn_2warp_fixedrole_online_softmaxILi16ELi16ELi16ELi32EEvPK6__halfS2_S2_Pfif_param_2];
	cvta.to.global.u64 	%rd176, %rd231;
	cvt.u64.u32 	%rd177, %r653;
	mov.u32 	%r104, %ctaid.x;
	and.b32  	%r105, %r104, 2147483632;
	mul.lo.s32 	%r106, %r105, %r11;
	cvt.s64.s32 	%rd178, %r106;
	add.s64 	%rd179, %rd177, %rd178;
	shl.b64 	%rd180, %rd179, 1;
	add.s64 	%rd181, %rd176, %rd180;
	ld.global.nc.u16 	%rs701, [%rd181+24];
$L__BB0_92:
	st.shared.u16 	[%r7+1048], %rs701;
	@%p5 bra 	$L__BB0_94;
	mov.f32 	%f181, 0f00000000;
	// begin inline asm
	{  cvt.rn.f16.f32 %rs702, %f181;}

	// end inline asm
	bra.uni 	$L__BB0_95;
$L__BB0_94:
	ld.param.u64 	%rd232, [_Z40flashattn_2warp_fixedrole_online_softmaxILi16ELi16ELi16ELi32EEvPK6__halfS2_S2_Pfif_param_2];
	cvta.to.global.u64 	%rd182, %rd232;
	cvt.u64.u32 	%rd183, %r653;
	mov.u32 	%r107, %ctaid.x;
	and.b32  	%r108, %r107, 2147483632;
	mul.lo.s32 	%r109, %r108, %r11;
	cvt.s64.s32 	%rd184, %r109;
	add.s64 	%rd185, %rd183, %rd184;
	shl.b64 	%rd186, %rd185, 1;
	add.s64 	%rd187, %rd182, %rd186;
	ld.global.nc.u16 	%rs702, [%rd187+26];
$L__BB0_95:
	st.shared.u16 	[%r7+1050], %rs702;
	@%p5 bra 	$L__BB0_97;
	mov.f32 	%f182, 0f00000000;
	// begin inline asm
	{  cvt.rn.f16.f32 %rs703, %f182;}

	// end inline asm
	bra.uni 	$L__BB0_98;
$L__BB0_97:
	ld.param.u64 	%rd233, [_Z40flashattn_2warp_fixedrole_online_softmaxILi16ELi16ELi16ELi32EEvPK6__halfS2_S2_Pfif_param_2];
	cvta.to.global.u64 	%rd188, %rd233;
	cvt.u64.u32 	%rd189, %r653;
	mov.u32 	%r110, %ctaid.x;
	and.b32  	%r111, %r110, 2147483632;
	mul.lo.s32 	%r112, %r111, %r11;
	cvt.s64.s32 	%rd190, %r112;
	add.s64 	%rd191, %rd189, %rd190;
	shl.b64 	%rd192, %rd191, 1;
	add.s64 	%rd193, %rd188, %rd192;
	ld.global.nc.u16 	%rs703, [%rd193+28];
$L__BB0_98:
	st.shared.u16 	[%r7+1052], %rs703;
	@%p5 bra 	$L__BB0_100;
	mov.f32 	%f183, 0f00000000;
	// begin inline asm
	{  cvt.rn.f16.f32 %rs704, %f183;}

	// end inline asm
	bra.uni 	$L__BB0_101;
$L__BB0_100:
	ld.param.u64 	%rd234, [_Z40flashattn_2warp_fixedrole_online_softmaxILi16ELi16ELi16ELi32EEvPK6__halfS2_S2_Pfif_param_2];
	cvta.to.global.u64 	%rd194, %rd234;
	cvt.u64.u32 	%rd195, %r653;
	mov.u32 	%r113, %ctaid.x;
	and.b32  	%r114, %r113, 2147483632;
	mul.lo.s32 	%r115, %r114, %r11;
	cvt.s64.s32 	%rd196, %r115;
	add.s64 	%rd197, %rd195, %rd196;
	shl.b64 	%rd198, %rd197, 1;
	add.s64 	%rd199, %rd194, %rd198;
	ld.global.nc.u16 	%rs704, [%rd199+30];
$L__BB0_101:
	st.shared.u16 	[%r7+1054], %rs704;
$L__BB0_102:
	mov.u32 	%r116, %tid.x;
	and.b32  	%r117, %r116, 992;
	setp.ne.s32 	%p36, %r117, 32;
	bar.sync 	0;
	@%p36 bra 	$L__BB0_110;
	setp.ge.s32 	%p37, %r654, %r11;
	mov.f32 	%f1832, 0fFF800000;
	@%p37 bra 	$L__BB0_105;
	ld.param.f32 	%f1797, [_Z40flashattn_2warp_fixedrole_online_softmaxILi16ELi16ELi16ELi32EEvPK6__halfS2_S2_Pfif_param_5];
	mov.u32 	%r118, %tid.x;
	shl.b32 	%r119, %r118, 5;
	and.b32  	%r120, %r119, 992;
	mov.u32 	%r121, smem;
	add.s32 	%r122, %r121, %r120;
	ld.shared.v4.b32 	{%r123, %r124, %r125, %r126}, [%r122];
	mov.b32 	{%rs151, %rs152}, %r126;
	mov.b32 	{%rs149, %rs150}, %r125;
	mov.b32 	{%rs147, %rs148}, %r124;
	mov.b32 	{%rs145, %rs146}, %r123;
	// begin inline asm
	{  cvt.f32.f16 %f185, %rs145;}

	// end inline asm
	fma.rn.f32 	%f201, %f1813, %f185, 0f00000000;
	// begin inline asm
	{  cvt.f32.f16 %f186, %rs146;}

	// end inline asm
	fma.rn.f32 	%f202, %f1812, %f186, %f201;
	// begin inline asm
	{  cvt.f32.f16 %f187, %rs147;}

	// end inline asm
	fma.rn.f32 	%f203, %f1811, %f187, %f202;
	// begin inline asm
	{  cvt.f32.f16 %f188, %rs148;}

	// end inline asm
	fma.rn.f32 	%f204, %f1810, %f188, %f203;
	// begin inline asm
	{  cvt.f32.f16 %f189, %rs149;}

	// end inline asm
	fma.rn.f32 	%f205, %f1809, %f189, %f204;
	// begin inline asm
	{  cvt.f32.f16 %f190, %rs150;}

	// end inline asm
	fma.rn.f32 	%f206, %f1808, %f190, %f205;
	// begin inline asm
	{  cvt.f32.f16 %f191, %rs151;}

	// end inline asm
	fma.rn.f32 	%f207, %f1807, %f191, %f206;
	// begin inline asm
	{  cvt.f32.f16 %f192, %rs152;}

	// end inline asm
	fma.rn.f32 	%f208, %f1806, %f192, %f207;
	ld.shared.v4.b32 	{%r127, %r128, %r129, %r130}, [%r122+16];
	mov.b32 	{%rs159, %rs160}, %r130;
	mov.b32 	{%rs157, %rs158}, %r129;
	mov.b32 	{%rs155, %rs156}, %r128;
	mov.b32 	{%rs153, %rs154}, %r127;
	// begin inline asm
	{  cvt.f32.f16 %f193, %rs153;}

	// end inline asm
	fma.rn.f32 	%f209, %f1805, %f193, %f208;
	// begin inline asm
	{  cvt.f32.f16 %f194, %rs154;}

	// end inline asm
	fma.rn.f32 	%f210, %f1804, %f194, %f209;
	// begin inline asm
	{  cvt.f32.f16 %f195, %rs155;}

	// end inline asm
	fma.rn.f32 	%f211, %f1803, %f195, %f210;
	// begin inline asm
	{  cvt.f32.f16 %f196, %rs156;}

	// end inline asm
	fma.rn.f32 	%f212, %f1802, %f196, %f211;
	// begin inline asm
	{  cvt.f32.f16 %f197, %rs157;}

	// end inline asm
	fma.rn.f32 	%f213, %f1801, %f197, %f212;
	// begin inline asm
	{  cvt.f32.f16 %f198, %rs158;}

	// end inline asm
	fma.rn.f32 	%f214, %f1800, %f198, %f213;
	// begin inline asm
	{  cvt.f32.f16 %f199, %rs159;}

	// end inline asm
	fma.rn.f32 	%f215, %f1799, %f199, %f214;
	// begin inline asm
	{  cvt.f32.f16 %f200, %rs160;}

	// end inline asm
	fma.rn.f32 	%f216, %f1798, %f200, %f215;
	mul.f32 	%f1832, %f1797, %f216;
$L__BB0_105:
	mov.b32 	%r131, %f1832;
	shfl.sync.down.b32	%r132|%p39, %r131, 16, 31, -1;
	mov.b32 	%f218, %r132;
	max.f32 	%f219, %f1832, %f218;
	mov.b32 	%r133, %f219;
	shfl.sync.down.b32	%r134|%p40, %r133, 8, 31, -1;
	mov.b32 	%f220, %r134;
	max.f32 	%f221, %f219, %f220;
	mov.b32 	%r135, %f221;
	shfl.sync.down.b32	%r136|%p41, %r135, 4, 31, -1;
	mov.b32 	%f222, %r136;
	max.f32 	%f223, %f221, %f222;
	mov.b32 	%r137, %f223;
	shfl.sync.down.b32	%r138|%p42, %r137, 2, 31, -1;
	mov.b32 	%f224, %r138;
	max.f32 	%f225, %f223, %f224;
	mov.b32 	%r139, %f225;
	shfl.sync.down.b32	%r140|%p43, %r139, 1, 31, -1;
	mov.b32 	%f226, %r140;
	max.f32 	%f53, %f225, %f226;
	mov.f32 	%f1833, 0f00000000;
	@%p37 bra 	$L__BB0_107;
	sub.f32 	%f227, %f1832, %f53;
	mul.f32 	%f228, %f227, 0f3FB8AA3B;
	ex2.approx.f32 	%f1833, %f228;
$L__BB0_107:
	mov.u32 	%r141, %tid.x;
	and.b32  	%r142, %r141, 31;
	setp.ne.s32 	%p44, %r142, 0;
	mov.b32 	%r143, %f1833;
	shfl.sync.down.b32	%r144|%p45, %r143, 16, 31, -1;
	mov.b32 	%f229, %r144;
	add.f32 	%f230, %f1833, %f229;
	mov.b32 	%r145, %f230;
	shfl.sync.down.b32	%r146|%p46, %r145, 8, 31, -1;
	mov.b32 	%f231, %r146;
	add.f32 	%f232, %f230, %f231;
	mov.b32 	%r147, %f232;
	shfl.sync.down.b32	%r148|%p47, %r147, 4, 31, -1;
	mov.b32 	%f233, %r148;
	add.f32 	%f234, %f232, %f233;
	mov.b32 	%r149, %f234;
	shfl.sync.down.b32	%r150|%p48, %r149, 2, 31, -1;
	mov.b32 	%f235, %r150;
	add.f32 	%f236, %f234, %f235;
	mov.b32 	%r151, %f236;
	shfl.sync.down.b32	%r152|%p49, %r151, 1, 31, -1;
	mov.b32 	%f237, %r152;
	add.f32 	%f238, %f236, %f237;
	max.f32 	%f56, %f1868, %f53;
	sub.f32 	%f239, %f1868, %f56;
	mul.f32 	%f240, %f239, 0f3FB8AA3B;
	ex2.approx.f32 	%f57, %f240;
	sub.f32 	%f241, %f53, %f56;
	mul.f32 	%f242, %f241, 0f3FB8AA3B;
	ex2.approx.f32 	%f58, %f242;
	mul.f32 	%f243, %f238, %f58;
	fma.rn.f32 	%f59, %f1869, %f57, %f243;
	@%p44 bra 	$L__BB0_109;
	ld.shared.u16 	%rs161, [smem+1024];
	// begin inline asm
	{  cvt.f32.f16 %f244, %rs161;}

	// end inline asm
	mov.b32 	%r153, %f1833;
	shfl.sync.idx.b32	%r154|%p50, %r153, 1, 31, -1;
	mov.b32 	%f756, %r154;
	ld.shared.u16 	%rs162, [smem+1056];
	// begin inline asm
	{  cvt.f32.f16 %f245, %rs162;}

	// end inline asm
	mul.f32 	%f757, %f245, %f756;
	fma.rn.f32 	%f758, %f1833, %f244, %f757;
	shfl.sync.idx.b32	%r155|%p51, %r153, 2, 31, -1;
	mov.b32 	%f759, %r155;
	ld.shared.u16 	%rs163, [smem+1088];
	// begin inline asm
	{  cvt.f32.f16 %f246, %rs163;}

	// end inline asm
	fma.rn.f32 	%f760, %f246, %f759, %f758;
	shfl.sync.idx.b32	%r156|%p52, %r153, 3, 31, -1;
	mov.b32 	%f761, %r156;
	ld.shared.u16 	%rs164, [smem+1120];
	// begin inline asm
	{  cvt.f32.f16 %f247, %rs164;}

	// end inline asm
	fma.rn.f32 	%f762, %f247, %f761, %f760;
	shfl.sync.idx.b32	%r157|%p53, %r153, 4, 31, -1;
	mov.b32 	%f763, %r157;
	ld.shared.u16 	%rs165, [smem+1152];
	// begin inline asm
	{  cvt.f32.f16 %f248, %rs165;}

	// end inline asm
	fma.rn.f32 	%f764, %f248, %f763, %f762;
	shfl.sync.idx.b32	%r158|%p54, %r153, 5, 31, -1;
	mov.b32 	%f765, %r158;
	ld.shared.u16 	%rs166, [smem+1184];
	// begin inline asm
	{  cvt.f32.f16 %f249, %rs166;}

	// end inline asm
	fma.rn.f32 	%f766, %f249, %f765, %f764;
	shfl.sync.idx.b32	%r159|%p55, %r153, 6, 31, -1;
	mov.b32 	%f767, %r159;
	ld.shared.u16 	%rs167, [smem+1216];
	// begin inline asm
	{  cvt.f32.f16 %f250, %rs167;}

	// end inline asm
	fma.rn.f32 	%f768, %f250, %f767, %f766;
	shfl.sync.idx.b32	%r160|%p56, %r153, 7, 31, -1;
	mov.b32 	%f769, %r160;
	ld.shared.u16 	%rs168, [smem+1248];
	// begin inline asm
	{  cvt.f32.f16 %f251, %rs168;}

	// end inline asm
	fma.rn.f32 	%f770, %f251, %f769, %f768;
	shfl.sync.idx.b32	%r161|%p57, %r153, 8, 31, -1;
	mov.b32 	%f771, %r161;
	ld.shared.u16 	%rs169, [smem+1280];
	// begin inline asm
	{  cvt.f32.f16 %f252, %rs169;}

	// end inline asm
	fma.rn.f32 	%f772, %f252, %f771, %f770;
	shfl.sync.idx.b32	%r162|%p58, %r153, 9, 31, -1;
	mov.b32 	%f773, %r162;
	ld.shared.u16 	%rs170, [smem+1312];
	// begin inline asm
	{  cvt.f32.f16 %f253, %rs170;}

	// end inline asm
	fma.rn.f32 	%f774, %f253, %f773, %f772;
	shfl.sync.idx.b32	%r163|%p59, %r153, 10, 31, -1;
	mov.b32 	%f775, %r163;
	ld.shared.u16 	%rs171, [smem+1344];
	// begin inline asm
	{  cvt.f32.f16 %f254, %rs171;}

	// end inline asm
	fma.rn.f32 	%f776, %f254, %f775, %f774;
	shfl.sync.idx.b32	%r164|%p60, %r153, 11, 31, -1;
	mov.b32 	%f777, %r164;
	ld.shared.u16 	%rs172, [smem+1376];
	// begin inline asm
	{  cvt.f32.f16 %f255, %rs172;}

	// end inline asm
	fma.rn.f32 	%f778, %f255, %f777, %f776;
	shfl.sync.idx.b32	%r165|%p61, %r153, 12, 31, -1;
	mov.b32 	%f779, %r165;
	ld.shared.u16 	%rs173, [smem+1408];
	// begin inline asm
	{  cvt.f32.f16 %f256, %rs173;}

	// end inline asm
	fma.rn.f32 	%f780, %f256, %f779, %f778;
	shfl.sync.idx.b32	%r166|%p62, %r153, 13, 31, -1;
	mov.b32 	%f781, %r166;
	ld.shared.u16 	%rs174, [smem+1440];
	// begin inline asm
	{  cvt.f32.f16 %f257, %rs174;}

	// end inline asm
	fma.rn.f32 	%f782, %f257, %f781, %f780;
	shfl.sync.idx.b32	%r167|%p63, %r153, 14, 31, -1;
	mov.b32 	%f783, %r167;
	ld.shared.u16 	%rs175, [smem+1472];
	// begin inline asm
	{  cvt.f32.f16 %f258, %rs175;}

	// end inline asm
	fma.rn.f32 	%f784, %f258, %f783, %f782;
	shfl.sync.idx.b32	%r168|%p64, %r153, 15, 31, -1;
	mov.b32 	%f785, %r168;
	ld.shared.u16 	%rs176, [smem+1504];
	// begin inline asm
	{  cvt.f32.f16 %f259, %rs176;}

	// end inline asm
	fma.rn.f32 	%f786, %f259, %f785, %f784;
	shfl.sync.idx.b32	%r169|%p65, %r153, 16, 31, -1;
	mov.b32 	%f787, %r169;
	ld.shared.u16 	%rs177, [smem+1536];
	// begin inline asm
	{  cvt.f32.f16 %f260, %rs177;}

	// end inline asm
	fma.rn.f32 	%f788, %f260, %f787, %f786;
	shfl.sync.idx.b32	%r170|%p66, %r153, 17, 31, -1;
	mov.b32 	%f789, %r170;
	ld.shared.u16 	%rs178, [smem+1568];
	// begin inline asm
	{  cvt.f32.f16 %f261, %rs178;}

	// end inline asm
	fma.rn.f32 	%f790, %f261, %f789, %f788;
	shfl.sync.idx.b32	%r171|%p67, %r153, 18, 31, -1;
	mov.b32 	%f791, %r171;
	ld.shared.u16 	%rs179, [smem+1600];
	// begin inline asm
	{  cvt.f32.f16 %f262, %rs179;}

	// end inline asm
	fma.rn.f32 	%f792, %f262, %f791, %f790;
	shfl.sync.idx.b32	%r172|%p68, %r153, 19, 31, -1;
	mov.b32 	%f793, %r172;
	ld.shared.u16 	%rs180, [smem+1632];
	// begin inline asm
	{  cvt.f32.f16 %f263, %rs180;}

	// end inline asm
	fma.rn.f32 	%f794, %f263, %f793, %f792;
	shfl.sync.idx.b32	%r173|%p69, %r153, 20, 31, -1;
	mov.b32 	%f795, %r173;
	ld.shared.u16 	%rs181, [smem+1664];
	// begin inline asm
	{  cvt.f32.f16 %f264, %rs181;}

	// end inline asm
	fma.rn.f32 	%f796, %f264, %f795, %f794;
	shfl.sync.idx.b32	%r174|%p70, %r153, 21, 31, -1;
	mov.b32 	%f797, %r174;
	ld.shared.u16 	%rs182, [smem+1696];
	// begin inline asm
	{  cvt.f32.f16 %f265, %rs182;}

	// end inline asm
	fma.rn.f32 	%f798, %f265, %f797, %f796;
	shfl.sync.idx.b32	%r175|%p71, %r153, 22, 31, -1;
	mov.b32 	%f799, %r175;
	ld.shared.u16 	%rs183, [smem+1728];
	// begin inline asm
	{  cvt.f32.f16 %f266, %rs183;}

	// end inline asm
	fma.rn.f32 	%f800, %f266, %f799, %f798;
	shfl.sync.idx.b32	%r176|%p72, %r153, 23, 31, -1;
	mov.b32 	%f801, %r176;
	ld.shared.u16 	%rs184, [smem+1760];
	// begin inline asm
	{  cvt.f32.f16 %f267, %rs184;}

	// end inline asm
	fma.rn.f32 	%f802, %f267, %f801, %f800;
	shfl.sync.idx.b32	%r177|%p73, %r153, 24, 31, -1;
	mov.b32 	%f803, %r177;
	ld.shared.u16 	%rs185, [smem+1792];
	// begin inline asm
	{  cvt.f32.f16 %f268, %rs185;}

	// end inline asm
	fma.rn.f32 	%f804, %f268, %f803, %f802;
	shfl.sync.idx.b32	%r178|%p74, %r153, 25, 31, -1;
	mov.b32 	%f805, %r178;
	ld.shared.u16 	%rs186, [smem+1824];
	// begin inline asm
	{  cvt.f32.f16 %f269, %rs186;}

	// end inline asm
	fma.rn.f32 	%f806, %f269, %f805, %f804;
	shfl.sync.idx.b32	%r179|%p75, %r153, 26, 31, -1;
	mov.b32 	%f807, %r179;
	ld.shared.u16 	%rs187, [smem+1856];
	// begin inline asm
	{  cvt.f32.f16 %f270, %rs187;}

	// end inline asm
	fma.rn.f32 	%f808, %f270, %f807, %f806;
	shfl.sync.idx.b32	%r180|%p76, %r153, 27, 31, -1;
	mov.b32 	%f809, %r180;
	ld.shared.u16 	%rs188, [smem+1888];
	// begin inline asm
	{  cvt.f32.f16 %f271, %rs188;}

	// end inline asm
	fma.rn.f32 	%f810, %f271, %f809, %f808;
	shfl.sync.idx.b32	%r181|%p77, %r153, 28, 31, -1;
	mov.b32 	%f811, %r181;
	ld.shared.u16 	%rs189, [smem+1920];
	// begin inline asm
	{  cvt.f32.f16 %f272, %rs189;}

	// end inline asm
	fma.rn.f32 	%f812, %f272, %f811, %f810;
	shfl.sync.idx.b32	%r182|%p78, %r153, 29, 31, -1;
	mov.b32 	%f813, %r182;
	ld.shared.u16 	%rs190, [smem+1952];
	// begin inline asm
	{  cvt.f32.f16 %f273, %rs190;}

	// end inline asm
	fma.rn.f32 	%f814, %f273, %f813, %f812;
	shfl.sync.idx.b32	%r183|%p79, %r153, 30, 31, -1;
	mov.b32 	%f815, %r183;
	ld.shared.u16 	%rs191, [smem+1984];
	// begin inline asm
	{  cvt.f32.f16 %f274, %rs191;}

	// end inline asm
	fma.rn.f32 	%f816, %f274, %f815, %f814;
	shfl.sync.idx.b32	%r184|%p80, %r153, 31, 31, -1;
	mov.b32 	%f817, %r184;
	ld.shared.u16 	%rs192, [smem+2016];
	// begin inline asm
	{  cvt.f32.f16 %f275, %rs192;}

	// end inline asm
	fma.rn.f32 	%f818, %f275, %f817, %f816;
	mul.f32 	%f819, %f57, %f1867;
	fma.rn.f32 	%f1867, %f58, %f818, %f819;
	ld.shared.u16 	%rs193, [smem+1026];
	// begin inline asm
	{  cvt.f32.f16 %f276, %rs193;}

	// end inline asm
	shfl.sync.idx.b32	%r185|%p81, %r153, 1, 31, -1;
	mov.b32 	%f820, %r185;
	ld.shared.u16 	%rs194, [smem+1058];
	// begin inline asm
	{  cvt.f32.f16 %f277, %rs194;}

	// end inline asm
	mul.f32 	%f821, %f277, %f820;
	fma.rn.f32 	%f822, %f1833, %f276, %f821;
	shfl.sync.idx.b32	%r186|%p82, %r153, 2, 31, -1;
	mov.b32 	%f823, %r186;
	ld.shared.u16 	%rs195, [smem+1090];
	// begin inline asm
	{  cvt.f32.f16 %f278, %rs195;}

	// end inline asm
	fma.rn.f32 	%f824, %f278, %f823, %f822;
	shfl.sync.idx.b32	%r187|%p83, %r153, 3, 31, -1;
	mov.b32 	%f825, %r187;
	ld.shared.u16 	%rs196, [smem+1122];
	// begin inline asm
	{  cvt.f32.f16 %f279, %rs196;}

	// end inline asm
	fma.rn.f32 	%f826, %f279, %f825, %f824;
	shfl.sync.idx.b32	%r188|%p84, %r153, 4, 31, -1;
	mov.b32 	%f827, %r188;
	ld.shared.u16 	%rs197, [smem+1154];
	// begin inline asm
	{  cvt.f32.f16 %f280, %rs197;}

	// end inline asm
	fma.rn.f32 	%f828, %f280, %f827, %f826;
	shfl.sync.idx.b32	%r189|%p85, %r153, 5, 31, -1;
	mov.b32 	%f829, %r189;
	ld.shared.u16 	%rs198, [smem+1186];
	// begin inline asm
	{  cvt.f32.f16 %f281, %rs198;}

	// end inline asm
	fma.rn.f32 	%f830, %f281, %f829, %f828;
	shfl.sync.idx.b32	%r190|%p86, %r153, 6, 31, -1;
	mov.b32 	%f831, %r190;
	ld.shared.u16 	%rs199, [smem+1218];
	// begin inline asm
	{  cvt.f32.f16 %f282, %rs199;}

	// end inline asm
	fma.rn.f32 	%f832, %f282, %f831, %f830;
	shfl.sync.idx.b32	%r191|%p87, %r153, 7, 31, -1;
	mov.b32 	%f833, %r191;
	ld.shared.u16 	%rs200, [smem+1250];
	// begin inline asm
	{  cvt.f32.f16 %f283, %rs200;}

	// end inline asm
	fma.rn.f32 	%f834, %f283, %f833, %f832;
	shfl.sync.idx.b32	%r192|%p88, %r153, 8, 31, -1;
	mov.b32 	%f835, %r192;
	ld.shared.u16 	%rs201, [smem+1282];
	// begin inline asm
	{  cvt.f32.f16 %f284, %rs201;}

	// end inline asm
	fma.rn.f32 	%f836, %f284, %f835, %f834;
	shfl.sync.idx.b32	%r193|%p89, %r153, 9, 31, -1;
	mov.b32 	%f837, %r193;
	ld.shared.u16 	%rs202, [smem+1314];
	// begin inline asm
	{  cvt.f32.f16 %f285, %rs202;}

	// end inline asm
	fma.rn.f32 	%f838, %f285, %f837, %f836;
	shfl.sync.idx.b32	%r194|%p90, %r153, 10, 31, -1;
	mov.b32 	%f839, %r194;
	ld.shared.u16 	%rs203, [smem+1346];
	// begin inline asm
	{  cvt.f32.f16 %f286, %rs203;}

	// end inline asm
	fma.rn.f32 	%f840, %f286, %f839, %f838;
	shfl.sync.idx.b32	%r195|%p91, %r153, 11, 31, -1;
	mov.b32 	%f841, %r195;
	ld.shared.u16 	%rs204, [smem+1378];
	// begin inline asm
	{  cvt.f32.f16 %f287, %rs204;}

	// end inline asm
	fma.rn.f32 	%f842, %f287, %f841, %f840;
	shfl.sync.idx.b32	%r196|%p92, %r153, 12, 31, -1;
	mov.b32 	%f843, %r196;
	ld.shared.u16 	%rs205, [smem+1410];
	// begin inline asm
	{  cvt.f32.f16 %f288, %rs205;}

	// end inline asm
	fma.rn.f32 	%f844, %f288, %f843, %f842;
	shfl.sync.idx.b32	%r197|%p93, %r153, 13, 31, -1;
	mov.b32 	%f845, %r197;
	ld.shared.u16 	%rs206, [smem+1442];
	// begin inline asm
	{  cvt.f32.f16 %f289, %rs206;}

	// end inline asm
	fma.rn.f32 	%f846, %f289, %f845, %f844;
	shfl.sync.idx.b32	%r198|%p94, %r153, 14, 31, -1;
	mov.b32 	%f847, %r198;
	ld.shared.u16 	%rs207, [smem+1474];
	// begin inline asm
	{  cvt.f32.f16 %f290, %rs207;}

	// end inline asm
	fma.rn.f32 	%f848, %f290, %f847, %f846;
	shfl.sync.idx.b32	%r199|%p95, %r153, 15, 31, -1;
	mov.b32 	%f849, %r199;
	ld.shared.u16 	%rs208, [smem+1506];
	// begin inline asm
	{  cvt.f32.f16 %f291, %rs208;}

	// end inline asm
	fma.rn.f32 	%f850, %f291, %f849, %f848;
	shfl.sync.idx.b32	%r200|%p96, %r153, 16, 31, -1;
	mov.b32 	%f851, %r200;
	ld.shared.u16 	%rs209, [smem+1538];
	// begin inline asm
	{  cvt.f32.f16 %f292, %rs209;}

	// end inline asm
	fma.rn.f32 	%f852, %f292, %f851, %f850;
	shfl.sync.idx.b32	%r201|%p97, %r153, 17, 31, -1;
	mov.b32 	%f853, %r201;
	ld.shared.u16 	%rs210, [smem+1570];
	// begin inline asm
	{  cvt.f32.f16 %f293, %rs210;}

	// end inline asm
	fma.rn.f32 	%f854, %f293, %f853, %f852;
	shfl.sync.idx.b32	%r202|%p98, %r153, 18, 31, -1;
	mov.b32 	%f855, %r202;
	ld.shared.u16 	%rs211, [smem+1602];
	// begin inline asm
	{  cvt.f32.f16 %f294, %rs211;}

	// end inline asm
	fma.rn.f32 	%f856, %f294, %f855, %f854;
	shfl.sync.idx.b32	%r203|%p99, %r153, 19, 31, -1;
	mov.b32 	%f857, %r203;
	ld.shared.u16 	%rs212, [smem+1634];
	// begin inline asm
	{  cvt.f32.f16 %f295, %rs212;}

	// end inline asm
	fma.rn.f32 	%f858, %f295, %f857, %f856;
	shfl.sync.idx.b32	%r204|%p100, %r153, 20, 31, -1;
	mov.b32 	%f859, %r204;
	ld.shared.u16 	%rs213, [smem+1666];
	// begin inline asm
	{  cvt.f32.f16 %f296, %rs213;}

	// end inline asm
	fma.rn.f32 	%f860, %f296, %f859, %f858;
	shfl.sync.idx.b32	%r205|%p101, %r153, 21, 31, -1;
	mov.b32 	%f861, %r205;
	ld.shared.u16 	%rs214, [smem+1698];
	// begin inline asm
	{  cvt.f32.f16 %f297, %rs214;}

	// end inline asm
	fma.rn.f32 	%f862, %f297, %f861, %f860;
	shfl.sync.idx.b32	%r206|%p102, %r153, 22, 31, -1;
	mov.b32 	%f863, %r206;
	ld.shared.u16 	%rs215, [smem+1730];
	// begin inline asm
	{  cvt.f32.f16 %f298, %rs215;}

	// end inline asm
	fma.rn.f32 	%f864, %f298, %f863, %f862;
	shfl.sync.idx.b32	%r207|%p103, %r153, 23, 31, -1;
	mov.b32 	%f865, %r207;
	ld.shared.u16 	%rs216, [smem+1762];
	// begin inline asm
	{  cvt.f32.f16 %f299, %rs216;}

	// end inline asm
	fma.rn.f32 	%f866, %f299, %f865, %f864;
	shfl.sync.idx.b32	%r208|%p104, %r153, 24, 31, -1;
	mov.b32 	%f867, %r208;
	ld.shared.u16 	%rs217, [smem+1794];
	// begin inline asm
	{  cvt.f32.f16 %f300, %rs217;}

	// end inline asm
	fma.rn.f32 	%f868, %f300, %f867, %f866;
	shfl.sync.idx.b32	%r209|%p105, %r153, 25, 31, -1;
	mov.b32 	%f869, %r209;
	ld.shared.u16 	%rs218, [smem+1826];
	// begin inline asm
	{  cvt.f32.f16 %f301, %rs218;}

	// end inline asm
	fma.rn.f32 	%f870, %f301, %f869, %f868;
	shfl.sync.idx.b32	%r210|%p106, %r153, 26, 31, -1;
	mov.b32 	%f871, %r210;
	ld.shared.u16 	%rs219, [smem+1858];
	// begin inline asm
	{  cvt.f32.f16 %f302, %rs219;}

	// end inline asm
	fma.rn.f32 	%f872, %f302, %f871, %f870;
	shfl.sync.idx.b32	%r211|%p107, %r153, 27, 31, -1;
	mov.b32 	%f873, %r211;
	ld.shared.u16 	%rs220, [smem+1890];
	// begin inline asm
	{  cvt.f32.f16 %f303, %rs220;}

	// end inline asm
	fma.rn.f32 	%f874, %f303, %f873, %f872;
	shfl.sync.idx.b32	%r212|%p108, %r153, 28, 31, -1;
	mov.b32 	%f875, %r212;
	ld.shared.u16 	%rs221, [smem+1922];
	// begin inline asm
	{  cvt.f32.f16 %f304, %rs221;}

	// end inline asm
	fma.rn.f32 	%f876, %f304, %f875, %f874;
	shfl.sync.idx.b32	%r213|%p109, %r153, 29, 31, -1;
	mov.b32 	%f877, %r213;
	ld.shared.u16 	%rs222, [smem+1954];
	// begin inline asm
	{  cvt.f32.f16 %f305, %rs222;}

	// end inline asm
	fma.rn.f32 	%f878, %f305, %f877, %f876;
	shfl.sync.idx.b32	%r214|%p110, %r153, 30, 31, -1;
	mov.b32 	%f879, %r214;
	ld.shared.u16 	%rs223, [smem+1986];
	// begin inline asm
	{  cvt.f32.f16 %f306, %rs223;}

	// end inline asm
	fma.rn.f32 	%f880, %f306, %f879, %f878;
	shfl.sync.idx.b32	%r215|%p111, %r153, 31, 31, -1;
	mov.b32 	%f881, %r215;
	ld.shared.u16 	%rs224, [smem+2018];
	// begin inline asm
	{  cvt.f32.f16 %f307, %rs224;}

	// end inline asm
	fma.rn.f32 	%f882, %f307, %f881, %f880;
	mul.f32 	%f883, %f57, %f1866;
	fma.rn.f32 	%f1866, %f58, %f882, %f883;
	ld.shared.u16 	%rs225, [smem+1028];
	// begin inline asm
	{  cvt.f32.f16 %f308, %rs225;}

	// end inline asm
	shfl.sync.idx.b32	%r216|%p112, %r153, 1, 31, -1;
	mov.b32 	%f884, %r216;
	ld.shared.u16 	%rs226, [smem+1060];
	// begin inline asm
	{  cvt.f32.f16 %f309, %rs226;}

	// end inline asm
	mul.f32 	%f885, %f309, %f884;
	fma.rn.f32 	%f886, %f1833, %f308, %f885;
	shfl.sync.idx.b32	%r217|%p113, %r153, 2, 31, -1;
	mov.b32 	%f887, %r217;
	ld.shared.u16 	%rs227, [smem+1092];
	// begin inline asm
	{  cvt.f32.f16 %f310, %rs227;}

	// end inline asm
	fma.rn.f32 	%f888, %f310, %f887, %f886;
	shfl.sync.idx.b32	%r218|%p114, %r153, 3, 31, -1;
	mov.b32 	%f889, %r218;
	ld.shared.u16 	%rs228, [smem+1124];
	// begin inline asm
	{  cvt.f32.f16 %f311, %rs228;}

	// end inline asm
	fma.rn.f32 	%f890, %f311, %f889, %f888;
	shfl.sync.idx.b32	%r219|%p115, %r153, 4, 31, -1;
	mov.b32 	%f891, %r219;
	ld.shared.u16 	%rs229, [smem+1156];
	// begin inline asm
	{  cvt.f32.f16 %f312, %rs229;}

	// end inline asm
	fma.rn.f32 	%f892, %f312, %f891, %f890;
	shfl.sync.idx.b32	%r220|%p116, %r153, 5, 31, -1;
	mov.b32 	%f893, %r220;
	ld.shared.u16 	%rs230, [smem+1188];
	// begin inline asm
	{  cvt.f32.f16 %f313, %rs230;}

	// end inline asm
	fma.rn.f32 	%f894, %f313, %f893, %f892;
	shfl.sync.idx.b32	%r221|%p117, %r153, 6, 31, -1;
	mov.b32 	%f895, %r221;
	ld.shared.u16 	%rs231, [smem+1220];
	// begin inline asm
	{  cvt.f32.f16 %f314, %rs231;}

	// end inline asm
	fma.rn.f32 	%f896, %f314, %f895, %f894;
	shfl.sync.idx.b32	%r222|%p118, %r153, 7, 31, -1;
	mov.b32 	%f897, %r222;
	ld.shared.u16 	%rs232, [smem+1252];
	// begin inline asm
	{  cvt.f32.f16 %f315, %rs232;}

	// end inline asm
	fma.rn.f32 	%f898, %f315, %f897, %f896;
	shfl.sync.idx.b32	%r223|%p119, %r153, 8, 31, -1;
	mov.b32 	%f899, %r223;
	ld.shared.u16 	%rs233, [smem+1284];
	// begin inline asm
	{  cvt.f32.f16 %f316, %rs233;}

	// end inline asm
	fma.rn.f32 	%f900, %f316, %f899, %f898;
	shfl.sync.idx.b32	%r224|%p120, %r153, 9, 31, -1;
	mov.b32 	%f901, %r224;
	ld.shared.u16 	%rs234, [smem+1316];
	// begin inline asm
	{  cvt.f32.f16 %f317, %rs234;}

	// end inline asm
	fma.rn.f32 	%f902, %f317, %f901, %f900;
	shfl.sync.idx.b32	%r225|%p121, %r153, 10, 31, -1;
	mov.b32 	%f903, %r225;
	ld.shared.u16 	%rs235, [smem+1348];
	// begin inline asm
	{  cvt.f32.f16 %f318, %rs235;}

	// end inline asm
	fma.rn.f32 	%f904, %f318, %f903, %f902;
	shfl.sync.idx.b32	%r226|%p122, %r153, 11, 31, -1;
	mov.b32 	%f905, %r226;
	ld.shared.u16 	%rs236, [smem+1380];
	// begin inline asm
	{  cvt.f32.f16 %f319, %rs236;}

	// end inline asm
	fma.rn.f32 	%f906, %f319, %f905, %f904;
	shfl.sync.idx.b32	%r227|%p123, %r153, 12, 31, -1;
	mov.b32 	%f907, %r227;
	ld.shared.u16 	%rs237, [smem+1412];
	// begin inline asm
	{  cvt.f32.f16 %f320, %rs237;}

	// end inline asm
	fma.rn.f32 	%f908, %f320, %f907, %f906;
	shfl.sync.idx.b32	%r228|%p124, %r153, 13, 31, -1;
	mov.b32 	%f909, %r228;
	ld.shared.u16 	%rs238, [smem+1444];
	// begin inline asm
	{  cvt.f32.f16 %f321, %rs238;}

	// end inline asm
	fma.rn.f32 	%f910, %f321, %f909, %f908;
	shfl.sync.idx.b32	%r229|%p125, %r153, 14, 31, -1;
	mov.b32 	%f911, %r229;
	ld.shared.u16 	%rs239, [smem+1476];
	// begin inline asm
	{  cvt.f32.f16 %f322, %rs239;}

	// end inline asm
	fma.rn.f32 	%f912, %f322, %f911, %f910;
	shfl.sync.idx.b32	%r230|%p126, %r153, 15, 31, -1;
	mov.b32 	%f913, %r230;
	ld.shared.u16 	%rs240, [smem+1508];
	// begin inline asm
	{  cvt.f32.f16 %f323, %rs240;}

	// end inline asm
	fma.rn.f32 	%f914, %f323, %f913, %f912;
	shfl.sync.idx.b32	%r231|%p127, %r153, 16, 31, -1;
	mov.b32 	%f915, %r231;
	ld.shared.u16 	%rs241, [smem+1540];
	// begin inline asm
	{  cvt.f32.f16 %f324, %rs241;}

	// end inline asm
	fma.rn.f32 	%f916, %f324, %f915, %f914;
	shfl.sync.idx.b32	%r232|%p128, %r153, 17, 31, -1;
	mov.b32 	%f917, %r232;
	ld.shared.u16 	%rs242, [smem+1572];
	// begin inline asm
	{  cvt.f32.f16 %f325, %rs242;}

	// end inline asm
	fma.rn.f32 	%f918, %f325, %f917, %f916;
	shfl.sync.idx.b32	%r233|%p129, %r153, 18, 31, -1;
	mov.b32 	%f919, %r233;
	ld.shared.u16 	%rs243, [smem+1604];
	// begin inline asm
	{  cvt.f32.f16 %f326, %rs243;}

	// end inline asm
	fma.rn.f32 	%f920, %f326, %f919, %f918;
	shfl.sync.idx.b32	%r234|%p130, %r153, 19, 31, -1;
	mov.b32 	%f921, %r234;
	ld.shared.u16 	%rs244, [smem+1636];
	// begin inline asm
	{  cvt.f32.f16 %f327, %rs244;}

	// end inline asm
	fma.rn.f32 	%f922, %f327, %f921, %f920;
	shfl.sync.idx.b32	%r235|%p131, %r153, 20, 31, -1;
	mov.b32 	%f923, %r235;
	ld.shared.u16 	%rs245, [smem+1668];
	// begin inline asm
	{  cvt.f32.f16 %f328, %rs245;}

	// end inline asm
	fma.rn.f32 	%f924, %f328, %f923, %f922;
	shfl.sync.idx.b32	%r236|%p132, %r153, 21, 31, -1;
	mov.b32 	%f925, %r236;
	ld.shared.u16 	%rs246, [smem+1700];
	// begin inline asm
	{  cvt.f32.f16 %f329, %rs246;}

	// end inline asm
	fma.rn.f32 	%f926, %f329, %f925, %f924;
	shfl.sync.idx.b32	%r237|%p133, %r153, 22, 31, -1;
	mov.b32 	%f927, %r237;
	ld.shared.u16 	%rs247, [smem+1732];
	// begin inline asm
	{  cvt.f32.f16 %f330, %rs247;}

	// end inline asm
	fma.rn.f32 	%f928, %f330, %f927, %f926;
	shfl.sync.idx.b32	%r238|%p134, %r153, 23, 31, -1;
	mov.b32 	%f929, %r238;
	ld.shared.u16 	%rs248, [smem+1764];
	// begin inline asm
	{  cvt.f32.f16 %f331, %rs248;}

	// end inline asm
	fma.rn.f32 	%f930, %f331, %f929, %f928;
	shfl.sync.idx.b32	%r239|%p135, %r153, 24, 31, -1;
	mov.b32 	%f931, %r239;
	ld.shared.u16 	%rs249, [smem+1796];
	// begin inline asm
	{  cvt.f32.f16 %f332, %rs249;}

	// end inline asm
	fma.rn.f32 	%f932, %f332, %f931, %f930;
	shfl.sync.idx.b32	%r240|%p136, %r153, 25, 31, -1;
	mov.b32 	%f933, %r240;
	ld.shared.u16 	%rs250, [smem+1828];
	// begin inline asm
	{  cvt.f32.f16 %f333, %rs250;}

	// end inline asm
	fma.rn.f32 	%f934, %f333, %f933, %f932;
	shfl.sync.idx.b32	%r241|%p137, %r153, 26, 31, -1;
	mov.b32 	%f935, %r241;
	ld.shared.u16 	%rs251, [smem+1860];
	// begin inline asm
	{  cvt.f32.f16 %f334, %rs251;}

	// end inline asm
	fma.rn.f32 	%f936, %f334, %f935, %f934;
	shfl.sync.idx.b32	%r242|%p138, %r153, 27, 31, -1;
	mov.b32 	%f937, %r242;
	ld.shared.u16 	%rs252, [smem+1892];
	// begin inline asm
	{  cvt.f32.f16 %f335, %rs252;}

	// end inline asm
	fma.rn.f32 	%f938, %f335, %f937, %f936;
	shfl.sync.idx.b32	%r243|%p139, %r153, 28, 31, -1;
	mov.b32 	%f939, %r243;
	ld.shared.u16 	%rs253, [smem+1924];
	// begin inline asm
	{  cvt.f32.f16 %f336, %rs253;}

	// end inline asm
	fma.rn.f32 	%f940, %f336, %f939, %f938;
	shfl.sync.idx.b32	%r244|%p140, %r153, 29, 31, -1;
	mov.b32 	%f941, %r244;
	ld.shared.u16 	%rs254, [smem+1956];
	// begin inline asm
	{  cvt.f32.f16 %f337, %rs254;}

	// end inline asm
	fma.rn.f32 	%f942, %f337, %f941, %f940;
	shfl.sync.idx.b32	%r245|%p141, %r153, 30, 31, -1;
	mov.b32 	%f943, %r245;
	ld.shared.u16 	%rs255, [smem+1988];
	// begin inline asm
	{  cvt.f32.f16 %f338, %rs255;}

	// end inline asm
	fma.rn.f32 	%f944, %f338, %f943, %f942;
	shfl.sync.idx.b32	%r246|%p142, %r153, 31, 31, -1;
	mov.b32 	%f945, %r246;
	ld.shared.u16 	%rs256, [smem+2020];
	// begin inline asm
	{  cvt.f32.f16 %f339, %rs256;}

	// end inline asm
	fma.rn.f32 	%f946, %f339, %f945, %f944;
	mul.f32 	%f947, %f57, %f1865;
	fma.rn.f32 	%f1865, %f58, %f946, %f947;
	ld.shared.u16 	%rs257, [smem+1030];
	// begin inline asm
	{  cvt.f32.f16 %f340, %rs257;}

	// end inline asm
	shfl.sync.idx.b32	%r247|%p143, %r153, 1, 31, -1;
	mov.b32 	%f948, %r247;
	ld.shared.u16 	%rs258, [smem+1062];
	// begin inline asm
	{  cvt.f32.f16 %f341, %rs258;}

	// end inline asm
	mul.f32 	%f949, %f341, %f948;
	fma.rn.f32 	%f950, %f1833, %f340, %f949;
	shfl.sync.idx.b32	%r248|%p144, %r153, 2, 31, -1;
	mov.b32 	%f951, %r248;
	ld.shared.u16 	%rs259, [smem+1094];
	// begin inline asm
	{  cvt.f32.f16 %f342, %rs259;}

	// end inline asm
	fma.rn.f32 	%f952, %f342, %f951, %f950;
	shfl.sync.idx.b32	%r249|%p145, %r153, 3, 31, -1;
	mov.b32 	%f953, %r249;
	ld.shared.u16 	%rs260, [smem+1126];
	// begin inline asm
	{  cvt.f32.f16 %f343, %rs260;}

	// end inline asm
	fma.rn.f32 	%f954, %f343, %f953, %f952;
	shfl.sync.idx.b32	%r250|%p146, %r153, 4, 31, -1;
	mov.b32 	%f955, %r250;
	ld.shared.u16 	%rs261, [smem+1158];
	// begin inline asm
	{  cvt.f32.f16 %f344, %rs261;}

	// end inline asm
	fma.rn.f32 	%f956, %f344, %f955, %f954;
	shfl.sync.idx.b32	%r251|%p147, %r153, 5, 31, -1;
	mov.b32 	%f957, %r251;
	ld.shared.u16 	%rs262, [smem+1190];
	// begin inline asm
	{  cvt.f32.f16 %f345, %rs262;}

	// end inline asm
	fma.rn.f32 	%f958, %f345, %f957, %f956;
	shfl.sync.idx.b32	%r252|%p148, %r153, 6, 31, -1;
	mov.b32 	%f959, %r252;
	ld.shared.u16 	%rs263, [smem+1222];
	// begin inline asm
	{  cvt.f32.f16 %f346, %rs263;}

	// end inline asm
	fma.rn.f32 	%f960, %f346, %f959, %f958;
	shfl.sync.idx.b32	%r253|%p149, %r153, 7, 31, -1;
	mov.b32 	%f961, %r253;
	ld.shared.u16 	%rs264, [smem+1254];
	// begin inline asm
	{  cvt.f32.f16 %f347, %rs264;}

	// end inline asm
	fma.rn.f32 	%f962, %f347, %f961, %f960;
	shfl.sync.idx.b32	%r254|%p150, %r153, 8, 31, -1;
	mov.b32 	%f963, %r254;
	ld.shared.u16 	%rs265, [smem+1286];
	// begin inline asm
	{  cvt.f32.f16 %f348, %rs265;}

	// end inline asm
	fma.rn.f32 	%f964, %f348, %f963, %f962;
	shfl.sync.idx.b32	%r255|%p151, %r153, 9, 31, -1;
	mov.b32 	%f965, %r255;
	ld.shared.u16 	%rs266, [smem+1318];
	// begin inline asm
	{  cvt.f32.f16 %f349, %rs266;}

	// end inline asm
	fma.rn.f32 	%f966, %f349, %f965, %f964;
	shfl.sync.idx.b32	%r256|%p152, %r153, 10, 31, -1;
	mov.b32 	%f967, %r256;
	ld.shared.u16 	%rs267, [smem+1350];
	// begin inline asm
	{  cvt.f32.f16 %f350, %rs267;}

	// end inline asm
	fma.rn.f32 	%f968, %f350, %f967, %f966;
	shfl.sync.idx.b32	%r257|%p153, %r153, 11, 31, -1;
	mov.b32 	%f969, %r257;
	ld.shared.u16 	%rs268, [smem+1382];
	// begin inline asm
	{  cvt.f32.f16 %f351, %rs268;}

	// end inline asm
	fma.rn.f32 	%f970, %f351, %f969, %f968;
	shfl.sync.idx.b32	%r258|%p154, %r153, 12, 31, -1;
	mov.b32 	%f971, %r258;
	ld.shared.u16 	%rs269, [smem+1414];
	// begin inline asm
	{  cvt.f32.f16 %f352, %rs269;}

	// end inline asm
	fma.rn.f32 	%f972, %f352, %f971, %f970;
	shfl.sync.idx.b32	%r259|%p155, %r153, 13, 31, -1;
	mov.b32 	%f973, %r259;
	ld.shared.u16 	%rs270, [smem+1446];
	// begin inline asm
	{  cvt.f32.f16 %f353, %rs270;}

	// end inline asm
	fma.rn.f32 	%f974, %f353, %f973, %f972;
	shfl.sync.idx.b32	%r260|%p156, %r153, 14, 31, -1;
	mov.b32 	%f975, %r260;
	ld.shared.u16 	%rs271, [smem+1478];
	// begin inline asm
	{  cvt.f32.f16 %f354, %rs271;}

	// end inline asm
	fma.rn.f32 	%f976, %f354, %f975, %f974;
	shfl.sync.idx.b32	%r261|%p157, %r153, 15, 31, -1;
	mov.b32 	%f977, %r261;
	ld.shared.u16 	%rs272, [smem+1510];
	// begin inline asm
	{  cvt.f32.f16 %f355, %rs272;}

	// end inline asm
	fma.rn.f32 	%f978, %f355, %f977, %f976;
	shfl.sync.idx.b32	%r262|%p158, %r153, 16, 31, -1;
	mov.b32 	%f979, %r262;
	ld.shared.u16 	%rs273, [smem+1542];
	// begin inline asm
	{  cvt.f32.f16 %f356, %rs273;}

	// end inline asm
	fma.rn.f32 	%f980, %f356, %f979, %f978;
	shfl.sync.idx.b32	%r263|%p159, %r153, 17, 31, -1;
	mov.b32 	%f981, %r263;
	ld.shared.u16 	%rs274, [smem+1574];
	// begin inline asm
	{  cvt.f32.f16 %f357, %rs274;}

	// end inline asm
	fma.rn.f32 	%f982, %f357, %f981, %f980;
	shfl.sync.idx.b32	%r264|%p160, %r153, 18, 31, -1;
	mov.b32 	%f983, %r264;
	ld.shared.u16 	%rs275, [smem+1606];
	// begin inline asm
	{  cvt.f32.f16 %f358, %rs275;}

	// end inline asm
	fma.rn.f32 	%f984, %f358, %f983, %f982;
	shfl.sync.idx.b32	%r265|%p161, %r153, 19, 31, -1;
	mov.b32 	%f985, %r265;
	ld.shared.u16 	%rs276, [smem+1638];
	// begin inline asm
	{  cvt.f32.f16 %f359, %rs276;}

	// end inline asm
	fma.rn.f32 	%f986, %f359, %f985, %f984;
	shfl.sync.idx.b32	%r266|%p162, %r153, 20, 31, -1;
	mov.b32 	%f987, %r266;
	ld.shared.u16 	%rs277, [smem+1670];
	// begin inline asm
	{  cvt.f32.f16 %f360, %rs277;}

	// end inline asm
	fma.rn.f32 	%f988, %f360, %f987, %f986;
	shfl.sync.idx.b32	%r267|%p163, %r153, 21, 31, -1;
	mov.b32 	%f989, %r267;
	ld.shared.u16 	%rs278, [smem+1702];
	// begin inline asm
	{  cvt.f32.f16 %f361, %rs278;}

	// end inline asm
	fma.rn.f32 	%f990, %f361, %f989, %f988;
	shfl.sync.idx.b32	%r268|%p164, %r153, 22, 31, -1;
	mov.b32 	%f991, %r268;
	ld.shared.u16 	%rs279, [smem+1734];
	// begin inline asm
	{  cvt.f32.f16 %f362, %rs279;}

	// end inline asm
	fma.rn.f32 	%f992, %f362, %f991, %f990;
	shfl.sync.idx.b32	%r269|%p165, %r153, 23, 31, -1;
	mov.b32 	%f993, %r269;
	ld.shared.u16 	%rs280, [smem+1766];
	// begin inline asm
	{  cvt.f32.f16 %f363, %rs280;}

	// end inline asm
	fma.rn.f32 	%f994, %f363, %f993, %f992;
	shfl.sync.idx.b32	%r270|%p166, %r153, 24, 31, -1;
	mov.b32 	%f995, %r270;
	ld.shared.u16 	%rs281, [smem+1798];
	// begin inline asm
	{  cvt.f32.f16 %f364, %rs281;}

	// end inline asm
	fma.rn.f32 	%f996, %f364, %f995, %f994;
	shfl.sync.idx.b32	%r271|%p167, %r153, 25, 31, -1;
	mov.b32 	%f997, %r271;
	ld.shared.u16 	%rs282, [smem+1830];
	// begin inline asm
	{  cvt.f32.f16 %f365, %rs282;}

	// end inline asm
	fma.rn.f32 	%f998, %f365, %f997, %f996;
	shfl.sync.idx.b32	%r272|%p168, %r153, 26, 31, -1;
	mov.b32 	%f999, %r272;
	ld.shared.u16 	%rs283, [smem+1862];
	// begin inline asm
	{  cvt.f32.f16 %f366, %rs283;}

	// end inline asm
	fma.rn.f32 	%f1000, %f366, %f999, %f998;
	shfl.sync.idx.b32	%r273|%p169, %r153, 27, 31, -1;
	mov.b32 	%f1001, %r273;
	ld.shared.u16 	%rs284, [smem+1894];
	// begin inline asm
	{  cvt.f32.f16 %f367, %rs284;}

	// end inline asm
	fma.rn.f32 	%f1002, %f367, %f1001, %f1000;
	shfl.sync.idx.b32	%r274|%p170, %r153, 28, 31, -1;
	mov.b32 	%f1003, %r274;
	ld.shared.u16 	%rs285, [smem+1926];
	// begin inline asm
	{  cvt.f32.f16 %f368, %rs285;}

	// end inline asm
	fma.rn.f32 	%f1004, %f368, %f1003, %f1002;
	shfl.sync.idx.b32	%r275|%p171, %r153, 29, 31, -1;
	mov.b32 	%f1005, %r275;
	ld.shared.u16 	%rs286, [smem+1958];
	// begin inline asm
	{  cvt.f32.f16 %f369, %rs286;}

	// end inline asm
	fma.rn.f32 	%f1006, %f369, %f1005, %f1004;
	shfl.sync.idx.b32	%r276|%p172, %r153, 30, 31, -1;
	mov.b32 	%f1007, %r276;
	ld.shared.u16 	%rs287, [smem+1990];
	// begin inline asm
	{  cvt.f32.f16 %f370, %rs287;}

	// end inline asm
	fma.rn.f32 	%f1008, %f370, %f1007, %f1006;
	shfl.sync.idx.b32	%r277|%p173, %r153, 31, 31, -1;
	mov.b32 	%f1009, %r277;
	ld.shared.u16 	%rs288, [smem+2022];
	// begin inline asm
	{  cvt.f32.f16 %f371, %rs288;}

	// end inline asm
	fma.rn.f32 	%f1010, %f371, %f1009, %f1008;
	mul.f32 	%f1011, %f57, %f1864;
	fma.rn.f32 	%f1864, %f58, %f1010, %f1011;
	ld.shared.u16 	%rs289, [smem+1032];
	// begin inline asm
	{  cvt.f32.f16 %f372, %rs289;}

	// end inline asm
	shfl.sync.idx.b32	%r278|%p174, %r153, 1, 31, -1;
	mov.b32 	%f1012, %r278;
	ld.shared.u16 	%rs290, [smem+1064];
	// begin inline asm
	{  cvt.f32.f16 %f373, %rs290;}

	// end inline asm
	mul.f32 	%f1013, %f373, %f1012;
	fma.rn.f32 	%f1014, %f1833, %f372, %f1013;
	shfl.sync.idx.b32	%r279|%p175, %r153, 2, 31, -1;
	mov.b32 	%f1015, %r279;
	ld.shared.u16 	%rs291, [smem+1096];
	// begin inline asm
	{  cvt.f32.f16 %f374, %rs291;}

	// end inline asm
	fma.rn.f32 	%f1016, %f374, %f1015, %f1014;
	shfl.sync.idx.b32	%r280|%p176, %r153, 3, 31, -1;
	mov.b32 	%f1017, %r280;
	ld.shared.u16 	%rs292, [smem+1128];
	// begin inline asm
	{  cvt.f32.f16 %f375, %rs292;}

	// end inline asm
	fma.rn.f32 	%f1018, %f375, %f1017, %f1016;
	shfl.sync.idx.b32	%r281|%p177, %r153, 4, 31, -1;
	mov.b32 	%f1019, %r281;
	ld.shared.u16 	%rs293, [smem+1160];
	// begin inline asm
	{  cvt.f32.f16 %f376, %rs293;}

	// end inline asm
	fma.rn.f32 	%f1020, %f376, %f1019, %f1018;
	shfl.sync.idx.b32	%r282|%p178, %r153, 5, 31, -1;
	mov.b32 	%f1021, %r282;
	ld.shared.u16 	%rs294, [smem+1192];
	// begin inline asm
	{  cvt.f32.f16 %f377, %rs294;}

	// end inline asm
	fma.rn.f32 	%f1022, %f377, %f1021, %f1020;
	shfl.sync.idx.b32	%r283|%p179, %r153, 6, 31, -1;
	mov.b32 	%f1023, %r283;
	ld.shared.u16 	%rs295, [smem+1224];
	// begin inline asm
	{  cvt.f32.f16 %f378, %rs295;}

	// end inline asm
	fma.rn.f32 	%f1024, %f378, %f1023, %f1022;
	shfl.sync.idx.b32	%r284|%p180, %r153, 7, 31, -1;
	mov.b32 	%f1025, %r284;
	ld.shared.u16 	%rs296, [smem+1256];
	// begin inline asm
	{  cvt.f32.f16 %f379, %rs296;}

	// end inline asm
	fma.rn.f32 	%f1026, %f379, %f1025, %f1024;
	shfl.sync.idx.b32	%r285|%p181, %r153, 8, 31, -1;
	mov.b32 	%f1027, %r285;
	ld.shared.u16 	%rs297, [smem+1288];
	// begin inline asm
	{  cvt.f32.f16 %f380, %rs297;}

	// end inline asm
	fma.rn.f32 	%f1028, %f380, %f1027, %f1026;
	shfl.sync.idx.b32	%r286|%p182, %r153, 9, 31, -1;
	mov.b32 	%f1029, %r286;
	ld.shared.u16 	%rs298, [smem+1320];
	// begin inline asm
	{  cvt.f32.f16 %f381, %rs298;}

	// end inline asm
	fma.rn.f32 	%f1030, %f381, %f1029, %f1028;
	shfl.sync.idx.b32	%r287|%p183, %r153, 10, 31, -1;
	mov.b32 	%f1031, %r287;
	ld.shared.u16 	%rs299, [smem+1352];
	// begin inline asm
	{  cvt.f32.f16 %f382, %rs299;}

	// end inline asm
	fma.rn.f32 	%f1032, %f382, %f1031, %f1030;
	shfl.sync.idx.b32	%r288|%p184, %r153, 11, 31, -1;
	mov.b32 	%f1033, %r288;
	ld.shared.u16 	%rs300, [smem+1384];
	// begin inline asm
	{  cvt.f32.f16 %f383, %rs300;}

	// end inline asm
	fma.rn.f32 	%f1034, %f383, %f1033, %f1032;
	shfl.sync.idx.b32	%r289|%p185, %r153, 12, 31, -1;
	mov.b32 	%f1035, %r289;
	ld.shared.u16 	%rs301, [smem+1416];
	// begin inline asm
	{  cvt.f32.f16 %f384, %rs301;}

	// end inline asm
	fma.rn.f32 	%f1036, %f384, %f1035, %f1034;
	shfl.sync.idx.b32	%r290|%p186, %r153, 13, 31, -1;
	mov.b32 	%f1037, %r290;
	ld.shared.u16 	%rs302, [smem+1448];
	// begin inline asm
	{  cvt.f32.f16 %f385, %rs302;}

	// end inline asm
	fma.rn.f32 	%f1038, %f385, %f1037, %f1036;
	shfl.sync.idx.b32	%r291|%p187, %r153, 14, 31, -1;
	mov.b32 	%f1039, %r291;
	ld.shared.u16 	%rs303, [smem+1480];
	// begin inline asm
	{  cvt.f32.f16 %f386, %rs303;}

	// end inline asm
	fma.rn.f32 	%f1040, %f386, %f1039, %f1038;
	shfl.sync.idx.b32	%r292|%p188, %r153, 15, 31, -1;
	mov.b32 	%f1041, %r292;
	ld.shared.u16 	%rs304, [smem+1512];
	// begin inline asm
	{  cvt.f32.f16 %f387, %rs304;}

	// end inline asm
	fma.rn.f32 	%f1042, %f387, %f1041, %f1040;
	shfl.sync.idx.b32	%r293|%p189, %r153, 16, 31, -1;
	mov.b32 	%f1043, %r293;
	ld.shared.u16 	%rs305, [smem+1544];
	// begin inline asm
	{  cvt.f32.f16 %f388, %rs305;}

	// end inline asm
	fma.rn.f32 	%f1044, %f388, %f1043, %f1042;
	shfl.sync.idx.b32	%r294|%p190, %r153, 17, 31, -1;
	mov.b32 	%f1045, %r294;
	ld.shared.u16 	%rs306, [smem+1576];
	// begin inline asm
	{  cvt.f32.f16 %f389, %rs306;}

	// end inline asm
	fma.rn.f32 	%f1046, %f389, %f1045, %f1044;
	shfl.sync.idx.b32	%r295|%p191, %r153, 18, 31, -1;
	mov.b32 	%f1047, %r295;
	ld.shared.u16 	%rs307, [smem+1608];
	// begin inline asm
	{  cvt.f32.f16 %f390, %rs307;}

	// end inline asm
	fma.rn.f32 	%f1048, %f390, %f1047, %f1046;
	shfl.sync.idx.b32	%r296|%p192, %r153, 19, 31, -1;
	mov.b32 	%f1049, %r296;
	ld.shared.u16 	%rs308, [smem+1640];
	// begin inline asm
	{  cvt.f32.f16 %f391, %rs308;}

	// end inline asm
	fma.rn.f32 	%f1050, %f391, %f1049, %f1048;
	shfl.sync.idx.b32	%r297|%p193, %r153, 20, 31, -1;
	mov.b32 	%f1051, %r297;
	ld.shared.u16 	%rs309, [smem+1672];
	// begin inline asm
	{  cvt.f32.f16 %f392, %rs309;}

	// end inline asm
	fma.rn.f32 	%f1052, %f392, %f1051, %f1050;
	shfl.sync.idx.b32	%r298|%p194, %r153, 21, 31, -1;
	mov.b32 	%f1053, %r298;
	ld.shared.u16 	%rs310, [smem+1704];
	// begin inline asm
	{  cvt.f32.f16 %f393, %rs310;}

	// end inline asm
	fma.rn.f32 	%f1054, %f393, %f1053, %f1052;
	shfl.sync.idx.b32	%r299|%p195, %r153, 22, 31, -1;
	mov.b32 	%f1055, %r299;
	ld.shared.u16 	%rs311, [smem+1736];
	// begin inline asm
	{  cvt.f32.f16 %f394, %rs311;}

	// end inline asm
	fma.rn.f32 	%f1056, %f394, %f1055, %f1054;
	shfl.sync.idx.b32	%r300|%p196, %r153, 23, 31, -1;
	mov.b32 	%f1057, %r300;
	ld.shared.u16 	%rs312, [smem+1768];
	// begin inline asm
	{  cvt.f32.f16 %f395, %rs312;}

	// end inline asm
	fma.rn.f32 	%f1058, %f395, %f1057, %f1056;
	shfl.sync.idx.b32	%r301|%p197, %r153, 24, 31, -1;
	mov.b32 	%f1059, %r301;
	ld.shared.u16 	%rs313, [smem+1800];
	// begin inline asm
	{  cvt.f32.f16 %f396, %rs313;}

	// end inline asm
	fma.rn.f32 	%f1060, %f396, %f1059, %f1058;
	shfl.sync.idx.b32	%r302|%p198, %r153, 25, 31, -1;
	mov.b32 	%f1061, %r302;
	ld.shared.u16 	%rs314, [smem+1832];
	// begin inline asm
	{  cvt.f32.f16 %f397, %rs314;}

	// end inline asm
	fma.rn.f32 	%f1062, %f397, %f1061, %f1060;
	shfl.sync.idx.b32	%r303|%p199, %r153, 26, 31, -1;
	mov.b32 	%f1063, %r303;
	ld.shared.u16 	%rs315, [smem+1864];
	// begin inline asm
	{  cvt.f32.f16 %f398, %rs315;}

	// end inline asm
	fma.rn.f32 	%f1064, %f398, %f1063, %f1062;
	shfl.sync.idx.b32	%r304|%p200, %r153, 27, 31, -1;
	mov.b32 	%f1065, %r304;
	ld.shared.u16 	%rs316, [smem+1896];
	// begin inline asm
	{  cvt.f32.f16 %f399, %rs316;}

	// end inline asm
	fma.rn.f32 	%f1066, %f399, %f1065, %f1064;
	shfl.sync.idx.b32	%r305|%p201, %r153, 28, 31, -1;
	mov.b32 	%f1067, %r305;
	ld.shared.u16 	%rs317, [smem+1928];
	// begin inline asm
	{  cvt.f32.f16 %f400, %rs317;}

	// end inline asm
	fma.rn.f32 	%f1068, %f400, %f1067, %f1066;
	shfl.sync.idx.b32	%r306|%p202, %r153, 29, 31, -1;
	mov.b32 	%f1069, %r306;
	ld.shared.u16 	%rs318, [smem+1960];
	// begin inline asm
	{  cvt.f32.f16 %f401, %rs318;}

	// end inline asm
	fma.rn.f32 	%f1070, %f401, %f1069, %f1068;
	shfl.sync.idx.b32	%r307|%p203, %r153, 30, 31, -1;
	mov.b32 	%f1071, %r307;
	ld.shared.u16 	%rs319, [smem+1992];
	// begin inline asm
	{  cvt.f32.f16 %f402, %rs319;}

	// end inline asm
	fma.rn.f32 	%f1072, %f402, %f1071, %f1070;
	shfl.sync.idx.b32	%r308|%p204, %r153, 31, 31, -1;
	mov.b32 	%f1073, %r308;
	ld.shared.u16 	%rs320, [smem+2024];
	// begin inline asm
	{  cvt.f32.f16 %f403, %rs320;}

	// end inline asm
	fma.rn.f32 	%f1074, %f403, %f1073, %f1072;
	mul.f32 	%f1075, %f57, %f1863;
	fma.rn.f32 	%f1863, %f58, %f1074, %f1075;
	ld.shared.u16 	%rs321, [smem+1034];
	// begin inline asm
	{  cvt.f32.f16 %f404, %rs321;}

	// end inline asm
	shfl.sync.idx.b32	%r309|%p205, %r153, 1, 31, -1;
	mov.b32 	%f1076, %r309;
	ld.shared.u16 	%rs322, [smem+1066];
	// begin inline asm
	{  cvt.f32.f16 %f405, %rs322;}

	// end inline asm
	mul.f32 	%f1077, %f405, %f1076;
	fma.rn.f32 	%f1078, %f1833, %f404, %f1077;
	shfl.sync.idx.b32	%r310|%p206, %r153, 2, 31, -1;
	mov.b32 	%f1079, %r310;
	ld.shared.u16 	%rs323, [smem+1098];
	// begin inline asm
	{  cvt.f32.f16 %f406, %rs323;}

	// end inline asm
	fma.rn.f32 	%f1080, %f406, %f1079, %f1078;
	shfl.sync.idx.b32	%r311|%p207, %r153, 3, 31, -1;
	mov.b32 	%f1081, %r311;
	ld.shared.u16 	%rs324, [smem+1130];
	// begin inline asm
	{  cvt.f32.f16 %f407, %rs324;}

	// end inline asm
	fma.rn.f32 	%f1082, %f407, %f1081, %f1080;
	shfl.sync.idx.b32	%r312|%p208, %r153, 4, 31, -1;
	mov.b32 	%f1083, %r312;
	ld.shared.u16 	%rs325, [smem+1162];
	// begin inline asm
	{  cvt.f32.f16 %f408, %rs325;}

	// end inline asm
	fma.rn.f32 	%f1084, %f408, %f1083, %f1082;
	shfl.sync.idx.b32	%r313|%p209, %r153, 5, 31, -1;
	mov.b32 	%f1085, %r313;
	ld.shared.u16 	%rs326, [smem+1194];
	// begin inline asm
	{  cvt.f32.f16 %f409, %rs326;}

	// end inline asm
	fma.rn.f32 	%f1086, %f409, %f1085, %f1084;
	shfl.sync.idx.b32	%r314|%p210, %r153, 6, 31, -1;
	mov.b32 	%f1087, %r314;
	ld.shared.u16 	%rs327, [smem+1226];
	// begin inline asm
	{  cvt.f32.f16 %f410, %rs327;}

	// end inline asm
	fma.rn.f32 	%f1088, %f410, %f1087, %f1086;
	shfl.sync.idx.b32	%r315|%p211, %r153, 7, 31, -1;
	mov.b32 	%f1089, %r315;
	ld.shared.u16 	%rs328, [smem+1258];
	// begin inline asm
	{  cvt.f32.f16 %f411, %rs328;}

	// end inline asm
	fma.rn.f32 	%f1090, %f411, %f1089, %f1088;
	shfl.sync.idx.b32	%r316|%p212, %r153, 8, 31, -1;
	mov.b32 	%f1091, %r316;
	ld.shared.u16 	%rs329, [smem+1290];
	// begin inline asm
	{  cvt.f32.f16 %f412, %rs329;}

	// end inline asm
	fma.rn.f32 	%f1092, %f412, %f1091, %f1090;
	shfl.sync.idx.b32	%r317|%p213, %r153, 9, 31, -1;
	mov.b32 	%f1093, %r317;
	ld.shared.u16 	%rs330, [smem+1322];
	// begin inline asm
	{  cvt.f32.f16 %f413, %rs330;}

	// end inline asm
	fma.rn.f32 	%f1094, %f413, %f1093, %f1092;
	shfl.sync.idx.b32	%r318|%p214, %r153, 10, 31, -1;
	mov.b32 	%f1095, %r318;
	ld.shared.u16 	%rs331, [smem+1354];
	// begin inline asm
	{  cvt.f32.f16 %f414, %rs331;}

	// end inline asm
	fma.rn.f32 	%f1096, %f414, %f1095, %f1094;
	shfl.sync.idx.b32	%r319|%p215, %r153, 11, 31, -1;
	mov.b32 	%f1097, %r319;
	ld.shared.u16 	%rs332, [smem+1386];
	// begin inline asm
	{  cvt.f32.f16 %f415, %rs332;}

	// end inline asm
	fma.rn.f32 	%f1098, %f415, %f1097, %f1096;
	shfl.sync.idx.b32	%r320|%p216, %r153, 12, 31, -1;
	mov.b32 	%f1099, %r320;
	ld.shared.u16 	%rs333, [smem+1418];
	// begin inline asm
	{  cvt.f32.f16 %f416, %rs333;}

	// end inline asm
	fma.rn.f32 	%f1100, %f416, %f1099, %f1098;
	shfl.sync.idx.b32	%r321|%p217, %r153, 13, 31, -1;
	mov.b32 	%f1101, %r321;
	ld.shared.u16 	%rs334, [smem+1450];
	// begin inline asm
	{  cvt.f32.f16 %f417, %rs334;}

	// end inline asm
	fma.rn.f32 	%f1102, %f417, %f1101, %f1100;
	shfl.sync.idx.b32	%r322|%p218, %r153, 14, 31, -1;
	mov.b32 	%f1103, %r322;
	ld.shared.u16 	%rs335, [smem+1482];
	// begin inline asm
	{  cvt.f32.f16 %f418, %rs335;}

	// end inline asm
	fma.rn.f32 	%f1104, %f418, %f1103, %f1102;
	shfl.sync.idx.b32	%r323|%p219, %r153, 15, 31, -1;
	mov.b32 	%f1105, %r323;
	ld.shared.u16 	%rs336, [smem+1514];
	// begin inline asm
	{  cvt.f32.f16 %f419, %rs336;}

	// end inline asm
	fma.rn.f32 	%f1106, %f419, %f1105, %f1104;
	shfl.sync.idx.b32	%r324|%p220, %r153, 16, 31, -1;
	mov.b32 	%f1107, %r324;
	ld.shared.u16 	%rs337, [smem+1546];
	// begin inline asm
	{  cvt.f32.f16 %f420, %rs337;}

	// end inline asm
	fma.rn.f32 	%f1108, %f420, %f1107, %f1106;
	shfl.sync.idx.b32	%r325|%p221, %r153, 17, 31, -1;
	mov.b32 	%f1109, %r325;
	ld.shared.u16 	%rs338, [smem+1578];
	// begin inline asm
	{  cvt.f32.f16 %f421, %rs338;}

	// end inline asm
	fma.rn.f32 	%f1110, %f421, %f1109, %f1108;
	shfl.sync.idx.b32	%r326|%p222, %r153, 18, 31, -1;
	mov.b32 	%f1111, %r326;
	ld.shared.u16 	%rs339, [smem+1610];
	// begin inline asm
	{  cvt.f32.f16 %f422, %rs339;}

	// end inline asm
	fma.rn.f32 	%f1112, %f422, %f1111, %f1110;
	shfl.sync.idx.b32	%r327|%p223, %r153, 19, 31, -1;
	mov.b32 	%f1113, %r327;
	ld.shared.u16 	%rs340, [smem+1642];
	// begin inline asm
	{  cvt.f32.f16 %f423, %rs340;}

	// end inline asm
	fma.rn.f32 	%f1114, %f423, %f1113, %f1112;
	shfl.sync.idx.b32	%r328|%p224, %r153, 20, 31, -1;
	mov.b32 	%f1115, %r328;
	ld.shared.u16 	%rs341, [smem+1674];
	// begin inline asm
	{  cvt.f32.f16 %f424, %rs341;}

	// end inline asm
	fma.rn.f32 	%f1116, %f424, %f1115, %f1114;
	shfl.sync.idx.b32	%r329|%p225, %r153, 21, 31, -1;
	mov.b32 	%f1117, %r329;
	ld.shared.u16 	%rs342, [smem+1706];
	// begin inline asm
	{  cvt.f32.f16 %f425, %rs342;}

	// end inline asm
	fma.rn.f32 	%f1118, %f425, %f1117, %f1116;
	shfl.sync.idx.b32	%r330|%p226, %r153, 22, 31, -1;
	mov.b32 	%f1119, %r330;
	ld.shared.u16 	%rs343, [smem+1738];
	// begin inline asm
	{  cvt.f32.f16 %f426, %rs343;}

	// end inline asm
	fma.rn.f32 	%f1120, %f426, %f1119, %f1118;
	shfl.sync.idx.b32	%r331|%p227, %r153, 23, 31, -1;
	mov.b32 	%f1121, %r331;
	ld.shared.u16 	%rs344, [smem+1770];
	// begin inline asm
	{  cvt.f32.f16 %f427, %rs344;}

	// end inline asm
	fma.rn.f32 	%f1122, %f427, %f1121, %f1120;
	shfl.sync.idx.b32	%r332|%p228, %r153, 24, 31, -1;
	mov.b32 	%f1123, %r332;
	ld.shared.u16 	%rs345, [smem+1802];
	// begin inline asm
	{  cvt.f32.f16 %f428, %rs345;}

	// end inline asm
	fma.rn.f32 	%f1124, %f428, %f1123, %f1122;
	shfl.sync.idx.b32	%r333|%p229, %r153, 25, 31, -1;
	mov.b32 	%f1125, %r333;
	ld.shared.u16 	%rs346, [smem+1834];
	// begin inline asm
	{  cvt.f32.f16 %f429, %rs346;}

	// end inline asm
	fma.rn.f32 	%f1126, %f429, %f1125, %f1124;
	shfl.sync.idx.b32	%r334|%p230, %r153, 26, 31, -1;
	mov.b32 	%f1127, %r334;
	ld.shared.u16 	%rs347, [smem+1866];
	// begin inline asm
	{  cvt.f32.f16 %f430, %rs347;}

	// end inline asm
	fma.rn.f32 	%f1128, %f430, %f1127, %f1126;
	shfl.sync.idx.b32	%r335|%p231, %r153, 27, 31, -1;
	mov.b32 	%f1129, %r335;
	ld.shared.u16 	%rs348, [smem+1898];
	// begin inline asm
	{  cvt.f32.f16 %f431, %rs348;}

	// end inline asm
	fma.rn.f32 	%f1130, %f431, %f1129, %f1128;
	shfl.sync.idx.b32	%r336|%p232, %r153, 28, 31, -1;
	mov.b32 	%f1131, %r336;
	ld.shared.u16 	%rs349, [smem+1930];
	// begin inline asm
	{  cvt.f32.f16 %f432, %rs349;}

	// end inline asm
	fma.rn.f32 	%f1132, %f432, %f1131, %f1130;
	shfl.sync.idx.b32	%r337|%p233, %r153, 29, 31, -1;
	mov.b32 	%f1133, %r337;
	ld.shared.u16 	%rs350, [smem+1962];
	// begin inline asm
	{  cvt.f32.f16 %f433, %rs350;}

	// end inline asm
	fma.rn.f32 	%f1134, %f433, %f1133, %f1132;
	shfl.sync.idx.b32	%r338|%p234, %r153, 30, 31, -1;
	mov.b32 	%f1135, %r338;
	ld.shared.u16 	%rs351, [smem+1994];
	// begin inline asm
	{  cvt.f32.f16 %f434, %rs351;}

	// end inline asm
	fma.rn.f32 	%f1136, %f434, %f1135, %f1134;
	shfl.sync.idx.b32	%r339|%p235, %r153, 31, 31, -1;
	mov.b32 	%f1137, %r339;
	ld.shared.u16 	%rs352, [smem+2026];
	// begin inline asm
	{  cvt.f32.f16 %f435, %rs352;}

	// end inline asm
	fma.rn.f32 	%f1138, %f435, %f1137, %f1136;
	mul.f32 	%f1139, %f57, %f1862;
	fma.rn.f32 	%f1862, %f58, %f1138, %f1139;
	ld.shared.u16 	%rs353, [smem+1036];
	// begin inline asm
	{  cvt.f32.f16 %f436, %rs353;}

	// end inline asm
	shfl.sync.idx.b32	%r340|%p236, %r153, 1, 31, -1;
	mov.b32 	%f1140, %r340;
	ld.shared.u16 	%rs354, [smem+1068];
	// begin inline asm
	{  cvt.f32.f16 %f437, %rs354;}

	// end inline asm
	mul.f32 	%f1141, %f437, %f1140;
	fma.rn.f32 	%f1142, %f1833, %f436, %f1141;
	shfl.sync.idx.b32	%r341|%p237, %r153, 2, 31, -1;
	mov.b32 	%f1143, %r341;
	ld.shared.u16 	%rs355, [smem+1100];
	// begin inline asm
	{  cvt.f32.f16 %f438, %rs355;}

	// end inline asm
	fma.rn.f32 	%f1144, %f438, %f1143, %f1142;
	shfl.sync.idx.b32	%r342|%p238, %r153, 3, 31, -1;
	mov.b32 	%f1145, %r342;
	ld.shared.u16 	%rs356, [smem+1132];
	// begin inline asm
	{  cvt.f32.f16 %f439, %rs356;}

	// end inline asm
	fma.rn.f32 	%f1146, %f439, %f1145, %f1144;
	shfl.sync.idx.b32	%r343|%p239, %r153, 4, 31, -1;
	mov.b32 	%f1147, %r343;
	ld.shared.u16 	%rs357, [smem+1164];
	// begin inline asm
	{  cvt.f32.f16 %f440, %rs357;}

	// end inline asm
	fma.rn.f32 	%f1148, %f440, %f1147, %f1146;
	shfl.sync.idx.b32	%r344|%p240, %r153, 5, 31, -1;
	mov.b32 	%f1149, %r344;
	ld.shared.u16 	%rs358, [smem+1196];
	// begin inline asm
	{  cvt.f32.f16 %f441, %rs358;}

	// end inline asm
	fma.rn.f32 	%f1150, %f441, %f1149, %f1148;
	shfl.sync.idx.b32	%r345|%p241, %r153, 6, 31, -1;
	mov.b32 	%f1151, %r345;
	ld.shared.u16 	%rs359, [smem+1228];
	// begin inline asm
	{  cvt.f32.f16 %f442, %rs359;}

	// end inline asm
	fma.rn.f32 	%f1152, %f442, %f1151, %f1150;
	shfl.sync.idx.b32	%r346|%p242, %r153, 7, 31, -1;
	mov.b32 	%f1153, %r346;
	ld.shared.u16 	%rs360, [smem+1260];
	// begin inline asm
	{  cvt.f32.f16 %f443, %rs360;}

	// end inline asm
	fma.rn.f32 	%f1154, %f443, %f1153, %f1152;
	shfl.sync.idx.b32	%r347|%p243, %r153, 8, 31, -1;
	mov.b32 	%f1155, %r347;
	ld.shared.u16 	%rs361, [smem+1292];
	// begin inline asm
	{  cvt.f32.f16 %f444, %rs361;}

	// end inline asm
	fma.rn.f32 	%f1156, %f444, %f1155, %f1154;
	shfl.sync.idx.b32	%r348|%p244, %r153, 9, 31, -1;
	mov.b32 	%f1157, %r348;
	ld.shared.u16 	%rs362, [smem+1324];
	// begin inline asm
	{  cvt.f32.f16 %f445, %rs362;}

	// end inline asm
	fma.rn.f32 	%f1158, %f445, %f1157, %f1156;
	shfl.sync.idx.b32	%r349|%p245, %r153, 10, 31, -1;
	mov.b32 	%f1159, %r349;
	ld.shared.u16 	%rs363, [smem+1356];
	// begin inline asm
	{  cvt.f32.f16 %f446, %rs363;}

	// end inline asm
	fma.rn.f32 	%f1160, %f446, %f1159, %f1158;
	shfl.sync.idx.b32	%r350|%p246, %r153, 11, 31, -1;
	mov.b32 	%f1161, %r350;
	ld.shared.u16 	%rs364, [smem+1388];
	// begin inline asm
	{  cvt.f32.f16 %f447, %rs364;}

	// end inline asm
	fma.rn.f32 	%f1162, %f447, %f1161, %f1160;
	shfl.sync.idx.b32	%r351|%p247, %r153, 12, 31, -1;
	mov.b32 	%f1163, %r351;
	ld.shared.u16 	%rs365, [smem+1420];
	// begin inline asm
	{  cvt.f32.f16 %f448, %rs365;}

	// end inline asm
	fma.rn.f32 	%f1164, %f448, %f1163, %f1162;
	shfl.sync.idx.b32	%r352|%p248, %r153, 13, 31, -1;
	mov.b32 	%f1165, %r352;
	ld.shared.u16 	%rs366, [smem+1452];
	// begin inline asm
	{  cvt.f32.f16 %f449, %rs366;}

	// end inline asm
	fma.rn.f32 	%f1166, %f449, %f1165, %f1164;
	shfl.sync.idx.b32	%r353|%p249, %r153, 14, 31, -1;
	mov.b32 	%f1167, %r353;
	ld.shared.u16 	%rs367, [smem+1484];
	// begin inline asm
	{  cvt.f32.f16 %f450, %rs367;}

	// end inline asm
	fma.rn.f32 	%f1168, %f450, %f1167, %f1166;
	shfl.sync.idx.b32	%r354|%p250, %r153, 15, 31, -1;
	mov.b32 	%f1169, %r354;
	ld.shared.u16 	%rs368, [smem+1516];
	// begin inline asm
	{  cvt.f32.f16 %f451, %rs368;}

	// end inline asm
	fma.rn.f32 	%f1170, %f451, %f1169, %f1168;
	shfl.sync.idx.b32	%r355|%p251, %r153, 16, 31, -1;
	mov.b32 	%f1171, %r355;
	ld.shared.u16 	%rs369, [smem+1548];
	// begin inline asm
	{  cvt.f32.f16 %f452, %rs369;}

	// end inline asm
	fma.rn.f32 	%f1172, %f452, %f1171, %f1170;
	shfl.sync.idx.b32	%r356|%p252, %r153, 17, 31, -1;
	mov.b32 	%f1173, %r356;
	ld.shared.u16 	%rs370, [smem+1580];
	// begin inline asm
	{  cvt.f32.f16 %f453, %rs370;}

	// end inline asm
	fma.rn.f32 	%f1174, %f453, %f1173, %f1172;
	shfl.sync.idx.b32	%r357|%p253, %r153, 18, 31, -1;
	mov.b32 	%f1175, %r357;
	ld.shared.u16 	%rs371, [smem+1612];
	// begin inline asm
	{  cvt.f32.f16 %f454, %rs371;}

	// end inline asm
	fma.rn.f32 	%f1176, %f454, %f1175, %f1174;
	shfl.sync.idx.b32	%r358|%p254, %r153, 19, 31, -1;
	mov.b32 	%f1177, %r358;
	ld.shared.u16 	%rs372, [smem+1644];
	// begin inline asm
	{  cvt.f32.f16 %f455, %rs372;}

	// end inline asm
	fma.rn.f32 	%f1178, %f455, %f1177, %f1176;
	shfl.sync.idx.b32	%r359|%p255, %r153, 20, 31, -1;
	mov.b32 	%f1179, %r359;
	ld.shared.u16 	%rs373, [smem+1676];
	// begin inline asm
	{  cvt.f32.f16 %f456, %rs373;}

	// end inline asm
	fma.rn.f32 	%f1180, %f456, %f1179, %f1178;
	shfl.sync.idx.b32	%r360|%p256, %r153, 21, 31, -1;
	mov.b32 	%f1181, %r360;
	ld.shared.u16 	%rs374, [smem+1708];
	// begin inline asm
	{  cvt.f32.f16 %f457, %rs374;}

	// end inline asm
	fma.rn.f32 	%f1182, %f457, %f1181, %f1180;
	shfl.sync.idx.b32	%r361|%p257, %r153, 22, 31, -1;
	mov.b32 	%f1183, %r361;
	ld.shared.u16 	%rs375, [smem+1740];
	// begin inline asm
	{  cvt.f32.f16 %f458, %rs375;}

	// end inline asm
	fma.rn.f32 	%f1184, %f458, %f1183, %f1182;
	shfl.sync.idx.b32	%r362|%p258, %r153, 23, 31, -1;
	mov.b32 	%f1185, %r362;
	ld.shared.u16 	%rs376, [smem+1772];
	// begin inline asm
	{  cvt.f32.f16 %f459, %rs376;}

	// end inline asm
	fma.rn.f32 	%f1186, %f459, %f1185, %f1184;
	shfl.sync.idx.b32	%r363|%p259, %r153, 24, 31, -1;
	mov.b32 	%f1187, %r363;
	ld.shared.u16 	%rs377, [smem+1804];
	// begin inline asm
	{  cvt.f32.f16 %f460, %rs377;}

	// end inline asm
	fma.rn.f32 	%f1188, %f460, %f1187, %f1186;
	shfl.sync.idx.b32	%r364|%p260, %r153, 25, 31, -1;
	mov.b32 	%f1189, %r364;
	ld.shared.u16 	%rs378, [smem+1836];
	// begin inline asm
	{  cvt.f32.f16 %f461, %rs378;}

	// end inline asm
	fma.rn.f32 	%f1190, %f461, %f1189, %f1188;
	shfl.sync.idx.b32	%r365|%p261, %r153, 26, 31, -1;
	mov.b32 	%f1191, %r365;
	ld.shared.u16 	%rs379, [smem+1868];
	// begin inline asm
	{  cvt.f32.f16 %f462, %rs379;}

	// end inline asm
	fma.rn.f32 	%f1192, %f462, %f1191, %f1190;
	shfl.sync.idx.b32	%r366|%p262, %r153, 27, 31, -1;
	mov.b32 	%f1193, %r366;
	ld.shared.u16 	%rs380, [smem+1900];
	// begin inline asm
	{  cvt.f32.f16 %f463, %rs380;}

	// end inline asm
	fma.rn.f32 	%f1194, %f463, %f1193, %f1192;
	shfl.sync.idx.b32	%r367|%p263, %r153, 28, 31, -1;
	mov.b32 	%f1195, %r367;
	ld.shared.u16 	%rs381, [smem+1932];
	// begin inline asm
	{  cvt.f32.f16 %f464, %rs381;}

	// end inline asm
	fma.rn.f32 	%f1196, %f464, %f1195, %f1194;
	shfl.sync.idx.b32	%r368|%p264, %r153, 29, 31, -1;
	mov.b32 	%f1197, %r368;
	ld.shared.u16 	%rs382, [smem+1964];
	// begin inline asm
	{  cvt.f32.f16 %f465, %rs382;}

	// end inline asm
	fma.rn.f32 	%f1198, %f465, %f1197, %f1196;
	shfl.sync.idx.b32	%r369|%p265, %r153, 30, 31, -1;
	mov.b32 	%f1199, %r369;
	ld.shared.u16 	%rs383, [smem+1996];
	// begin inline asm
	{  cvt.f32.f16 %f466, %rs383;}

	// end inline asm
	fma.rn.f32 	%f1200, %f466, %f1199, %f1198;
	shfl.sync.idx.b32	%r370|%p266, %r153, 31, 31, -1;
	mov.b32 	%f1201, %r370;
	ld.shared.u16 	%rs384, [smem+2028];
	// begin inline asm
	{  cvt.f32.f16 %f467, %rs384;}

	// end inline asm
	fma.rn.f32 	%f1202, %f467, %f1201, %f1200;
	mul.f32 	%f1203, %f57, %f1861;
	fma.rn.f32 	%f1861, %f58, %f1202, %f1203;
	ld.shared.u16 	%rs385, [smem+1038];
	// begin inline asm
	{  cvt.f32.f16 %f468, %rs385;}

	// end inline asm
	shfl.sync.idx.b32	%r371|%p267, %r153, 1, 31, -1;
	mov.b32 	%f1204, %r371;
	ld.shared.u16 	%rs386, [smem+1070];
	// begin inline asm
	{  cvt.f32.f16 %f469, %rs386;}

	// end inline asm
	mul.f32 	%f1205, %f469, %f1204;
	fma.rn.f32 	%f1206, %f1833, %f468, %f1205;
	shfl.sync.idx.b32	%r372|%p268, %r153, 2, 31, -1;
	mov.b32 	%f1207, %r372;
	ld.shared.u16 	%rs387, [smem+1102];
	// begin inline asm
	{  cvt.f32.f16 %f470, %rs387;}

	// end inline asm
	fma.rn.f32 	%f1208, %f470, %f1207, %f1206;
	shfl.sync.idx.b32	%r373|%p269, %r153, 3, 31, -1;
	mov.b32 	%f1209, %r373;
	ld.shared.u16 	%rs388, [smem+1134];
	// begin inline asm
	{  cvt.f32.f16 %f471, %rs388;}

	// end inline asm
	fma.rn.f32 	%f1210, %f471, %f1209, %f1208;
	shfl.sync.idx.b32	%r374|%p270, %r153, 4, 31, -1;
	mov.b32 	%f1211, %r374;
	ld.shared.u16 	%rs389, [smem+1166];
	// begin inline asm
	{  cvt.f32.f16 %f472, %rs389;}

	// end inline asm
	fma.rn.f32 	%f1212, %f472, %f1211, %f1210;
	shfl.sync.idx.b32	%r375|%p271, %r153, 5, 31, -1;
	mov.b32 	%f1213, %r375;
	ld.shared.u16 	%rs390, [smem+1198];
	// begin inline asm
	{  cvt.f32.f16 %f473, %rs390;}

	// end inline asm
	fma.rn.f32 	%f1214, %f473, %f1213, %f1212;
	shfl.sync.idx.b32	%r376|%p272, %r153, 6, 31, -1;
	mov.b32 	%f1215, %r376;
	ld.shared.u16 	%rs391, [smem+1230];
	// begin inline asm
	{  cvt.f32.f16 %f474, %rs391;}

	// end inline asm
	fma.rn.f32 	%f1216, %f474, %f1215, %f1214;
	shfl.sync.idx.b32	%r377|%p273, %r153, 7, 31, -1;
	mov.b32 	%f1217, %r377;
	ld.shared.u16 	%rs392, [smem+1262];
	// begin inline asm
	{  cvt.f32.f16 %f475, %rs392;}

	// end inline asm
	fma.rn.f32 	%f1218, %f475, %f1217, %f1216;
	shfl.sync.idx.b32	%r378|%p274, %r153, 8, 31, -1;
	mov.b32 	%f1219, %r378;
	ld.shared.u16 	%rs393, [smem+1294];
	// begin inline asm
	{  cvt.f32.f16 %f476, %rs393;}

	// end inline asm
	fma.rn.f32 	%f1220, %f476, %f1219, %f1218;
	shfl.sync.idx.b32	%r379|%p275, %r153, 9, 31, -1;
	mov.b32 	%f1221, %r379;
	ld.shared.u16 	%rs394, [smem+1326];
	// begin inline asm
	{  cvt.f32.f16 %f477, %rs394;}

	// end inline asm
	fma.rn.f32 	%f1222, %f477, %f1221, %f1220;
	shfl.sync.idx.b32	%r380|%p276, %r153, 10, 31, -1;
	mov.b32 	%f1223, %r380;
	ld.shared.u16 	%rs395, [smem+1358];
	// begin inline asm
	{  cvt.f32.f16 %f478, %rs395;}

	// end inline asm
	fma.rn.f32 	%f1224, %f478, %f1223, %f1222;
	shfl.sync.idx.b32	%r381|%p277, %r153, 11, 31, -1;
	mov.b32 	%f1225, %r381;
	ld.shared.u16 	%rs396, [smem+1390];
	// begin inline asm
	{  cvt.f32.f16 %f479, %rs396;}

	// end inline asm
	fma.rn.f32 	%f1226, %f479, %f1225, %f1224;
	shfl.sync.idx.b32	%r382|%p278, %r153, 12, 31, -1;
	mov.b32 	%f1227, %r382;
	ld.shared.u16 	%rs397, [smem+1422];
	// begin inline asm
	{  cvt.f32.f16 %f480, %rs397;}

	// end inline asm
	fma.rn.f32 	%f1228, %f480, %f1227, %f1226;
	shfl.sync.idx.b32	%r383|%p279, %r153, 13, 31, -1;
	mov.b32 	%f1229, %r383;
	ld.shared.u16 	%rs398, [smem+1454];
	// begin inline asm
	{  cvt.f32.f16 %f481, %rs398;}

	// end inline asm
	fma.rn.f32 	%f1230, %f481, %f1229, %f1228;
	shfl.sync.idx.b32	%r384|%p280, %r153, 14, 31, -1;
	mov.b32 	%f1231, %r384;
	ld.shared.u16 	%rs399, [smem+1486];
	// begin inline asm
	{  cvt.f32.f16 %f482, %rs399;}

	// end inline asm
	fma.rn.f32 	%f1232, %f482, %f1231, %f1230;
	shfl.sync.idx.b32	%r385|%p281, %r153, 15, 31, -1;
	mov.b32 	%f1233, %r385;
	ld.shared.u16 	%rs400, [smem+1518];
	// begin inline asm
	{  cvt.f32.f16 %f483, %rs400;}

	// end inline asm
	fma.rn.f32 	%f1234, %f483, %f1233, %f1232;
	shfl.sync.idx.b32	%r386|%p282, %r153, 16, 31, -1;
	mov.b32 	%f1235, %r386;
	ld.shared.u16 	%rs401, [smem+1550];
	// begin inline asm
	{  cvt.f32.f16 %f484, %rs401;}

	// end inline asm
	fma.rn.f32 	%f1236, %f484, %f1235, %f1234;
	shfl.sync.idx.b32	%r387|%p283, %r153, 17, 31, -1;
	mov.b32 	%f1237, %r387;
	ld.shared.u16 	%rs402, [smem+1582];
	// begin inline asm
	{  cvt.f32.f16 %f485, %rs402;}

	// end inline asm
	fma.rn.f32 	%f1238, %f485, %f1237, %f1236;
	shfl.sync.idx.b32	%r388|%p284, %r153, 18, 31, -1;
	mov.b32 	%f1239, %r388;
	ld.shared.u16 	%rs403, [smem+1614];
	// begin inline asm
	{  cvt.f32.f16 %f486, %rs403;}

	// end inline asm
	fma.rn.f32 	%f1240, %f486, %f1239, %f1238;
	shfl.sync.idx.b32	%r389|%p285, %r153, 19, 31, -1;
	mov.b32 	%f1241, %r389;
	ld.shared.u16 	%rs404, [smem+1646];
	// begin inline asm
	{  cvt.f32.f16 %f487, %rs404;}

	// end inline asm
	fma.rn.f32 	%f1242, %f487, %f1241, %f1240;
	shfl.sync.idx.b32	%r390|%p286, %r153, 20, 31, -1;
	mov.b32 	%f1243, %r390;
	ld.shared.u16 	%rs405, [smem+1678];
	// begin inline asm
	{  cvt.f32.f16 %f488, %rs405;}

	// end inline asm
	fma.rn.f32 	%f1244, %f488, %f1243, %f1242;
	shfl.sync.idx.b32	%r391|%p287, %r153, 21, 31, -1;
	mov.b32 	%f1245, %r391;
	ld.shared.u16 	%rs406, [smem+1710];
	// begin inline asm
	{  cvt.f32.f16 %f489, %rs406;}

	// end inline asm
	fma.rn.f32 	%f1246, %f489, %f1245, %f1244;
	shfl.sync.idx.b32	%r392|%p288, %r153, 22, 31, -1;
	mov.b32 	%f1247, %r392;
	ld.shared.u16 	%rs407, [smem+1742];
	// begin inline asm
	{  cvt.f32.f16 %f490, %rs407;}

	// end inline asm
	fma.rn.f32 	%f1248, %f490, %f1247, %f1246;
	shfl.sync.idx.b32	%r393|%p289, %r153, 23, 31, -1;
	mov.b32 	%f1249, %r393;
	ld.shared.u16 	%rs408, [smem+1774];
	// begin inline asm
	{  cvt.f32.f16 %f491, %rs408;}

	// end inline asm
	fma.rn.f32 	%f1250, %f491, %f1249, %f1248;
	shfl.sync.idx.b32	%r394|%p290, %r153, 24, 31, -1;
	mov.b32 	%f1251, %r394;
	ld.shared.u16 	%rs409, [smem+1806];
	// begin inline asm
	{  cvt.f32.f16 %f492, %rs409;}

	// end inline asm
	fma.rn.f32 	%f1252, %f492, %f1251, %f1250;
	shfl.sync.idx.b32	%r395|%p291, %r153, 25, 31, -1;
	mov.b32 	%f1253, %r395;
	ld.shared.u16 	%rs410, [smem+1838];
	// begin inline asm
	{  cvt.f32.f16 %f493, %rs410;}

	// end inline asm
	fma.rn.f32 	%f1254, %f493, %f1253, %f1252;
	shfl.sync.idx.b32	%r396|%p292, %r153, 26, 31, -1;
	mov.b32 	%f1255, %r396;
	ld.shared.u16 	%rs411, [smem+1870];
	// begin inline asm
	{  cvt.f32.f16 %f494, %rs411;}

	// end inline asm
	fma.rn.f32 	%f1256, %f494, %f1255, %f1254;
	shfl.sync.idx.b32	%r397|%p293, %r153, 27, 31, -1;
	mov.b32 	%f1257, %r397;
	ld.shared.u16 	%rs412, [smem+1902];
	// begin inline asm
	{  cvt.f32.f16 %f495, %rs412;}

	// end inline asm
	fma.rn.f32 	%f1258, %f495, %f1257, %f1256;
	shfl.sync.idx.b32	%r398|%p294, %r153, 28, 31, -1;
	mov.b32 	%f1259, %r398;
	ld.shared.u16 	%rs413, [smem+1934];
	// begin inline asm
	{  cvt.f32.f16 %f496, %rs413;}

	// end inline asm
	fma.rn.f32 	%f1260, %f496, %f1259, %f1258;
	shfl.sync.idx.b32	%r399|%p295, %r153, 29, 31, -1;
	mov.b32 	%f1261, %r399;
	ld.shared.u16 	%rs414, [smem+1966];
	// begin inline asm
	{  cvt.f32.f16 %f497, %rs414;}

	// end inline asm
	fma.rn.f32 	%f1262, %f497, %f1261, %f1260;
	shfl.sync.idx.b32	%r400|%p296, %r153, 30, 31, -1;
	mov.b32 	%f1263, %r400;
	ld.shared.u16 	%rs415, [smem+1998];
	// begin inline asm
	{  cvt.f32.f16 %f498, %rs415;}

	// end inline asm
	fma.rn.f32 	%f1264, %f498, %f1263, %f1262;
	shfl.sync.idx.b32	%r401|%p297, %r153, 31, 31, -1;
	mov.b32 	%f1265, %r401;
	ld.shared.u16 	%rs416, [smem+2030];
	// begin inline asm
	{  cvt.f32.f16 %f499, %rs416;}

	// end inline asm
	fma.rn.f32 	%f1266, %f499, %f1265, %f1264;
	mul.f32 	%f1267, %f57, %f1860;
	fma.rn.f32 	%f1860, %f58, %f1266, %f1267;
	ld.shared.u16 	%rs417, [smem+1040];
	// begin inline asm
	{  cvt.f32.f16 %f500, %rs417;}

	// end inline asm
	shfl.sync.idx.b32	%r402|%p298, %r153, 1, 31, -1;
	mov.b32 	%f1268, %r402;
	ld.shared.u16 	%rs418, [smem+1072];
	// begin inline asm
	{  cvt.f32.f16 %f501, %rs418;}

	// end inline asm
	mul.f32 	%f1269, %f501, %f1268;
	fma.rn.f32 	%f1270, %f1833, %f500, %f1269;
	shfl.sync.idx.b32	%r403|%p299, %r153, 2, 31, -1;
	mov.b32 	%f1271, %r403;
	ld.shared.u16 	%rs419, [smem+1104];
	// begin inline asm
	{  cvt.f32.f16 %f502, %rs419;}

	// end inline asm
	fma.rn.f32 	%f1272, %f502, %f1271, %f1270;
	shfl.sync.idx.b32	%r404|%p300, %r153, 3, 31, -1;
	mov.b32 	%f1273, %r404;
	ld.shared.u16 	%rs420, [smem+1136];
	// begin inline asm
	{  cvt.f32.f16 %f503, %rs420;}

	// end inline asm
	fma.rn.f32 	%f1274, %f503, %f1273, %f1272;
	shfl.sync.idx.b32	%r405|%p301, %r153, 4, 31, -1;
	mov.b32 	%f1275, %r405;
	ld.shared.u16 	%rs421, [smem+1168];
	// begin inline asm
	{  cvt.f32.f16 %f504, %rs421;}

	// end inline asm
	fma.rn.f32 	%f1276, %f504, %f1275, %f1274;
	shfl.sync.idx.b32	%r406|%p302, %r153, 5, 31, -1;
	mov.b32 	%f1277, %r406;
	ld.shared.u16 	%rs422, [smem+1200];
	// begin inline asm
	{  cvt.f32.f16 %f505, %rs422;}

	// end inline asm
	fma.rn.f32 	%f1278, %f505, %f1277, %f1276;
	shfl.sync.idx.b32	%r407|%p303, %r153, 6, 31, -1;
	mov.b32 	%f1279, %r407;
	ld.shared.u16 	%rs423, [smem+1232];
	// begin inline asm
	{  cvt.f32.f16 %f506, %rs423;}

	// end inline asm
	fma.rn.f32 	%f1280, %f506, %f1279, %f1278;
	shfl.sync.idx.b32	%r408|%p304, %r153, 7, 31, -1;
	mov.b32 	%f1281, %r408;
	ld.shared.u16 	%rs424, [smem+1264];
	// begin inline asm
	{  cvt.f32.f16 %f507, %rs424;}

	// end inline asm
	fma.rn.f32 	%f1282, %f507, %f1281, %f1280;
	shfl.sync.idx.b32	%r409|%p305, %r153, 8, 31, -1;
	mov.b32 	%f1283, %r409;
	ld.shared.u16 	%rs425, [smem+1296];
	// begin inline asm
	{  cvt.f32.f16 %f508, %rs425;}

	// end inline asm
	fma.rn.f32 	%f1284, %f508, %f1283, %f1282;
	shfl.sync.idx.b32	%r410|%p306, %r153, 9, 31, -1;
	mov.b32 	%f1285, %r410;
	ld.shared.u16 	%rs426, [smem+1328];
	// begin inline asm
	{  cvt.f32.f16 %f509, %rs426;}

	// end inline asm
	fma.rn.f32 	%f1286, %f509, %f1285, %f1284;
	shfl.sync.idx.b32	%r411|%p307, %r153, 10, 31, -1;
	mov.b32 	%f1287, %r411;
	ld.shared.u16 	%rs427, [smem+1360];
	// begin inline asm
	{  cvt.f32.f16 %f510, %rs427;}

	// end inline asm
	fma.rn.f32 	%f1288, %f510, %f1287, %f1286;
	shfl.sync.idx.b32	%r412|%p308, %r153, 11, 31, -1;
	mov.b32 	%f1289, %r412;
	ld.shared.u16 	%rs428, [smem+1392];
	// begin inline asm
	{  cvt.f32.f16 %f511, %rs428;}

	// end inline asm
	fma.rn.f32 	%f1290, %f511, %f1289, %f1288;
	shfl.sync.idx.b32	%r413|%p309, %r153, 12, 31, -1;
	mov.b32 	%f1291, %r413;
	ld.shared.u16 	%rs429, [smem+1424];
	// begin inline asm
	{  cvt.f32.f16 %f512, %rs429;}

	// end inline asm
	fma.rn.f32 	%f1292, %f512, %f1291, %f1290;
	shfl.sync.idx.b32	%r414|%p310, %r153, 13, 31, -1;
	mov.b32 	%f1293, %r414;
	ld.shared.u16 	%rs430, [smem+1456];
	// begin inline asm
	{  cvt.f32.f16 %f513, %rs430;}

	// end inline asm
	fma.rn.f32 	%f1294, %f513, %f1293, %f1292;
	shfl.sync.idx.b32	%r415|%p311, %r153, 14, 31, -1;
	mov.b32 	%f1295, %r415;
	ld.shared.u16 	%rs431, [smem+1488];
	// begin inline asm
	{  cvt.f32.f16 %f514, %rs431;}

	// end inline asm
	fma.rn.f32 	%f1296, %f514, %f1295, %f1294;
	shfl.sync.idx.b32	%r416|%p312, %r153, 15, 31, -1;
	mov.b32 	%f1297, %r416;
	ld.shared.u16 	%rs432, [smem+1520];
	// begin inline asm
	{  cvt.f32.f16 %f515, %rs432;}

	// end inline asm
	fma.rn.f32 	%f1298, %f515, %f1297, %f1296;
	shfl.sync.idx.b32	%r417|%p313, %r153, 16, 31, -1;
	mov.b32 	%f1299, %r417;
	ld.shared.u16 	%rs433, [smem+1552];
	// begin inline asm
	{  cvt.f32.f16 %f516, %rs433;}

	// end inline asm
	fma.rn.f32 	%f1300, %f516, %f1299, %f1298;
	shfl.sync.idx.b32	%r418|%p314, %r153, 17, 31, -1;
	mov.b32 	%f1301, %r418;
	ld.shared.u16 	%rs434, [smem+1584];
	// begin inline asm
	{  cvt.f32.f16 %f517, %rs434;}

	// end inline asm
	fma.rn.f32 	%f1302, %f517, %f1301, %f1300;
	shfl.sync.idx.b32	%r419|%p315, %r153, 18, 31, -1;
	mov.b32 	%f1303, %r419;
	ld.shared.u16 	%rs435, [smem+1616];
	// begin inline asm
	{  cvt.f32.f16 %f518, %rs435;}

	// end inline asm
	fma.rn.f32 	%f1304, %f518, %f1303, %f1302;
	shfl.sync.idx.b32	%r420|%p316, %r153, 19, 31, -1;
	mov.b32 	%f1305, %r420;
	ld.shared.u16 	%rs436, [smem+1648];
	// begin inline asm
	{  cvt.f32.f16 %f519, %rs436;}

	// end inline asm
	fma.rn.f32 	%f1306, %f519, %f1305, %f1304;
	shfl.sync.idx.b32	%r421|%p317, %r153, 20, 31, -1;
	mov.b32 	%f1307, %r421;
	ld.shared.u16 	%rs437, [smem+1680];
	// begin inline asm
	{  cvt.f32.f16 %f520, %rs437;}

	// end inline asm
	fma.rn.f32 	%f1308, %f520, %f1307, %f1306;
	shfl.sync.idx.b32	%r422|%p318, %r153, 21, 31, -1;
	mov.b32 	%f1309, %r422;
	ld.shared.u16 	%rs438, [smem+1712];
	// begin inline asm
	{  cvt.f32.f16 %f521, %rs438;}

	// end inline asm
	fma.rn.f32 	%f1310, %f521, %f1309, %f1308;
	shfl.sync.idx.b32	%r423|%p319, %r153, 22, 31, -1;
	mov.b32 	%f1311, %r423;
	ld.shared.u16 	%rs439, [smem+1744];
	// begin inline asm
	{  cvt.f32.f16 %f522, %rs439;}

	// end inline asm
	fma.rn.f32 	%f1312, %f522, %f1311, %f1310;
	shfl.sync.idx.b32	%r424|%p320, %r153, 23, 31, -1;
	mov.b32 	%f1313, %r424;
	ld.shared.u16 	%rs440, [smem+1776];
	// begin inline asm
	{  cvt.f32.f16 %f523, %rs440;}

	// end inline asm
	fma.rn.f32 	%f1314, %f523, %f1313, %f1312;
	shfl.sync.idx.b32	%r425|%p321, %r153, 24, 31, -1;
	mov.b32 	%f1315, %r425;
	ld.shared.u16 	%rs441, [smem+1808];
	// begin inline asm
	{  cvt.f32.f16 %f524, %rs441;}

	// end inline asm
	fma.rn.f32 	%f1316, %f524, %f1315, %f1314;
	shfl.sync.idx.b32	%r426|%p322, %r153, 25, 31, -1;
	mov.b32 	%f1317, %r426;
	ld.shared.u16 	%rs442, [smem+1840];
	// begin inline asm
	{  cvt.f32.f16 %f525, %rs442;}

	// end inline asm
	fma.rn.f32 	%f1318, %f525, %f1317, %f1316;
	shfl.sync.idx.b32	%r427|%p323, %r153, 26, 31, -1;
	mov.b32 	%f1319, %r427;
	ld.shared.u16 	%rs443, [smem+1872];
	// begin inline asm
	{  cvt.f32.f16 %f526, %rs443;}

	// end inline asm
	fma.rn.f32 	%f1320, %f526, %f1319, %f1318;
	shfl.sync.idx.b32	%r428|%p324, %r153, 27, 31, -1;
	mov.b32 	%f1321, %r428;
	ld.shared.u16 	%rs444, [smem+1904];
	// begin inline asm
	{  cvt.f32.f16 %f527, %rs444;}

	// end inline asm
	fma.rn.f32 	%f1322, %f527, %f1321, %f1320;
	shfl.sync.idx.b32	%r429|%p325, %r153, 28, 31, -1;
	mov.b32 	%f1323, %r429;
	ld.shared.u16 	%rs445, [smem+1936];
	// begin inline asm
	{  cvt.f32.f16 %f528, %rs445;}

	// end inline asm
	fma.rn.f32 	%f1324, %f528, %f1323, %f1322;
	shfl.sync.idx.b32	%r430|%p326, %r153, 29, 31, -1;
	mov.b32 	%f1325, %r430;
	ld.shared.u16 	%rs446, [smem+1968];
	// begin inline asm
	{  cvt.f32.f16 %f529, %rs446;}

	// end inline asm
	fma.rn.f32 	%f1326, %f529, %f1325, %f1324;
	shfl.sync.idx.b32	%r431|%p327, %r153, 30, 31, -1;
	mov.b32 	%f1327, %r431;
	ld.shared.u16 	%rs447, [smem+2000];
	// begin inline asm
	{  cvt.f32.f16 %f530, %rs447;}

	// end inline asm
	fma.rn.f32 	%f1328, %f530, %f1327, %f1326;
	shfl.sync.idx.b32	%r432|%p328, %r153, 31, 31, -1;
	mov.b32 	%f1329, %r432;
	ld.shared.u16 	%rs448, [smem+2032];
	// begin inline asm
	{  cvt.f32.f16 %f531, %rs448;}

	// end inline asm
	fma.rn.f32 	%f1330, %f531, %f1329, %f1328;
	mul.f32 	%f1331, %f57, %f1859;
	fma.rn.f32 	%f1859, %f58, %f1330, %f1331;
	ld.shared.u16 	%rs449, [smem+1042];
	// begin inline asm
	{  cvt.f32.f16 %f532, %rs449;}

	// end inline asm
	shfl.sync.idx.b32	%r433|%p329, %r153, 1, 31, -1;
	mov.b32 	%f1332, %r433;
	ld.shared.u16 	%rs450, [smem+1074];
	// begin inline asm
	{  cvt.f32.f16 %f533, %rs450;}

	// end inline asm
	mul.f32 	%f1333, %f533, %f1332;
	fma.rn.f32 	%f1334, %f1833, %f532, %f1333;
	shfl.sync.idx.b32	%r434|%p330, %r153, 2, 31, -1;
	mov.b32 	%f1335, %r434;
	ld.shared.u16 	%rs451, [smem+1106];
	// begin inline asm
	{  cvt.f32.f16 %f534, %rs451;}

	// end inline asm
	fma.rn.f32 	%f1336, %f534, %f1335, %f1334;
	shfl.sync.idx.b32	%r435|%p331, %r153, 3, 31, -1;
	mov.b32 	%f1337, %r435;
	ld.shared.u16 	%rs452, [smem+1138];
	// begin inline asm
	{  cvt.f32.f16 %f535, %rs452;}

	// end inline asm
	fma.rn.f32 	%f1338, %f535, %f1337, %f1336;
	shfl.sync.idx.b32	%r436|%p332, %r153, 4, 31, -1;
	mov.b32 	%f1339, %r436;
	ld.shared.u16 	%rs453, [smem+1170];
	// begin inline asm
	{  cvt.f32.f16 %f536, %rs453;}

	// end inline asm
	fma.rn.f32 	%f1340, %f536, %f1339, %f1338;
	shfl.sync.idx.b32	%r437|%p333, %r153, 5, 31, -1;
	mov.b32 	%f1341, %r437;
	ld.shared.u16 	%rs454, [smem+1202];
	// begin inline asm
	{  cvt.f32.f16 %f537, %rs454;}

	// end inline asm
	fma.rn.f32 	%f1342, %f537, %f1341, %f1340;
	shfl.sync.idx.b32	%r438|%p334, %r153, 6, 31, -1;
	mov.b32 	%f1343, %r438;
	ld.shared.u16 	%rs455, [smem+1234];
	// begin inline asm
	{  cvt.f32.f16 %f538, %rs455;}

	// end inline asm
	fma.rn.f32 	%f1344, %f538, %f1343, %f1342;
	shfl.sync.idx.b32	%r439|%p335, %r153, 7, 31, -1;
	mov.b32 	%f1345, %r439;
	ld.shared.u16 	%rs456, [smem+1266];
	// begin inline asm
	{  cvt.f32.f16 %f539, %rs456;}

	// end inline asm
	fma.rn.f32 	%f1346, %f539, %f1345, %f1344;
	shfl.sync.idx.b32	%r440|%p336, %r153, 8, 31, -1;
	mov.b32 	%f1347, %r440;
	ld.shared.u16 	%rs457, [smem+1298];
	// begin inline asm
	{  cvt.f32.f16 %f540, %rs457;}

	// end inline asm
	fma.rn.f32 	%f1348, %f540, %f1347, %f1346;
	shfl.sync.idx.b32	%r441|%p337, %r153, 9, 31, -1;
	mov.b32 	%f1349, %r441;
	ld.shared.u16 	%rs458, [smem+1330];
	// begin inline asm
	{  cvt.f32.f16 %f541, %rs458;}

	// end inline asm
	fma.rn.f32 	%f1350, %f541, %f1349, %f1348;
	shfl.sync.idx.b32	%r442|%p338, %r153, 10, 31, -1;
	mov.b32 	%f1351, %r442;
	ld.shared.u16 	%rs459, [smem+1362];
	// begin inline asm
	{  cvt.f32.f16 %f542, %rs459;}

	// end inline asm
	fma.rn.f32 	%f1352, %f542, %f1351, %f1350;
	shfl.sync.idx.b32	%r443|%p339, %r153, 11, 31, -1;
	mov.b32 	%f1353, %r443;
	ld.shared.u16 	%rs460, [smem+1394];
	// begin inline asm
	{  cvt.f32.f16 %f543, %rs460;}

	// end inline asm
	fma.rn.f32 	%f1354, %f543, %f1353, %f1352;
	shfl.sync.idx.b32	%r444|%p340, %r153, 12, 31, -1;
	mov.b32 	%f1355, %r444;
	ld.shared.u16 	%rs461, [smem+1426];
	// begin inline asm
	{  cvt.f32.f16 %f544, %rs461;}

	// end inline asm
	fma.rn.f32 	%f1356, %f544, %f1355, %f1354;
	shfl.sync.idx.b32	%r445|%p341, %r153, 13, 31, -1;
	mov.b32 	%f1357, %r445;
	ld.shared.u16 	%rs462, [smem+1458];
	// begin inline asm
	{  cvt.f32.f16 %f545, %rs462;}

	// end inline asm
	fma.rn.f32 	%f1358, %f545, %f1357, %f1356;
	shfl.sync.idx.b32	%r446|%p342, %r153, 14, 31, -1;
	mov.b32 	%f1359, %r446;
	ld.shared.u16 	%rs463, [smem+1490];
	// begin inline asm
	{  cvt.f32.f16 %f546, %rs463;}

	// end inline asm
	fma.rn.f32 	%f1360, %f546, %f1359, %f1358;
	shfl.sync.idx.b32	%r447|%p343, %r153, 15, 31, -1;
	mov.b32 	%f1361, %r447;
	ld.shared.u16 	%rs464, [smem+1522];
	// begin inline asm
	{  cvt.f32.f16 %f547, %rs464;}

	// end inline asm
	fma.rn.f32 	%f1362, %f547, %f1361, %f1360;
	shfl.sync.idx.b32	%r448|%p344, %r153, 16, 31, -1;
	mov.b32 	%f1363, %r448;
	ld.shared.u16 	%rs465, [smem+1554];
	// begin inline asm
	{  cvt.f32.f16 %f548, %rs465;}

	// end inline asm
	fma.rn.f32 	%f1364, %f548, %f1363, %f1362;
	shfl.sync.idx.b32	%r449|%p345, %r153, 17, 31, -1;
	mov.b32 	%f1365, %r449;
	ld.shared.u16 	%rs466, [smem+1586];
	// begin inline asm
	{  cvt.f32.f16 %f549, %rs466;}

	// end inline asm
	fma.rn.f32 	%f1366, %f549, %f1365, %f1364;
	shfl.sync.idx.b32	%r450|%p346, %r153, 18, 31, -1;
	mov.b32 	%f1367, %r450;
	ld.shared.u16 	%rs467, [smem+1618];
	// begin inline asm
	{  cvt.f32.f16 %f550, %rs467;}

	// end inline asm
	fma.rn.f32 	%f1368, %f550, %f1367, %f1366;
	shfl.sync.idx.b32	%r451|%p347, %r153, 19, 31, -1;
	mov.b32 	%f1369, %r451;
	ld.shared.u16 	%rs468, [smem+1650];
	// begin inline asm
	{  cvt.f32.f16 %f551, %rs468;}

	// end inline asm
	fma.rn.f32 	%f1370, %f551, %f1369, %f1368;
	shfl.sync.idx.b32	%r452|%p348, %r153, 20, 31, -1;
	mov.b32 	%f1371, %r452;
	ld.shared.u16 	%rs469, [smem+1682];
	// begin inline asm
	{  cvt.f32.f16 %f552, %rs469;}

	// end inline asm
	fma.rn.f32 	%f1372, %f552, %f1371, %f1370;
	shfl.sync.idx.b32	%r453|%p349, %r153, 21, 31, -1;
	mov.b32 	%f1373, %r453;
	ld.shared.u16 	%rs470, [smem+1714];
	// begin inline asm
	{  cvt.f32.f16 %f553, %rs470;}

	// end inline asm
	fma.rn.f32 	%f1374, %f553, %f1373, %f1372;
	shfl.sync.idx.b32	%r454|%p350, %r153, 22, 31, -1;
	mov.b32 	%f1375, %r454;
	ld.shared.u16 	%rs471, [smem+1746];
	// begin inline asm
	{  cvt.f32.f16 %f554, %rs471;}

	// end inline asm
	fma.rn.f32 	%f1376, %f554, %f1375, %f1374;
	shfl.sync.idx.b32	%r455|%p351, %r153, 23, 31, -1;
	mov.b32 	%f1377, %r455;
	ld.shared.u16 	%rs472, [smem+1778];
	// begin inline asm
	{  cvt.f32.f16 %f555, %rs472;}

	// end inline asm
	fma.rn.f32 	%f1378, %f555, %f1377, %f1376;
	shfl.sync.idx.b32	%r456|%p352, %r153, 24, 31, -1;
	mov.b32 	%f1379, %r456;
	ld.shared.u16 	%rs473, [smem+1810];
	// begin inline asm
	{  cvt.f32.f16 %f556, %rs473;}

	// end inline asm
	fma.rn.f32 	%f1380, %f556, %f1379, %f1378;
	shfl.sync.idx.b32	%r457|%p353, %r153, 25, 31, -1;
	mov.b32 	%f1381, %r457;
	ld.shared.u16 	%rs474, [smem+1842];
	// begin inline asm
	{  cvt.f32.f16 %f557, %rs474;}

	// end inline asm
	fma.rn.f32 	%f1382, %f557, %f1381, %f1380;
	shfl.sync.idx.b32	%r458|%p354, %r153, 26, 31, -1;
	mov.b32 	%f1383, %r458;
	ld.shared.u16 	%rs475, [smem+1874];
	// begin inline asm
	{  cvt.f32.f16 %f558, %rs475;}

	// end inline asm
	fma.rn.f32 	%f1384, %f558, %f1383, %f1382;
	shfl.sync.idx.b32	%r459|%p355, %r153, 27, 31, -1;
	mov.b32 	%f1385, %r459;
	ld.shared.u16 	%rs476, [smem+1906];
	// begin inline asm
	{  cvt.f32.f16 %f559, %rs476;}

	// end inline asm
	fma.rn.f32 	%f1386, %f559, %f1385, %f1384;
	shfl.sync.idx.b32	%r460|%p356, %r153, 28, 31, -1;
	mov.b32 	%f1387, %r460;
	ld.shared.u16 	%rs477, [smem+1938];
	// begin inline asm
	{  cvt.f32.f16 %f560, %rs477;}

	// end inline asm
	fma.rn.f32 	%f1388, %f560, %f1387, %f1386;
	shfl.sync.idx.b32	%r461|%p357, %r153, 29, 31, -1;
	mov.b32 	%f1389, %r461;
	ld.shared.u16 	%rs478, [smem+1970];
	// begin inline asm
	{  cvt.f32.f16 %f561, %rs478;}

	// end inline asm
	fma.rn.f32 	%f1390, %f561, %f1389, %f1388;
	shfl.sync.idx.b32	%r462|%p358, %r153, 30, 31, -1;
	mov.b32 	%f1391, %r462;
	ld.shared.u16 	%rs479, [smem+2002];
	// begin inline asm
	{  cvt.f32.f16 %f562, %rs479;}

	// end inline asm
	fma.rn.f32 	%f1392, %f562, %f1391, %f1390;
	shfl.sync.idx.b32	%r463|%p359, %r153, 31, 31, -1;
	mov.b32 	%f1393, %r463;
	ld.shared.u16 	%rs480, [smem+2034];
	// begin inline asm
	{  cvt.f32.f16 %f563, %rs480;}

	// end inline asm
	fma.rn.f32 	%f1394, %f563, %f1393, %f1392;
	mul.f32 	%f1395, %f57, %f1858;
	fma.rn.f32 	%f1858, %f58, %f1394, %f1395;
	ld.shared.u16 	%rs481, [smem+1044];
	// begin inline asm
	{  cvt.f32.f16 %f564, %rs481;}

	// end inline asm
	shfl.sync.idx.b32	%r464|%p360, %r153, 1, 31, -1;
	mov.b32 	%f1396, %r464;
	ld.shared.u16 	%rs482, [smem+1076];
	// begin inline asm
	{  cvt.f32.f16 %f565, %rs482;}

	// end inline asm
	mul.f32 	%f1397, %f565, %f1396;
	fma.rn.f32 	%f1398, %f1833, %f564, %f1397;
	shfl.sync.idx.b32	%r465|%p361, %r153, 2, 31, -1;
	mov.b32 	%f1399, %r465;
	ld.shared.u16 	%rs483, [smem+1108];
	// begin inline asm
	{  cvt.f32.f16 %f566, %rs483;}

	// end inline asm
	fma.rn.f32 	%f1400, %f566, %f1399, %f1398;
	shfl.sync.idx.b32	%r466|%p362, %r153, 3, 31, -1;
	mov.b32 	%f1401, %r466;
	ld.shared.u16 	%rs484, [smem+1140];
	// begin inline asm
	{  cvt.f32.f16 %f567, %rs484;}

	// end inline asm
	fma.rn.f32 	%f1402, %f567, %f1401, %f1400;
	shfl.sync.idx.b32	%r467|%p363, %r153, 4, 31, -1;
	mov.b32 	%f1403, %r467;
	ld.shared.u16 	%rs485, [smem+1172];
	// begin inline asm
	{  cvt.f32.f16 %f568, %rs485;}

	// end inline asm
	fma.rn.f32 	%f1404, %f568, %f1403, %f1402;
	shfl.sync.idx.b32	%r468|%p364, %r153, 5, 31, -1;
	mov.b32 	%f1405, %r468;
	ld.shared.u16 	%rs486, [smem+1204];
	// begin inline asm
	{  cvt.f32.f16 %f569, %rs486;}

	// end inline asm
	fma.rn.f32 	%f1406, %f569, %f1405, %f1404;
	shfl.sync.idx.b32	%r469|%p365, %r153, 6, 31, -1;
	mov.b32 	%f1407, %r469;
	ld.shared.u16 	%rs487, [smem+1236];
	// begin inline asm
	{  cvt.f32.f16 %f570, %rs487;}

	// end inline asm
	fma.rn.f32 	%f1408, %f570, %f1407, %f1406;
	shfl.sync.idx.b32	%r470|%p366, %r153, 7, 31, -1;
	mov.b32 	%f1409, %r470;
	ld.shared.u16 	%rs488, [smem+1268];
	// begin inline asm
	{  cvt.f32.f16 %f571, %rs488;}

	// end inline asm
	fma.rn.f32 	%f1410, %f571, %f1409, %f1408;
	shfl.sync.idx.b32	%r471|%p367, %r153, 8, 31, -1;
	mov.b32 	%f1411, %r471;
	ld.shared.u16 	%rs489, [smem+1300];
	// begin inline asm
	{  cvt.f32.f16 %f572, %rs489;}

	// end inline asm
	fma.rn.f32 	%f1412, %f572, %f1411, %f1410;
	shfl.sync.idx.b32	%r472|%p368, %r153, 9, 31, -1;
	mov.b32 	%f1413, %r472;
	ld.shared.u16 	%rs490, [smem+1332];
	// begin inline asm
	{  cvt.f32.f16 %f573, %rs490;}

	// end inline asm
	fma.rn.f32 	%f1414, %f573, %f1413, %f1412;
	shfl.sync.idx.b32	%r473|%p369, %r153, 10, 31, -1;
	mov.b32 	%f1415, %r473;
	ld.shared.u16 	%rs491, [smem+1364];
	// begin inline asm
	{  cvt.f32.f16 %f574, %rs491;}

	// end inline asm
	fma.rn.f32 	%f1416, %f574, %f1415, %f1414;
	shfl.sync.idx.b32	%r474|%p370, %r153, 11, 31, -1;
	mov.b32 	%f1417, %r474;
	ld.shared.u16 	%rs492, [smem+1396];
	// begin inline asm
	{  cvt.f32.f16 %f575, %rs492;}

	// end inline asm
	fma.rn.f32 	%f1418, %f575, %f1417, %f1416;
	shfl.sync.idx.b32	%r475|%p371, %r153, 12, 31, -1;
	mov.b32 	%f1419, %r475;
	ld.shared.u16 	%rs493, [smem+1428];
	// begin inline asm
	{  cvt.f32.f16 %f576, %rs493;}

	// end inline asm
	fma.rn.f32 	%f1420, %f576, %f1419, %f1418;
	shfl.sync.idx.b32	%r476|%p372, %r153, 13, 31, -1;
	mov.b32 	%f1421, %r476;
	ld.shared.u16 	%rs494, [smem+1460];
	// begin inline asm
	{  cvt.f32.f16 %f577, %rs494;}

	// end inline asm
	fma.rn.f32 	%f1422, %f577, %f1421, %f1420;
	shfl.sync.idx.b32	%r477|%p373, %r153, 14, 31, -1;
	mov.b32 	%f1423, %r477;
	ld.shared.u16 	%rs495, [smem+1492];
	// begin inline asm
	{  cvt.f32.f16 %f578, %rs495;}

	// end inline asm
	fma.rn.f32 	%f1424, %f578, %f1423, %f1422;
	shfl.sync.idx.b32	%r478|%p374, %r153, 15, 31, -1;
	mov.b32 	%f1425, %r478;
	ld.shared.u16 	%rs496, [smem+1524];
	// begin inline asm
	{  cvt.f32.f16 %f579, %rs496;}

	// end inline asm
	fma.rn.f32 	%f1426, %f579, %f1425, %f1424;
	shfl.sync.idx.b32	%r479|%p375, %r153, 16, 31, -1;
	mov.b32 	%f1427, %r479;
	ld.shared.u16 	%rs497, [smem+1556];
	// begin inline asm
	{  cvt.f32.f16 %f580, %rs497;}

	// end inline asm
	fma.rn.f32 	%f1428, %f580, %f1427, %f1426;
	shfl.sync.idx.b32	%r480|%p376, %r153, 17, 31, -1;
	mov.b32 	%f1429, %r480;
	ld.shared.u16 	%rs498, [smem+1588];
	// begin inline asm
	{  cvt.f32.f16 %f581, %rs498;}

	// end inline asm
	fma.rn.f32 	%f1430, %f581, %f1429, %f1428;
	shfl.sync.idx.b32	%r481|%p377, %r153, 18, 31, -1;
	mov.b32 	%f1431, %r481;
	ld.shared.u16 	%rs499, [smem+1620];
	// begin inline asm
	{  cvt.f32.f16 %f582, %rs499;}

	// end inline asm
	fma.rn.f32 	%f1432, %f582, %f1431, %f1430;
	shfl.sync.idx.b32	%r482|%p378, %r153, 19, 31, -1;
	mov.b32 	%f1433, %r482;
	ld.shared.u16 	%rs500, [smem+1652];
	// begin inline asm
	{  cvt.f32.f16 %f583, %rs500;}

	// end inline asm
	fma.rn.f32 	%f1434, %f583, %f1433, %f1432;
	shfl.sync.idx.b32	%r483|%p379, %r153, 20, 31, -1;
	mov.b32 	%f1435, %r483;
	ld.shared.u16 	%rs501, [smem+1684];
	// begin inline asm
	{  cvt.f32.f16 %f584, %rs501;}

	// end inline asm
	fma.rn.f32 	%f1436, %f584, %f1435, %f1434;
	shfl.sync.idx.b32	%r484|%p380, %r153, 21, 31, -1;
	mov.b32 	%f1437, %r484;
	ld.shared.u16 	%rs502, [smem+1716];
	// begin inline asm
	{  cvt.f32.f16 %f585, %rs502;}

	// end inline asm
	fma.rn.f32 	%f1438, %f585, %f1437, %f1436;
	shfl.sync.idx.b32	%r485|%p381, %r153, 22, 31, -1;
	mov.b32 	%f1439, %r485;
	ld.shared.u16 	%rs503, [smem+1748];
	// begin inline asm
	{  cvt.f32.f16 %f586, %rs503;}

	// end inline asm
	fma.rn.f32 	%f1440, %f586, %f1439, %f1438;
	shfl.sync.idx.b32	%r486|%p382, %r153, 23, 31, -1;
	mov.b32 	%f1441, %r486;
	ld.shared.u16 	%rs504, [smem+1780];
	// begin inline asm
	{  cvt.f32.f16 %f587, %rs504;}

	// end inline asm
	fma.rn.f32 	%f1442, %f587, %f1441, %f1440;
	shfl.sync.idx.b32	%r487|%p383, %r153, 24, 31, -1;
	mov.b32 	%f1443, %r487;
	ld.shared.u16 	%rs505, [smem+1812];
	// begin inline asm
	{  cvt.f32.f16 %f588, %rs505;}

	// end inline asm
	fma.rn.f32 	%f1444, %f588, %f1443, %f1442;
	shfl.sync.idx.b32	%r488|%p384, %r153, 25, 31, -1;
	mov.b32 	%f1445, %r488;
	ld.shared.u16 	%rs506, [smem+1844];
	// begin inline asm
	{  cvt.f32.f16 %f589, %rs506;}

	// end inline asm
	fma.rn.f32 	%f1446, %f589, %f1445, %f1444;
	shfl.sync.idx.b32	%r489|%p385, %r153, 26, 31, -1;
	mov.b32 	%f1447, %r489;
	ld.shared.u16 	%rs507, [smem+1876];
	// begin inline asm
	{  cvt.f32.f16 %f590, %rs507;}

	// end inline asm
	fma.rn.f32 	%f1448, %f590, %f1447, %f1446;
	shfl.sync.idx.b32	%r490|%p386, %r153, 27, 31, -1;
	mov.b32 	%f1449, %r490;
	ld.shared.u16 	%rs508, [smem+1908];
	// begin inline asm
	{  cvt.f32.f16 %f591, %rs508;}

	// end inline asm
	fma.rn.f32 	%f1450, %f591, %f1449, %f1448;
	shfl.sync.idx.b32	%r491|%p387, %r153, 28, 31, -1;
	mov.b32 	%f1451, %r491;
	ld.shared.u16 	%rs509, [smem+1940];
	// begin inline asm
	{  cvt.f32.f16 %f592, %rs509;}

	// end inline asm
	fma.rn.f32 	%f1452, %f592, %f1451, %f1450;
	shfl.sync.idx.b32	%r492|%p388, %r153, 29, 31, -1;
	mov.b32 	%f1453, %r492;
	ld.shared.u16 	%rs510, [smem+1972];
	// begin inline asm
	{  cvt.f32.f16 %f593, %rs510;}

	// end inline asm
	fma.rn.f32 	%f1454, %f593, %f1453, %f1452;
	shfl.sync.idx.b32	%r493|%p389, %r153, 30, 31, -1;
	mov.b32 	%f1455, %r493;
	ld.shared.u16 	%rs511, [smem+2004];
	// begin inline asm
	{  cvt.f32.f16 %f594, %rs511;}

	// end inline asm
	fma.rn.f32 	%f1456, %f594, %f1455, %f1454;
	shfl.sync.idx.b32	%r494|%p390, %r153, 31, 31, -1;
	mov.b32 	%f1457, %r494;
	ld.shared.u16 	%rs512, [smem+2036];
	// begin inline asm
	{  cvt.f32.f16 %f595, %rs512;}

	// end inline asm
	fma.rn.f32 	%f1458, %f595, %f1457, %f1456;
	mul.f32 	%f1459, %f57, %f1857;
	fma.rn.f32 	%f1857, %f58, %f1458, %f1459;
	ld.shared.u16 	%rs513, [smem+1046];
	// begin inline asm
	{  cvt.f32.f16 %f596, %rs513;}

	// end inline asm
	shfl.sync.idx.b32	%r495|%p391, %r153, 1, 31, -1;
	mov.b32 	%f1460, %r495;
	ld.shared.u16 	%rs514, [smem+1078];
	// begin inline asm
	{  cvt.f32.f16 %f597, %rs514;}

	// end inline asm
	mul.f32 	%f1461, %f597, %f1460;
	fma.rn.f32 	%f1462, %f1833, %f596, %f1461;
	shfl.sync.idx.b32	%r496|%p392, %r153, 2, 31, -1;
	mov.b32 	%f1463, %r496;
	ld.shared.u16 	%rs515, [smem+1110];
	// begin inline asm
	{  cvt.f32.f16 %f598, %rs515;}

	// end inline asm
	fma.rn.f32 	%f1464, %f598, %f1463, %f1462;
	shfl.sync.idx.b32	%r497|%p393, %r153, 3, 31, -1;
	mov.b32 	%f1465, %r497;
	ld.shared.u16 	%rs516, [smem+1142];
	// begin inline asm
	{  cvt.f32.f16 %f599, %rs516;}

	// end inline asm
	fma.rn.f32 	%f1466, %f599, %f1465, %f1464;
	shfl.sync.idx.b32	%r498|%p394, %r153, 4, 31, -1;
	mov.b32 	%f1467, %r498;
	ld.shared.u16 	%rs517, [smem+1174];
	// begin inline asm
	{  cvt.f32.f16 %f600, %rs517;}

	// end inline asm
	fma.rn.f32 	%f1468, %f600, %f1467, %f1466;
	shfl.sync.idx.b32	%r499|%p395, %r153, 5, 31, -1;
	mov.b32 	%f1469, %r499;
	ld.shared.u16 	%rs518, [smem+1206];
	// begin inline asm
	{  cvt.f32.f16 %f601, %rs518;}

	// end inline asm
	fma.rn.f32 	%f1470, %f601, %f1469, %f1468;
	shfl.sync.idx.b32	%r500|%p396, %r153, 6, 31, -1;
	mov.b32 	%f1471, %r500;
	ld.shared.u16 	%rs519, [smem+1238];
	// begin inline asm
	{  cvt.f32.f16 %f602, %rs519;}

	// end inline asm
	fma.rn.f32 	%f1472, %f602, %f1471, %f1470;
	shfl.sync.idx.b32	%r501|%p397, %r153, 7, 31, -1;
	mov.b32 	%f1473, %r501;
	ld.shared.u16 	%rs520, [smem+1270];
	// begin inline asm
	{  cvt.f32.f16 %f603, %rs520;}

	// end inline asm
	fma.rn.f32 	%f1474, %f603, %f1473, %f1472;
	shfl.sync.idx.b32	%r502|%p398, %r153, 8, 31, -1;
	mov.b32 	%f1475, %r502;
	ld.shared.u16 	%rs521, [smem+1302];
	// begin inline asm
	{  cvt.f32.f16 %f604, %rs521;}

	// end inline asm
	fma.rn.f32 	%f1476, %f604, %f1475, %f1474;
	shfl.sync.idx.b32	%r503|%p399, %r153, 9, 31, -1;
	mov.b32 	%f1477, %r503;
	ld.shared.u16 	%rs522, [smem+1334];
	// begin inline asm
	{  cvt.f32.f16 %f605, %rs522;}

	// end inline asm
	fma.rn.f32 	%f1478, %f605, %f1477, %f1476;
	shfl.sync.idx.b32	%r504|%p400, %r153, 10, 31, -1;
	mov.b32 	%f1479, %r504;
	ld.shared.u16 	%rs523, [smem+1366];
	// begin inline asm
	{  cvt.f32.f16 %f606, %rs523;}

	// end inline asm
	fma.rn.f32 	%f1480, %f606, %f1479, %f1478;
	shfl.sync.idx.b32	%r505|%p401, %r153, 11, 31, -1;
	mov.b32 	%f1481, %r505;
	ld.shared.u16 	%rs524, [smem+1398];
	// begin inline asm
	{  cvt.f32.f16 %f607, %rs524;}

	// end inline asm
	fma.rn.f32 	%f1482, %f607, %f1481, %f1480;
	shfl.sync.idx.b32	%r506|%p402, %r153, 12, 31, -1;
	mov.b32 	%f1483, %r506;
	ld.shared.u16 	%rs525, [smem+1430];
	// begin inline asm
	{  cvt.f32.f16 %f608, %rs525;}

	// end inline asm
	fma.rn.f32 	%f1484, %f608, %f1483, %f1482;
	shfl.sync.idx.b32	%r507|%p403, %r153, 13, 31, -1;
	mov.b32 	%f1485, %r507;
	ld.shared.u16 	%rs526, [smem+1462];
	// begin inline asm
	{  cvt.f32.f16 %f609, %rs526;}

	// end inline asm
	fma.rn.f32 	%f1486, %f609, %f1485, %f1484;
	shfl.sync.idx.b32	%r508|%p404, %r153, 14, 31, -1;
	mov.b32 	%f1487, %r508;
	ld.shared.u16 	%rs527, [smem+1494];
	// begin inline asm
	{  cvt.f32.f16 %f610, %rs527;}

	// end inline asm
	fma.rn.f32 	%f1488, %f610, %f1487, %f1486;
	shfl.sync.idx.b32	%r509|%p405, %r153, 15, 31, -1;
	mov.b32 	%f1489, %r509;
	ld.shared.u16 	%rs528, [smem+1526];
	// begin inline asm
	{  cvt.f32.f16 %f611, %rs528;}

	// end inline asm
	fma.rn.f32 	%f1490, %f611, %f1489, %f1488;
	shfl.sync.idx.b32	%r510|%p406, %r153, 16, 31, -1;
	mov.b32 	%f1491, %r510;
	ld.shared.u16 	%rs529, [smem+1558];
	// begin inline asm
	{  cvt.f32.f16 %f612, %rs529;}

	// end inline asm
	fma.rn.f32 	%f1492, %f612, %f1491, %f1490;
	shfl.sync.idx.b32	%r511|%p407, %r153, 17, 31, -1;
	mov.b32 	%f1493, %r511;
	ld.shared.u16 	%rs530, [smem+1590];
	// begin inline asm
	{  cvt.f32.f16 %f613, %rs530;}

	// end inline asm
	fma.rn.f32 	%f1494, %f613, %f1493, %f1492;
	shfl.sync.idx.b32	%r512|%p408, %r153, 18, 31, -1;
	mov.b32 	%f1495, %r512;
	ld.shared.u16 	%rs531, [smem+1622];
	// begin inline asm
	{  cvt.f32.f16 %f614, %rs531;}

	// end inline asm
	fma.rn.f32 	%f1496, %f614, %f1495, %f1494;
	shfl.sync.idx.b32	%r513|%p409, %r153, 19, 31, -1;
	mov.b32 	%f1497, %r513;
	ld.shared.u16 	%rs532, [smem+1654];
	// begin inline asm
	{  cvt.f32.f16 %f615, %rs532;}

	// end inline asm
	fma.rn.f32 	%f1498, %f615, %f1497, %f1496;
	shfl.sync.idx.b32	%r514|%p410, %r153, 20, 31, -1;
	mov.b32 	%f1499, %r514;
	ld.shared.u16 	%rs533, [smem+1686];
	// begin inline asm
	{  cvt.f32.f16 %f616, %rs533;}

	// end inline asm
	fma.rn.f32 	%f1500, %f616, %f1499, %f1498;
	shfl.sync.idx.b32	%r515|%p411, %r153, 21, 31, -1;
	mov.b32 	%f1501, %r515;
	ld.shared.u16 	%rs534, [smem+1718];
	// begin inline asm
	{  cvt.f32.f16 %f617, %rs534;}

	// end inline asm
	fma.rn.f32 	%f1502, %f617, %f1501, %f1500;
	shfl.sync.idx.b32	%r516|%p412, %r153, 22, 31, -1;
	mov.b32 	%f1503, %r516;
	ld.shared.u16 	%rs535, [smem+1750];
	// begin inline asm
	{  cvt.f32.f16 %f618, %rs535;}

	// end inline asm
	fma.rn.f32 	%f1504, %f618, %f1503, %f1502;
	shfl.sync.idx.b32	%r517|%p413, %r153, 23, 31, -1;
	mov.b32 	%f1505, %r517;
	ld.shared.u16 	%rs536, [smem+1782];
	// begin inline asm
	{  cvt.f32.f16 %f619, %rs536;}

	// end inline asm
	fma.rn.f32 	%f1506, %f619, %f1505, %f1504;
	shfl.sync.idx.b32	%r518|%p414, %r153, 24, 31, -1;
	mov.b32 	%f1507, %r518;
	ld.shared.u16 	%rs537, [smem+1814];
	// begin inline asm
	{  cvt.f32.f16 %f620, %rs537;}

	// end inline asm
	fma.rn.f32 	%f1508, %f620, %f1507, %f1506;
	shfl.sync.idx.b32	%r519|%p415, %r153, 25, 31, -1;
	mov.b32 	%f1509, %r519;
	ld.shared.u16 	%rs538, [smem+1846];
	// begin inline asm
	{  cvt.f32.f16 %f621, %rs538;}

	// end inline asm
	fma.rn.f32 	%f1510, %f621, %f1509, %f1508;
	shfl.sync.idx.b32	%r520|%p416, %r153, 26, 31, -1;
	mov.b32 	%f1511, %r520;
	ld.shared.u16 	%rs539, [smem+1878];
	// begin inline asm
	{  cvt.f32.f16 %f622, %rs539;}

	// end inline asm
	fma.rn.f32 	%f1512, %f622, %f1511, %f1510;
	shfl.sync.idx.b32	%r521|%p417, %r153, 27, 31, -1;
	mov.b32 	%f1513, %r521;
	ld.shared.u16 	%rs540, [smem+1910];
	// begin inline asm
	{  cvt.f32.f16 %f623, %rs540;}

	// end inline asm
	fma.rn.f32 	%f1514, %f623, %f1513, %f1512;
	shfl.sync.idx.b32	%r522|%p418, %r153, 28, 31, -1;
	mov.b32 	%f1515, %r522;
	ld.shared.u16 	%rs541, [smem+1942];
	// begin inline asm
	{  cvt.f32.f16 %f624, %rs541;}

	// end inline asm
	fma.rn.f32 	%f1516, %f624, %f1515, %f1514;
	shfl.sync.idx.b32	%r523|%p419, %r153, 29, 31, -1;
	mov.b32 	%f1517, %r523;
	ld.shared.u16 	%rs542, [smem+1974];
	// begin inline asm
	{  cvt.f32.f16 %f625, %rs542;}

	// end inline asm
	fma.rn.f32 	%f1518, %f625, %f1517, %f1516;
	shfl.sync.idx.b32	%r524|%p420, %r153, 30, 31, -1;
	mov.b32 	%f1519, %r524;
	ld.shared.u16 	%rs543, [smem+2006];
	// begin inline asm
	{  cvt.f32.f16 %f626, %rs543;}

	// end inline asm
	fma.rn.f32 	%f1520, %f626, %f1519, %f1518;
	shfl.sync.idx.b32	%r525|%p421, %r153, 31, 31, -1;
	mov.b32 	%f1521, %r525;
	ld.shared.u16 	%rs544, [smem+2038];
	// begin inline asm
	{  cvt.f32.f16 %f627, %rs544;}

	// end inline asm
	fma.rn.f32 	%f1522, %f627, %f1521, %f1520;
	mul.f32 	%f1523, %f57, %f1856;
	fma.rn.f32 	%f1856, %f58, %f1522, %f1523;
	ld.shared.u16 	%rs545, [smem+1048];
	// begin inline asm
	{  cvt.f32.f16 %f628, %rs545;}

	// end inline asm
	shfl.sync.idx.b32	%r526|%p422, %r153, 1, 31, -1;
	mov.b32 	%f1524, %r526;
	ld.shared.u16 	%rs546, [smem+1080];
	// begin inline asm
	{  cvt.f32.f16 %f629, %rs546;}

	// end inline asm
	mul.f32 	%f1525, %f629, %f1524;
	fma.rn.f32 	%f1526, %f1833, %f628, %f1525;
	shfl.sync.idx.b32	%r527|%p423, %r153, 2, 31, -1;
	mov.b32 	%f1527, %r527;
	ld.shared.u16 	%rs547, [smem+1112];
	// begin inline asm
	{  cvt.f32.f16 %f630, %rs547;}

	// end inline asm
	fma.rn.f32 	%f1528, %f630, %f1527, %f1526;
	shfl.sync.idx.b32	%r528|%p424, %r153, 3, 31, -1;
	mov.b32 	%f1529, %r528;
	ld.shared.u16 	%rs548, [smem+1144];
	// begin inline asm
	{  cvt.f32.f16 %f631, %rs548;}

	// end inline asm
	fma.rn.f32 	%f1530, %f631, %f1529, %f1528;
	shfl.sync.idx.b32	%r529|%p425, %r153, 4, 31, -1;
	mov.b32 	%f1531, %r529;
	ld.shared.u16 	%rs549, [smem+1176];
	// begin inline asm
	{  cvt.f32.f16 %f632, %rs549;}

	// end inline asm
	fma.rn.f32 	%f1532, %f632, %f1531, %f1530;
	shfl.sync.idx.b32	%r530|%p426, %r153, 5, 31, -1;
	mov.b32 	%f1533, %r530;
	ld.shared.u16 	%rs550, [smem+1208];
	// begin inline asm
	{  cvt.f32.f16 %f633, %rs550;}

	// end inline asm
	fma.rn.f32 	%f1534, %f633, %f1533, %f1532;
	shfl.sync.idx.b32	%r531|%p427, %r153, 6, 31, -1;
	mov.b32 	%f1535, %r531;
	ld.shared.u16 	%rs551, [smem+1240];
	// begin inline asm
	{  cvt.f32.f16 %f634, %rs551;}

	// end inline asm
	fma.rn.f32 	%f1536, %f634, %f1535, %f1534;
	shfl.sync.idx.b32	%r532|%p428, %r153, 7, 31, -1;
	mov.b32 	%f1537, %r532;
	ld.shared.u16 	%rs552, [smem+1272];
	// begin inline asm
	{  cvt.f32.f16 %f635, %rs552;}

	// end inline asm
	fma.rn.f32 	%f1538, %f635, %f1537, %f1536;
	shfl.sync.idx.b32	%r533|%p429, %r153, 8, 31, -1;
	mov.b32 	%f1539, %r533;
	ld.shared.u16 	%rs553, [smem+1304];
	// begin inline asm
	{  cvt.f32.f16 %f636, %rs553;}

	// end inline asm
	fma.rn.f32 	%f1540, %f636, %f1539, %f1538;
	shfl.sync.idx.b32	%r534|%p430, %r153, 9, 31, -1;
	mov.b32 	%f1541, %r534;
	ld.shared.u16 	%rs554, [smem+1336];
	// begin inline asm
	{  cvt.f32.f16 %f637, %rs554;}

	// end inline asm
	fma.rn.f32 	%f1542, %f637, %f1541, %f1540;
	shfl.sync.idx.b32	%r535|%p431, %r153, 10, 31, -1;
	mov.b32 	%f1543, %r535;
	ld.shared.u16 	%rs555, [smem+1368];
	// begin inline asm
	{  cvt.f32.f16 %f638, %rs555;}

	// end inline asm
	fma.rn.f32 	%f1544, %f638, %f1543, %f1542;
	shfl.sync.idx.b32	%r536|%p432, %r153, 11, 31, -1;
	mov.b32 	%f1545, %r536;
	ld.shared.u16 	%rs556, [smem+1400];
	// begin inline asm
	{  cvt.f32.f16 %f639, %rs556;}

	// end inline asm
	fma.rn.f32 	%f1546, %f639, %f1545, %f1544;
	shfl.sync.idx.b32	%r537|%p433, %r153, 12, 31, -1;
	mov.b32 	%f1547, %r537;
	ld.shared.u16 	%rs557, [smem+1432];
	// begin inline asm
	{  cvt.f32.f16 %f640, %rs557;}

	// end inline asm
	fma.rn.f32 	%f1548, %f640, %f1547, %f1546;
	shfl.sync.idx.b32	%r538|%p434, %r153, 13, 31, -1;
	mov.b32 	%f1549, %r538;
	ld.shared.u16 	%rs558, [smem+1464];
	// begin inline asm
	{  cvt.f32.f16 %f641, %rs558;}

	// end inline asm
	fma.rn.f32 	%f1550, %f641, %f1549, %f1548;
	shfl.sync.idx.b32	%r539|%p435, %r153, 14, 31, -1;
	mov.b32 	%f1551, %r539;
	ld.shared.u16 	%rs559, [smem+1496];
	// begin inline asm
	{  cvt.f32.f16 %f642, %rs559;}

	// end inline asm
	fma.rn.f32 	%f1552, %f642, %f1551, %f1550;
	shfl.sync.idx.b32	%r540|%p436, %r153, 15, 31, -1;
	mov.b32 	%f1553, %r540;
	ld.shared.u16 	%rs560, [smem+1528];
	// begin inline asm
	{  cvt.f32.f16 %f643, %rs560;}

	// end inline asm
	fma.rn.f32 	%f1554, %f643, %f1553, %f1552;
	shfl.sync.idx.b32	%r541|%p437, %r153, 16, 31, -1;
	mov.b32 	%f1555, %r541;
	ld.shared.u16 	%rs561, [smem+1560];
	// begin inline asm
	{  cvt.f32.f16 %f644, %rs561;}

	// end inline asm
	fma.rn.f32 	%f1556, %f644, %f1555, %f1554;
	shfl.sync.idx.b32	%r542|%p438, %r153, 17, 31, -1;
	mov.b32 	%f1557, %r542;
	ld.shared.u16 	%rs562, [smem+1592];
	// begin inline asm
	{  cvt.f32.f16 %f645, %rs562;}

	// end inline asm
	fma.rn.f32 	%f1558, %f645, %f1557, %f1556;
	shfl.sync.idx.b32	%r543|%p439, %r153, 18, 31, -1;
	mov.b32 	%f1559, %r543;
	ld.shared.u16 	%rs563, [smem+1624];
	// begin inline asm
	{  cvt.f32.f16 %f646, %rs563;}

	// end inline asm
	fma.rn.f32 	%f1560, %f646, %f1559, %f1558;
	shfl.sync.idx.b32	%r544|%p440, %r153, 19, 31, -1;
	mov.b32 	%f1561, %r544;
	ld.shared.u16 	%rs564, [smem+1656];
	// begin inline asm
	{  cvt.f32.f16 %f647, %rs564;}

	// end inline asm
	fma.rn.f32 	%f1562, %f647, %f1561, %f1560;
	shfl.sync.idx.b32	%r545|%p441, %r153, 20, 31, -1;
	mov.b32 	%f1563, %r545;
	ld.shared.u16 	%rs565, [smem+1688];
	// begin inline asm
	{  cvt.f32.f16 %f648, %rs565;}

	// end inline asm
	fma.rn.f32 	%f1564, %f648, %f1563, %f1562;
	shfl.sync.idx.b32	%r546|%p442, %r153, 21, 31, -1;
	mov.b32 	%f1565, %r546;
	ld.shared.u16 	%rs566, [smem+1720];
	// begin inline asm
	{  cvt.f32.f16 %f649, %rs566;}

	// end inline asm
	fma.rn.f32 	%f1566, %f649, %f1565, %f1564;
	shfl.sync.idx.b32	%r547|%p443, %r153, 22, 31, -1;
	mov.b32 	%f1567, %r547;
	ld.shared.u16 	%rs567, [smem+1752];
	// begin inline asm
	{  cvt.f32.f16 %f650, %rs567;}

	// end inline asm
	fma.rn.f32 	%f1568, %f650, %f1567, %f1566;
	shfl.sync.idx.b32	%r548|%p444, %r153, 23, 31, -1;
	mov.b32 	%f1569, %r548;
	ld.shared.u16 	%rs568, [smem+1784];
	// begin inline asm
	{  cvt.f32.f16 %f651, %rs568;}

	// end inline asm
	fma.rn.f32 	%f1570, %f651, %f1569, %f1568;
	shfl.sync.idx.b32	%r549|%p445, %r153, 24, 31, -1;
	mov.b32 	%f1571, %r549;
	ld.shared.u16 	%rs569, [smem+1816];
	// begin inline asm
	{  cvt.f32.f16 %f652, %rs569;}

	// end inline asm
	fma.rn.f32 	%f1572, %f652, %f1571, %f1570;
	shfl.sync.idx.b32	%r550|%p446, %r153, 25, 31, -1;
	mov.b32 	%f1573, %r550;
	ld.shared.u16 	%rs570, [smem+1848];
	// begin inline asm
	{  cvt.f32.f16 %f653, %rs570;}

	// end inline asm
	fma.rn.f32 	%f1574, %f653, %f1573, %f1572;
	shfl.sync.idx.b32	%r551|%p447, %r153, 26, 31, -1;
	mov.b32 	%f1575, %r551;
	ld.shared.u16 	%rs571, [smem+1880];
	// begin inline asm
	{  cvt.f32.f16 %f654, %rs571;}

	// end inline asm
	fma.rn.f32 	%f1576, %f654, %f1575, %f1574;
	shfl.sync.idx.b32	%r552|%p448, %r153, 27, 31, -1;
	mov.b32 	%f1577, %r552;
	ld.shared.u16 	%rs572, [smem+1912];
	// begin inline asm
	{  cvt.f32.f16 %f655, %rs572;}

	// end inline asm
	fma.rn.f32 	%f1578, %f655, %f1577, %f1576;
	shfl.sync.idx.b32	%r553|%p449, %r153, 28, 31, -1;
	mov.b32 	%f1579, %r553;
	ld.shared.u16 	%rs573, [smem+1944];
	// begin inline asm
	{  cvt.f32.f16 %f656, %rs573;}

	// end inline asm
	fma.rn.f32 	%f1580, %f656, %f1579, %f1578;
	shfl.sync.idx.b32	%r554|%p450, %r153, 29, 31, -1;
	mov.b32 	%f1581, %r554;
	ld.shared.u16 	%rs574, [smem+1976];
	// begin inline asm
	{  cvt.f32.f16 %f657, %rs574;}

	// end inline asm
	fma.rn.f32 	%f1582, %f657, %f1581, %f1580;
	shfl.sync.idx.b32	%r555|%p451, %r153, 30, 31, -1;
	mov.b32 	%f1583, %r555;
	ld.shared.u16 	%rs575, [smem+2008];
	// begin inline asm
	{  cvt.f32.f16 %f658, %rs575;}

	// end inline asm
	fma.rn.f32 	%f1584, %f658, %f1583, %f1582;
	shfl.sync.idx.b32	%r556|%p452, %r153, 31, 31, -1;
	mov.b32 	%f1585, %r556;
	ld.shared.u16 	%rs576, [smem+2040];
	// begin inline asm
	{  cvt.f32.f16 %f659, %rs576;}

	// end inline asm
	fma.rn.f32 	%f1586, %f659, %f1585, %f1584;
	mul.f32 	%f1587, %f57, %f1855;
	fma.rn.f32 	%f1855, %f58, %f1586, %f1587;
	ld.shared.u16 	%rs577, [smem+1050];
	// begin inline asm
	{  cvt.f32.f16 %f660, %rs577;}

	// end inline asm
	shfl.sync.idx.b32	%r557|%p453, %r153, 1, 31, -1;
	mov.b32 	%f1588, %r557;
	ld.shared.u16 	%rs578, [smem+1082];
	// begin inline asm
	{  cvt.f32.f16 %f661, %rs578;}

	// end inline asm
	mul.f32 	%f1589, %f661, %f1588;
	fma.rn.f32 	%f1590, %f1833, %f660, %f1589;
	shfl.sync.idx.b32	%r558|%p454, %r153, 2, 31, -1;
	mov.b32 	%f1591, %r558;
	ld.shared.u16 	%rs579, [smem+1114];
	// begin inline asm
	{  cvt.f32.f16 %f662, %rs579;}

	// end inline asm
	fma.rn.f32 	%f1592, %f662, %f1591, %f1590;
	shfl.sync.idx.b32	%r559|%p455, %r153, 3, 31, -1;
	mov.b32 	%f1593, %r559;
	ld.shared.u16 	%rs580, [smem+1146];
	// begin inline asm
	{  cvt.f32.f16 %f663, %rs580;}

	// end inline asm
	fma.rn.f32 	%f1594, %f663, %f1593, %f1592;
	shfl.sync.idx.b32	%r560|%p456, %r153, 4, 31, -1;
	mov.b32 	%f1595, %r560;
	ld.shared.u16 	%rs581, [smem+1178];
	// begin inline asm
	{  cvt.f32.f16 %f664, %rs581;}

	// end inline asm
	fma.rn.f32 	%f1596, %f664, %f1595, %f1594;
	shfl.sync.idx.b32	%r561|%p457, %r153, 5, 31, -1;
	mov.b32 	%f1597, %r561;
	ld.shared.u16 	%rs582, [smem+1210];
	// begin inline asm
	{  cvt.f32.f16 %f665, %rs582;}

	// end inline asm
	fma.rn.f32 	%f1598, %f665, %f1597, %f1596;
	shfl.sync.idx.b32	%r562|%p458, %r153, 6, 31, -1;
	mov.b32 	%f1599, %r562;
	ld.shared.u16 	%rs583, [smem+1242];
	// begin inline asm
	{  cvt.f32.f16 %f666, %rs583;}

	// end inline asm
	fma.rn.f32 	%f1600, %f666, %f1599, %f1598;
	shfl.sync.idx.b32	%r563|%p459, %r153, 7, 31, -1;
	mov.b32 	%f1601, %r563;
	ld.shared.u16 	%rs584, [smem+1274];
	// begin inline asm
	{  cvt.f32.f16 %f667, %rs584;}

	// end inline asm
	fma.rn.f32 	%f1602, %f667, %f1601, %f1600;
	shfl.sync.idx.b32	%r564|%p460, %r153, 8, 31, -1;
	mov.b32 	%f1603, %r564;
	ld.shared.u16 	%rs585, [smem+1306];
	// begin inline asm
	{  cvt.f32.f16 %f668, %rs585;}

	// end inline asm
	fma.rn.f32 	%f1604, %f668, %f1603, %f1602;
	shfl.sync.idx.b32	%r565|%p461, %r153, 9, 31, -1;
	mov.b32 	%f1605, %r565;
	ld.shared.u16 	%rs586, [smem+1338];
	// begin inline asm
	{  cvt.f32.f16 %f669, %rs586;}

	// end inline asm
	fma.rn.f32 	%f1606, %f669, %f1605, %f1604;
	shfl.sync.idx.b32	%r566|%p462, %r153, 10, 31, -1;
	mov.b32 	%f1607, %r566;
	ld.shared.u16 	%rs587, [smem+1370];
	// begin inline asm
	{  cvt.f32.f16 %f670, %rs587;}

	// end inline asm
	fma.rn.f32 	%f1608, %f670, %f1607, %f1606;
	shfl.sync.idx.b32	%r567|%p463, %r153, 11, 31, -1;
	mov.b32 	%f1609, %r567;
	ld.shared.u16 	%rs588, [smem+1402];
	// begin inline asm
	{  cvt.f32.f16 %f671, %rs588;}

	// end inline asm
	fma.rn.f32 	%f1610, %f671, %f1609, %f1608;
	shfl.sync.idx.b32	%r568|%p464, %r153, 12, 31, -1;
	mov.b32 	%f1611, %r568;
	ld.shared.u16 	%rs589, [smem+1434];
	// begin inline asm
	{  cvt.f32.f16 %f672, %rs589;}

	// end inline asm
	fma.rn.f32 	%f1612, %f672, %f1611, %f1610;
	shfl.sync.idx.b32	%r569|%p465, %r153, 13, 31, -1;
	mov.b32 	%f1613, %r569;
	ld.shared.u16 	%rs590, [smem+1466];
	// begin inline asm
	{  cvt.f32.f16 %f673, %rs590;}

	// end inline asm
	fma.rn.f32 	%f1614, %f673, %f1613, %f1612;
	shfl.sync.idx.b32	%r570|%p466, %r153, 14, 31, -1;
	mov.b32 	%f1615, %r570;
	ld.shared.u16 	%rs591, [smem+1498];
	// begin inline asm
	{  cvt.f32.f16 %f674, %rs591;}

	// end inline asm
	fma.rn.f32 	%f1616, %f674, %f1615, %f1614;
	shfl.sync.idx.b32	%r571|%p467, %r153, 15, 31, -1;
	mov.b32 	%f1617, %r571;
	ld.shared.u16 	%rs592, [smem+1530];
	// begin inline asm
	{  cvt.f32.f16 %f675, %rs592;}

	// end inline asm
	fma.rn.f32 	%f1618, %f675, %f1617, %f1616;
	shfl.sync.idx.b32	%r572|%p468, %r153, 16, 31, -1;
	mov.b32 	%f1619, %r572;
	ld.shared.u16 	%rs593, [smem+1562];
	// begin inline asm
	{  cvt.f32.f16 %f676, %rs593;}

	// end inline asm
	fma.rn.f32 	%f1620, %f676, %f1619, %f1618;
	shfl.sync.idx.b32	%r573|%p469, %r153, 17, 31, -1;
	mov.b32 	%f1621, %r573;
	ld.shared.u16 	%rs594, [smem+1594];
	// begin inline asm
	{  cvt.f32.f16 %f677, %rs594;}

	// end inline asm
	fma.rn.f32 	%f1622, %f677, %f1621, %f1620;
	shfl.sync.idx.b32	%r574|%p470, %r153, 18, 31, -1;
	mov.b32 	%f1623, %r574;
	ld.shared.u16 	%rs595, [smem+1626];
	// begin inline asm
	{  cvt.f32.f16 %f678, %rs595;}

	// end inline asm
	fma.rn.f32 	%f1624, %f678, %f1623, %f1622;
	shfl.sync.idx.b32	%r575|%p471, %r153, 19, 31, -1;
	mov.b32 	%f1625, %r575;
	ld.shared.u16 	%rs596, [smem+1658];
	// begin inline asm
	{  cvt.f32.f16 %f679, %rs596;}

	// end inline asm
	fma.rn.f32 	%f1626, %f679, %f1625, %f1624;
	shfl.sync.idx.b32	%r576|%p472, %r153, 20, 31, -1;
	mov.b32 	%f1627, %r576;
	ld.shared.u16 	%rs597, [smem+1690];
	// begin inline asm
	{  cvt.f32.f16 %f680, %rs597;}

	// end inline asm
	fma.rn.f32 	%f1628, %f680, %f1627, %f1626;
	shfl.sync.idx.b32	%r577|%p473, %r153, 21, 31, -1;
	mov.b32 	%f1629, %r577;
	ld.shared.u16 	%rs598, [smem+1722];
	// begin inline asm
	{  cvt.f32.f16 %f681, %rs598;}

	// end inline asm
	fma.rn.f32 	%f1630, %f681, %f1629, %f1628;
	shfl.sync.idx.b32	%r578|%p474, %r153, 22, 31, -1;
	mov.b32 	%f1631, %r578;
	ld.shared.u16 	%rs599, [smem+1754];
	// begin inline asm
	{  cvt.f32.f16 %f682, %rs599;}

	// end inline asm
	fma.rn.f32 	%f1632, %f682, %f1631, %f1630;
	shfl.sync.idx.b32	%r579|%p475, %r153, 23, 31, -1;
	mov.b32 	%f1633, %r579;
	ld.shared.u16 	%rs600, [smem+1786];
	// begin inline asm
	{  cvt.f32.f16 %f683, %rs600;}

	// end inline asm
	fma.rn.f32 	%f1634, %f683, %f1633, %f1632;
	shfl.sync.idx.b32	%r580|%p476, %r153, 24, 31, -1;
	mov.b32 	%f1635, %r580;
	ld.shared.u16 	%rs601, [smem+1818];
	// begin inline asm
	{  cvt.f32.f16 %f684, %rs601;}

	// end inline asm
	fma.rn.f32 	%f1636, %f684, %f1635, %f1634;
	shfl.sync.idx.b32	%r581|%p477, %r153, 25, 31, -1;
	mov.b32 	%f1637, %r581;
	ld.shared.u16 	%rs602, [smem+1850];
	// begin inline asm
	{  cvt.f32.f16 %f685, %rs602;}

	// end inline asm
	fma.rn.f32 	%f1638, %f685, %f1637, %f1636;
	shfl.sync.idx.b32	%r582|%p478, %r153, 26, 31, -1;
	mov.b32 	%f1639, %r582;
	ld.shared.u16 	%rs603, [smem+1882];
	// begin inline asm
	{  cvt.f32.f16 %f686, %rs603;}

	// end inline asm
	fma.rn.f32 	%f1640, %f686, %f1639, %f1638;
	shfl.sync.idx.b32	%r583|%p479, %r153, 27, 31, -1;
	mov.b32 	%f1641, %r583;
	ld.shared.u16 	%rs604, [smem+1914];
	// begin inline asm
	{  cvt.f32.f16 %f687, %rs604;}

	// end inline asm
	fma.rn.f32 	%f1642, %f687, %f1641, %f1640;
	shfl.sync.idx.b32	%r584|%p480, %r153, 28, 31, -1;
	mov.b32 	%f1643, %r584;
	ld.shared.u16 	%rs605, [smem+1946];
	// begin inline asm
	{  cvt.f32.f16 %f688, %rs605;}

	// end inline asm
	fma.rn.f32 	%f1644, %f688, %f1643, %f1642;
	shfl.sync.idx.b32	%r585|%p481, %r153, 29, 31, -1;
	mov.b32 	%f1645, %r585;
	ld.shared.u16 	%rs606, [smem+1978];
	// begin inline asm
	{  cvt.f32.f16 %f689, %rs606;}

	// end inline asm
	fma.rn.f32 	%f1646, %f689, %f1645, %f1644;
	shfl.sync.idx.b32	%r586|%p482, %r153, 30, 31, -1;
	mov.b32 	%f1647, %r586;
	ld.shared.u16 	%rs607, [smem+2010];
	// begin inline asm
	{  cvt.f32.f16 %f690, %rs607;}

	// end inline asm
	fma.rn.f32 	%f1648, %f690, %f1647, %f1646;
	shfl.sync.idx.b32	%r587|%p483, %r153, 31, 31, -1;
	mov.b32 	%f1649, %r587;
	ld.shared.u16 	%rs608, [smem+2042];
	// begin inline asm
	{  cvt.f32.f16 %f691, %rs608;}

	// end inline asm
	fma.rn.f32 	%f1650, %f691, %f1649, %f1648;
	mul.f32 	%f1651, %f57, %f1854;
	fma.rn.f32 	%f1854, %f58, %f1650, %f1651;
	ld.shared.u16 	%rs609, [smem+1052];
	// begin inline asm
	{  cvt.f32.f16 %f692, %rs609;}

	// end inline asm
	shfl.sync.idx.b32	%r588|%p484, %r153, 1, 31, -1;
	mov.b32 	%f1652, %r588;
	ld.shared.u16 	%rs610, [smem+1084];
	// begin inline asm
	{  cvt.f32.f16 %f693, %rs610;}

	// end inline asm
	mul.f32 	%f1653, %f693, %f1652;
	fma.rn.f32 	%f1654, %f1833, %f692, %f1653;
	shfl.sync.idx.b32	%r589|%p485, %r153, 2, 31, -1;
	mov.b32 	%f1655, %r589;
	ld.shared.u16 	%rs611, [smem+1116];
	// begin inline asm
	{  cvt.f32.f16 %f694, %rs611;}

	// end inline asm
	fma.rn.f32 	%f1656, %f694, %f1655, %f1654;
	shfl.sync.idx.b32	%r590|%p486, %r153, 3, 31, -1;
	mov.b32 	%f1657, %r590;
	ld.shared.u16 	%rs612, [smem+1148];
	// begin inline asm
	{  cvt.f32.f16 %f695, %rs612;}

	// end inline asm
	fma.rn.f32 	%f1658, %f695, %f1657, %f1656;
	shfl.sync.idx.b32	%r591|%p487, %r153, 4, 31, -1;
	mov.b32 	%f1659, %r591;
	ld.shared.u16 	%rs613, [smem+1180];
	// begin inline asm
	{  cvt.f32.f16 %f696, %rs613;}

	// end inline asm
	fma.rn.f32 	%f1660, %f696, %f1659, %f1658;
	shfl.sync.idx.b32	%r592|%p488, %r153, 5, 31, -1;
	mov.b32 	%f1661, %r592;
	ld.shared.u16 	%rs614, [smem+1212];
	// begin inline asm
	{  cvt.f32.f16 %f697, %rs614;}

	// end inline asm
	fma.rn.f32 	%f1662, %f697, %f1661, %f1660;
	shfl.sync.idx.b32	%r593|%p489, %r153, 6, 31, -1;
	mov.b32 	%f1663, %r593;
	ld.shared.u16 	%rs615, [smem+1244];
	// begin inline asm
	{  cvt.f32.f16 %f698, %rs615;}

	// end inline asm
	fma.rn.f32 	%f1664, %f698, %f1663, %f1662;
	shfl.sync.idx.b32	%r594|%p490, %r153, 7, 31, -1;
	mov.b32 	%f1665, %r594;
	ld.shared.u16 	%rs616, [smem+1276];
	// begin inline asm
	{  cvt.f32.f16 %f699, %rs616;}

	// end inline asm
	fma.rn.f32 	%f1666, %f699, %f1665, %f1664;
	shfl.sync.idx.b32	%r595|%p491, %r153, 8, 31, -1;
	mov.b32 	%f1667, %r595;
	ld.shared.u16 	%rs617, [smem+1308];
	// begin inline asm
	{  cvt.f32.f16 %f700, %rs617;}

	// end inline asm
	fma.rn.f32 	%f1668, %f700, %f1667, %f1666;
	shfl.sync.idx.b32	%r596|%p492, %r153, 9, 31, -1;
	mov.b32 	%f1669, %r596;
	ld.shared.u16 	%rs618, [smem+1340];
	// begin inline asm
	{  cvt.f32.f16 %f701, %rs618;}

	// end inline asm
	fma.rn.f32 	%f1670, %f701, %f1669, %f1668;
	shfl.sync.idx.b32	%r597|%p493, %r153, 10, 31, -1;
	mov.b32 	%f1671, %r597;
	ld.shared.u16 	%rs619, [smem+1372];
	// begin inline asm
	{  cvt.f32.f16 %f702, %rs619;}

	// end inline asm
	fma.rn.f32 	%f1672, %f702, %f1671, %f1670;
	shfl.sync.idx.b32	%r598|%p494, %r153, 11, 31, -1;
	mov.b32 	%f1673, %r598;
	ld.shared.u16 	%rs620, [smem+1404];
	// begin inline asm
	{  cvt.f32.f16 %f703, %rs620;}

	// end inline asm
	fma.rn.f32 	%f1674, %f703, %f1673, %f1672;
	shfl.sync.idx.b32	%r599|%p495, %r153, 12, 31, -1;
	mov.b32 	%f1675, %r599;
	ld.shared.u16 	%rs621, [smem+1436];
	// begin inline asm
	{  cvt.f32.f16 %f704, %rs621;}

	// end inline asm
	fma.rn.f32 	%f1676, %f704, %f1675, %f1674;
	shfl.sync.idx.b32	%r600|%p496, %r153, 13, 31, -1;
	mov.b32 	%f1677, %r600;
	ld.shared.u16 	%rs622, [smem+1468];
	// begin inline asm
	{  cvt.f32.f16 %f705, %rs622;}

	// end inline asm
	fma.rn.f32 	%f1678, %f705, %f1677, %f1676;
	shfl.sync.idx.b32	%r601|%p497, %r153, 14, 31, -1;
	mov.b32 	%f1679, %r601;
	ld.shared.u16 	%rs623, [smem+1500];
	// begin inline asm
	{  cvt.f32.f16 %f706, %rs623;}

	// end inline asm
	fma.rn.f32 	%f1680, %f706, %f1679, %f1678;
	shfl.sync.idx.b32	%r602|%p498, %r153, 15, 31, -1;
	mov.b32 	%f1681, %r602;
	ld.shared.u16 	%rs624, [smem+1532];
	// begin inline asm
	{  cvt.f32.f16 %f707, %rs624;}

	// end inline asm
	fma.rn.f32 	%f1682, %f707, %f1681, %f1680;
	shfl.sync.idx.b32	%r603|%p499, %r153, 16, 31, -1;
	mov.b32 	%f1683, %r603;
	ld.shared.u16 	%rs625, [smem+1564];
	// begin inline asm
	{  cvt.f32.f16 %f708, %rs625;}

	// end inline asm
	fma.rn.f32 	%f1684, %f708, %f1683, %f1682;
	shfl.sync.idx.b32	%r604|%p500, %r153, 17, 31, -1;
	mov.b32 	%f1685, %r604;
	ld.shared.u16 	%rs626, [smem+1596];
	// begin inline asm
	{  cvt.f32.f16 %f709, %rs626;}

	// end inline asm
	fma.rn.f32 	%f1686, %f709, %f1685, %f1684;
	shfl.sync.idx.b32	%r605|%p501, %r153, 18, 31, -1;
	mov.b32 	%f1687, %r605;
	ld.shared.u16 	%rs627, [smem+1628];
	// begin inline asm
	{  cvt.f32.f16 %f710, %rs627;}

	// end inline asm
	fma.rn.f32 	%f1688, %f710, %f1687, %f1686;
	shfl.sync.idx.b32	%r606|%p502, %r153, 19, 31, -1;
	mov.b32 	%f1689, %r606;
	ld.shared.u16 	%rs628, [smem+1660];
	// begin inline asm
	{  cvt.f32.f16 %f711, %rs628;}

	// end inline asm
	fma.rn.f32 	%f1690, %f711, %f1689, %f1688;
	shfl.sync.idx.b32	%r607|%p503, %r153, 20, 31, -1;
	mov.b32 	%f1691, %r607;
	ld.shared.u16 	%rs629, [smem+1692];
	// begin inline asm
	{  cvt.f32.f16 %f712, %rs629;}

	// end inline asm
	fma.rn.f32 	%f1692, %f712, %f1691, %f1690;
	shfl.sync.idx.b32	%r608|%p504, %r153, 21, 31, -1;
	mov.b32 	%f1693, %r608;
	ld.shared.u16 	%rs630, [smem+1724];
	// begin inline asm
	{  cvt.f32.f16 %f713, %rs630;}

	// end inline asm
	fma.rn.f32 	%f1694, %f713, %f1693, %f1692;
	shfl.sync.idx.b32	%r609|%p505, %r153, 22, 31, -1;
	mov.b32 	%f1695, %r609;
	ld.shared.u16 	%rs631, [smem+1756];
	// begin inline asm
	{  cvt.f32.f16 %f714, %rs631;}

	// end inline asm
	fma.rn.f32 	%f1696, %f714, %f1695, %f1694;
	shfl.sync.idx.b32	%r610|%p506, %r153, 23, 31, -1;
	mov.b32 	%f1697, %r610;
	ld.shared.u16 	%rs632, [smem+1788];
	// begin inline asm
	{  cvt.f32.f16 %f715, %rs632;}

	// end inline asm
	fma.rn.f32 	%f1698, %f715, %f1697, %f1696;
	shfl.sync.idx.b32	%r611|%p507, %r153, 24, 31, -1;
	mov.b32 	%f1699, %r611;
	ld.shared.u16 	%rs633, [smem+1820];
	// begin inline asm
	{  cvt.f32.f16 %f716, %rs633;}

	// end inline asm
	fma.rn.f32 	%f1700, %f716, %f1699, %f1698;
	shfl.sync.idx.b32	%r612|%p508, %r153, 25, 31, -1;
	mov.b32 	%f1701, %r612;
	ld.shared.u16 	%rs634, [smem+1852];
	// begin inline asm
	{  cvt.f32.f16 %f717, %rs634;}

	// end inline asm
	fma.rn.f32 	%f1702, %f717, %f1701, %f1700;
	shfl.sync.idx.b32	%r613|%p509, %r153, 26, 31, -1;
	mov.b32 	%f1703, %r613;
	ld.shared.u16 	%rs635, [smem+1884];
	// begin inline asm
	{  cvt.f32.f16 %f718, %rs635;}

	// end inline asm
	fma.rn.f32 	%f1704, %f718, %f1703, %f1702;
	shfl.sync.idx.b32	%r614|%p510, %r153, 27, 31, -1;
	mov.b32 	%f1705, %r614;
	ld.shared.u16 	%rs636, [smem+1916];
	// begin inline asm
	{  cvt.f32.f16 %f719, %rs636;}

	// end inline asm
	fma.rn.f32 	%f1706, %f719, %f1705, %f1704;
	shfl.sync.idx.b32	%r615|%p511, %r153, 28, 31, -1;
	mov.b32 	%f1707, %r615;
	ld.shared.u16 	%rs637, [smem+1948];
	// begin inline asm
	{  cvt.f32.f16 %f720, %rs637;}

	// end inline asm
	fma.rn.f32 	%f1708, %f720, %f1707, %f1706;
	shfl.sync.idx.b32	%r616|%p512, %r153, 29, 31, -1;
	mov.b32 	%f1709, %r616;
	ld.shared.u16 	%rs638, [smem+1980];
	// begin inline asm
	{  cvt.f32.f16 %f721, %rs638;}

	// end inline asm
	fma.rn.f32 	%f1710, %f721, %f1709, %f1708;
	shfl.sync.idx.b32	%r617|%p513, %r153, 30, 31, -1;
	mov.b32 	%f1711, %r617;
	ld.shared.u16 	%rs639, [smem+2012];
	// begin inline asm
	{  cvt.f32.f16 %f722, %rs639;}

	// end inline asm
	fma.rn.f32 	%f1712, %f722, %f1711, %f1710;
	shfl.sync.idx.b32	%r618|%p514, %r153, 31, 31, -1;
	mov.b32 	%f1713, %r618;
	ld.shared.u16 	%rs640, [smem+2044];
	// begin inline asm
	{  cvt.f32.f16 %f723, %rs640;}

	// end inline asm
	fma.rn.f32 	%f1714, %f723, %f1713, %f1712;
	mul.f32 	%f1715, %f57, %f1853;
	fma.rn.f32 	%f1853, %f58, %f1714, %f1715;
	ld.shared.u16 	%rs641, [smem+1054];
	// begin inline asm
	{  cvt.f32.f16 %f724, %rs641;}

	// end inline asm
	shfl.sync.idx.b32	%r619|%p515, %r153, 1, 31, -1;
	mov.b32 	%f1716, %r619;
	ld.shared.u16 	%rs642, [smem+1086];
	// begin inline asm
	{  cvt.f32.f16 %f725, %rs642;}

	// end inline asm
	mul.f32 	%f1717, %f725, %f1716;
	fma.rn.f32 	%f1718, %f1833, %f724, %f1717;
	shfl.sync.idx.b32	%r620|%p516, %r153, 2, 31, -1;
	mov.b32 	%f1719, %r620;
	ld.shared.u16 	%rs643, [smem+1118];
	// begin inline asm
	{  cvt.f32.f16 %f726, %rs643;}

	// end inline asm
	fma.rn.f32 	%f1720, %f726, %f1719, %f1718;
	shfl.sync.idx.b32	%r621|%p517, %r153, 3, 31, -1;
	mov.b32 	%f1721, %r621;
	ld.shared.u16 	%rs644, [smem+1150];
	// begin inline asm
	{  cvt.f32.f16 %f727, %rs644;}

	// end inline asm
	fma.rn.f32 	%f1722, %f727, %f1721, %f1720;
	shfl.sync.idx.b32	%r622|%p518, %r153, 4, 31, -1;
	mov.b32 	%f1723, %r622;
	ld.shared.u16 	%rs645, [smem+1182];
	// begin inline asm
	{  cvt.f32.f16 %f728, %rs645;}

	// end inline asm
	fma.rn.f32 	%f1724, %f728, %f1723, %f1722;
	shfl.sync.idx.b32	%r623|%p519, %r153, 5, 31, -1;
	mov.b32 	%f1725, %r623;
	ld.shared.u16 	%rs646, [smem+1214];
	// begin inline asm
	{  cvt.f32.f16 %f729, %rs646;}

	// end inline asm
	fma.rn.f32 	%f1726, %f729, %f1725, %f1724;
	shfl.sync.idx.b32	%r624|%p520, %r153, 6, 31, -1;
	mov.b32 	%f1727, %r624;
	ld.shared.u16 	%rs647, [smem+1246];
	// begin inline asm
	{  cvt.f32.f16 %f730, %rs647;}

	// end inline asm
	fma.rn.f32 	%f1728, %f730, %f1727, %f1726;
	shfl.sync.idx.b32	%r625|%p521, %r153, 7, 31, -1;
	mov.b32 	%f1729, %r625;
	ld.shared.u16 	%rs648, [smem+1278];
	// begin inline asm
	{  cvt.f32.f16 %f731, %rs648;}

	// end inline asm
	fma.rn.f32 	%f1730, %f731, %f1729, %f1728;
	shfl.sync.idx.b32	%r626|%p522, %r153, 8, 31, -1;
	mov.b32 	%f1731, %r626;
	ld.shared.u16 	%rs649, [smem+1310];
	// begin inline asm
	{  cvt.f32.f16 %f732, %rs649;}

	// end inline asm
	fma.rn.f32 	%f1732, %f732, %f1731, %f1730;
	shfl.sync.idx.b32	%r627|%p523, %r153, 9, 31, -1;
	mov.b32 	%f1733, %r627;
	ld.shared.u16 	%rs650, [smem+1342];
	// begin inline asm
	{  cvt.f32.f16 %f733, %rs650;}

	// end inline asm
	fma.rn.f32 	%f1734, %f733, %f1733, %f1732;
	shfl.sync.idx.b32	%r628|%p524, %r153, 10, 31, -1;
	mov.b32 	%f1735, %r628;
	ld.shared.u16 	%rs651, [smem+1374];
	// begin inline asm
	{  cvt.f32.f16 %f734, %rs651;}

	// end inline asm
	fma.rn.f32 	%f1736, %f734, %f1735, %f1734;
	shfl.sync.idx.b32	%r629|%p525, %r153, 11, 31, -1;
	mov.b32 	%f1737, %r629;
	ld.shared.u16 	%rs652, [smem+1406];
	// begin inline asm
	{  cvt.f32.f16 %f735, %rs652;}

	// end inline asm
	fma.rn.f32 	%f1738, %f735, %f1737, %f1736;
	shfl.sync.idx.b32	%r630|%p526, %r153, 12, 31, -1;
	mov.b32 	%f1739, %r630;
	ld.shared.u16 	%rs653, [smem+1438];
	// begin inline asm
	{  cvt.f32.f16 %f736, %rs653;}

	// end inline asm
	fma.rn.f32 	%f1740, %f736, %f1739, %f1738;
	shfl.sync.idx.b32	%r631|%p527, %r153, 13, 31, -1;
	mov.b32 	%f1741, %r631;
	ld.shared.u16 	%rs654, [smem+1470];
	// begin inline asm
	{  cvt.f32.f16 %f737, %rs654;}

	// end inline asm
	fma.rn.f32 	%f1742, %f737, %f1741, %f1740;
	shfl.sync.idx.b32	%r632|%p528, %r153, 14, 31, -1;
	mov.b32 	%f1743, %r632;
	ld.shared.u16 	%rs655, [smem+1502];
	// begin inline asm
	{  cvt.f32.f16 %f738, %rs655;}

	// end inline asm
	fma.rn.f32 	%f1744, %f738, %f1743, %f1742;
	shfl.sync.idx.b32	%r633|%p529, %r153, 15, 31, -1;
	mov.b32 	%f1745, %r633;
	ld.shared.u16 	%rs656, [smem+1534];
	// begin inline asm
	{  cvt.f32.f16 %f739, %rs656;}

	// end inline asm
	fma.rn.f32 	%f1746, %f739, %f1745, %f1744;
	shfl.sync.idx.b32	%r634|%p530, %r153, 16, 31, -1;
	mov.b32 	%f1747, %r634;
	ld.shared.u16 	%rs657, [smem+1566];
	// begin inline asm
	{  cvt.f32.f16 %f740, %rs657;}

	// end inline asm
	fma.rn.f32 	%f1748, %f740, %f1747, %f1746;
	shfl.sync.idx.b32	%r635|%p531, %r153, 17, 31, -1;
	mov.b32 	%f1749, %r635;
	ld.shared.u16 	%rs658, [smem+1598];
	// begin inline asm
	{  cvt.f32.f16 %f741, %rs658;}

	// end inline asm
	fma.rn.f32 	%f1750, %f741, %f1749, %f1748;
	shfl.sync.idx.b32	%r636|%p532, %r153, 18, 31, -1;
	mov.b32 	%f1751, %r636;
	ld.shared.u16 	%rs659, [smem+1630];
	// begin inline asm
	{  cvt.f32.f16 %f742, %rs659;}

	// end inline asm
	fma.rn.f32 	%f1752, %f742, %f1751, %f1750;
	shfl.sync.idx.b32	%r637|%p533, %r153, 19, 31, -1;
	mov.b32 	%f1753, %r637;
	ld.shared.u16 	%rs660, [smem+1662];
	// begin inline asm
	{  cvt.f32.f16 %f743, %rs660;}

	// end inline asm
	fma.rn.f32 	%f1754, %f743, %f1753, %f1752;
	shfl.sync.idx.b32	%r638|%p534, %r153, 20, 31, -1;
	mov.b32 	%f1755, %r638;
	ld.shared.u16 	%rs661, [smem+1694];
	// begin inline asm
	{  cvt.f32.f16 %f744, %rs661;}

	// end inline asm
	fma.rn.f32 	%f1756, %f744, %f1755, %f1754;
	shfl.sync.idx.b32	%r639|%p535, %r153, 21, 31, -1;
	mov.b32 	%f1757, %r639;
	ld.shared.u16 	%rs662, [smem+1726];
	// begin inline asm
	{  cvt.f32.f16 %f745, %rs662;}

	// end inline asm
	fma.rn.f32 	%f1758, %f745, %f1757, %f1756;
	shfl.sync.idx.b32	%r640|%p536, %r153, 22, 31, -1;
	mov.b32 	%f1759, %r640;
	ld.shared.u16 	%rs663, [smem+1758];
	// begin inline asm
	{  cvt.f32.f16 %f746, %rs663;}

	// end inline asm
	fma.rn.f32 	%f1760, %f746, %f1759, %f1758;
	shfl.sync.idx.b32	%r641|%p537, %r153, 23, 31, -1;
	mov.b32 	%f1761, %r641;
	ld.shared.u16 	%rs664, [smem+1790];
	// begin inline asm
	{  cvt.f32.f16 %f747, %rs664;}

	// end inline asm
	fma.rn.f32 	%f1762, %f747, %f1761, %f1760;
	shfl.sync.idx.b32	%r642|%p538, %r153, 24, 31, -1;
	mov.b32 	%f1763, %r642;
	ld.shared.u16 	%rs665, [smem+1822];
	// begin inline asm
	{  cvt.f32.f16 %f748, %rs665;}

	// end inline asm
	fma.rn.f32 	%f1764, %f748, %f1763, %f1762;
	shfl.sync.idx.b32	%r643|%p539, %r153, 25, 31, -1;
	mov.b32 	%f1765, %r643;
	ld.shared.u16 	%rs666, [smem+1854];
	// begin inline asm
	{  cvt.f32.f16 %f749, %rs666;}

	// end inline asm
	fma.rn.f32 	%f1766, %f749, %f1765, %f1764;
	shfl.sync.idx.b32	%r644|%p540, %r153, 26, 31, -1;
	mov.b32 	%f1767, %r644;
	ld.shared.u16 	%rs667, [smem+1886];
	// begin inline asm
	{  cvt.f32.f16 %f750, %rs667;}

	// end inline asm
	fma.rn.f32 	%f1768, %f750, %f1767, %f1766;
	shfl.sync.idx.b32	%r645|%p541, %r153, 27, 31, -1;
	mov.b32 	%f1769, %r645;
	ld.shared.u16 	%rs668, [smem+1918];
	// begin inline asm
	{  cvt.f32.f16 %f751, %rs668;}

	// end inline asm
	fma.rn.f32 	%f1770, %f751, %f1769, %f1768;
	shfl.sync.idx.b32	%r646|%p542, %r153, 28, 31, -1;
	mov.b32 	%f1771, %r646;
	ld.shared.u16 	%rs669, [smem+1950];
	// begin inline asm
	{  cvt.f32.f16 %f752, %rs669;}

	// end inline asm
	fma.rn.f32 	%f1772, %f752, %f1771, %f1770;
	shfl.sync.idx.b32	%r647|%p543, %r153, 29, 31, -1;
	mov.b32 	%f1773, %r647;
	ld.shared.u16 	%rs670, [smem+1982];
	// begin inline asm
	{  cvt.f32.f16 %f753, %rs670;}

	// end inline asm
	fma.rn.f32 	%f1774, %f753, %f1773, %f1772;
	shfl.sync.idx.b32	%r648|%p544, %r153, 30, 31, -1;
	mov.b32 	%f1775, %r648;
	ld.shared.u16 	%rs671, [smem+2014];
	// begin inline asm
	{  cvt.f32.f16 %f754, %rs671;}

	// end inline asm
	fma.rn.f32 	%f1776, %f754, %f1775, %f1774;
	shfl.sync.idx.b32	%r649|%p545, %r153, 31, 31, -1;
	mov.b32 	%f1777, %r649;
	ld.shared.u16 	%rs672, [smem+2046];
	// begin inline asm
	{  cvt.f32.f16 %f755, %rs672;}

	// end inline asm
	fma.rn.f32 	%f1778, %f755, %f1777, %f1776;
	mul.f32 	%f1779, %f57, %f1852;
	fma.rn.f32 	%f1852, %f58, %f1778, %f1779;
	mov.f32 	%f1868, %f56;
	mov.f32 	%f1869, %f59;
$L__BB0_109:
	bar.warp.sync 	-1;
$L__BB0_110:
	bar.sync 	0;
	add.s32 	%r655, %r655, 32;
	add.s32 	%r654, %r654, 32;
	add.s32 	%r653, %r653, 512;
	setp.lt.s32 	%p546, %r655, %r11;
	@%p546 bra 	$L__BB0_4;
	add.f32 	%f1886, %f1869, 0f1E3CE508;
$L__BB0_112:
	mov.u32 	%r650, %tid.x;
	setp.ne.s32 	%p547, %r650, 32;
	@%p547 bra 	$L__BB0_114;
	ld.param.u64 	%rd235, [_Z40flashattn_2warp_fixedrole_online_softmaxILi16ELi16ELi16ELi32EEvPK6__halfS2_S2_Pfif_param_3];
	rcp.rn.f32 	%f1780, %f1886;
	mul.f32 	%f1781, %f1780, %f1867;
	mov.u32 	%r651, %ctaid.x;
	shl.b32 	%r652, %r651, 4;
	cvta.to.global.u64 	%rd200, %rd235;
	mul.wide.u32 	%rd201, %r652, 4;
	add.s64 	%rd202, %rd200, %rd201;
	st.global.f32 	[%rd202], %f1781;
	mul.f32 	%f1782, %f1780, %f1866;
	st.global.f32 	[%rd202+4], %f1782;
	mul.f32 	%f1783, %f1780, %f1865;
	st.global.f32 	[%rd202+8], %f1783;
	mul.f32 	%f1784, %f1780, %f1864;
	st.global.f32 	[%rd202+12], %f1784;
	mul.f32 	%f1785, %f1780, %f1863;
	st.global.f32 	[%rd202+16], %f1785;
	mul.f32 	%f1786, %f1780, %f1862;
	st.global.f32 	[%rd202+20], %f1786;
	mul.f32 	%f1787, %f1780, %f1861;
	st.global.f32 	[%rd202+24], %f1787;
	mul.f32 	%f1788, %f1780, %f1860;
	st.global.f32 	[%rd202+28], %f1788;
	mul.f32 	%f1789, %f1780, %f1859;
	st.global.f32 	[%rd202+32], %f1789;
	mul.f32 	%f1790, %f1780, %f1858;
	st.global.f32 	[%rd202+36], %f1790;
	mul.f32 	%f1791, %f1780, %f1857;
	st.global.f32 	[%rd202+40], %f1791;
	mul.f32 	%f1792, %f1780, %f1856;
	st.global.f32 	[%rd202+44], %f1792;
	mul.f32 	%f1793, %f1780, %f1855;
	st.global.f32 	[%rd202+48], %f1793;
	mul.f32 	%f1794, %f1780, %f1854;
	st.global.f32 	[%rd202+52], %f1794;
	mul.f32 	%f1795, %f1780, %f1853;
	st.global.f32 	[%rd202+56], %f1795;
	mul.f32 	%f1796, %f1780, %f1852;
	st.global.f32 	[%rd202+60], %f1796;
$L__BB0_114:
	ret;

}


// ===== COMPILED SASS (sm_100) =====

	.target	sm_100

	.elftype	@"ET_EXEC"


//--------------------- .note.nv.tkinfo           --------------------------
	.section	.note.nv.tkinfo,"",@"SHT_NOTE"
	.sectionflags	@"SHF_NOTE_NV_TKINFO"
	.tkinfo
        /*0018*/ 	.word	0x00000002
        /*0030*/ 	.string	""
        /*0030*/ 	.string	"ptxas"
        /*0030*/ 	.string	"Cuda compilation tools, release 13.0, V13.0.88"
        /*0030*/ 	.string	"Build cuda_13.0.r13.0/compiler.36424714_0"
        /*0030*/ 	.string	"-arch sm_100 -m 64 "



//--------------------- .note.nv.cuinfo           --------------------------
	.section	.note.nv.cuinfo,"",@"SHT_NOTE"
	.sectionflags	@"SHF_NOTE_NV_CUINFO"
        /*0018*/ 	.short	0x0002
        /*001a*/ 	.short	0x0064
        /*001c*/ 	.short	0x0082
	.zero		2


//--------------------- .nv.info                  --------------------------
	.section	.nv.info,"",@"SHT_CUDA_INFO"
	.align	4


	//----- nvinfo : EIATTR_REGCOUNT
	.align		4
        /*0000*/ 	.byte	0x04, 0x2f
        /*0002*/ 	.short	(.L_1 - .L_0)
	.align		4
.L_0:
        /*0004*/ 	.word	index@(_Z40flashattn_2warp_fixedrole_online_softmaxILi16ELi16ELi16ELi32EEvPK6__halfS2_S2_Pfif)
        /*0008*/ 	.word	0x00000038


	//----- nvinfo : EIATTR_FRAME_SIZE
	.align		4
.L_1:
        /*000c*/ 	.byte	0x04, 0x11
        /*000e*/ 	.short	(.L_3 - .L_2)
	.align		4
.L_2:
        /*0010*/ 	.word	index@($__internal_0_$__cuda_sm20_rcp_rn_f32_slowpath)
        /*0014*/ 	.word	0x00000000


	//----- nvinfo : EIATTR_FRAME_SIZE
	.align		4
.L_3:
        /*0018*/ 	.byte	0x04, 0x11
        /*001a*/ 	.short	(.L_5 - .L_4)
	.align		4
.L_4:
        /*001c*/ 	.word	index@(_Z40flashattn_2warp_fixedrole_online_softmaxILi16ELi16ELi16ELi32EEvPK6__halfS2_S2_Pfif)
        /*0020*/ 	.word	0x00000000


	//----- nvinfo : EIATTR_MIN_STACK_SIZE
	.align		4
.L_5:
        /*0024*/ 	.byte	0x04, 0x12
        /*0026*/ 	.short	(.L_7 - .L_6)
	.align		4
.L_6:
        /*0028*/ 	.word	index@(_Z40flashattn_2warp_fixedrole_online_softmaxILi16ELi16ELi16ELi32EEvPK6__halfS2_S2_Pfif)
        /*002c*/ 	.word	0x00000000
.L_7:


//--------------------- .nv.compat                --------------------------
	.section	.nv.compat,"",@"SHT_CUDA_COMPAT_INFO"
	.align	4
        /*0000*/ 	.byte	0x02, 0x09, 0x00, 0x00, 0x02, 0x02, 0x01, 0x00, 0x02, 0x05, 0x05, 0x00, 0x03, 0x07, 0x01, 0x01
        /*0010*/ 	.byte	0x02, 0x03, 0x00, 0x00, 0x02, 0x06, 0x01, 0x00, 0x04, 0x0b, 0x08, 0x00, 0x01, 0x00, 0x00, 0x00
        /*0020*/ 	.byte	0x00, 0x00, 0x00, 0x00


//--------------------- .nv.info._Z40flashattn_2warp_fixedrole_online_softmaxILi16ELi16ELi16ELi32EEvPK6__halfS2_S2_Pfif --------------------------
	.section	.nv.info._Z40flashattn_2warp_fixedrole_online_softmaxILi16ELi16ELi16ELi32EEvPK6__halfS2_S2_Pfif,"",@"SHT_CUDA_INFO"
	.sectionflags	@""
	.align	4


	//----- nvinfo : EIATTR_CUDA_API_VERSION
	.align		4
        /*0000*/ 	.byte	0x04, 0x37
        /*0002*/ 	.short	(.L_9 - .L_8)
.L_8:
        /*0004*/ 	.word	0x00000082


	//----- nvinfo : EIATTR_KPARAM_INFO
	.align		4
.L_9:
        /*0008*/ 	.byte	0x04, 0x17
        /*000a*/ 	.short	(.L_11 - .L_10)
.L_10:
        /*000c*/ 	.word	0x00000000
        /*0010*/ 	.short	0x0005
        /*0012*/ 	.short	0x0024
        /*0014*/ 	.byte	0x00, 0xf0, 0x11, 0x00


	//----- nvinfo : EIATTR_KPARAM_INFO
	.align		4
.L_11:
        /*0018*/ 	.byte	0x04, 0x17
        /*001a*/ 	.short	(.L_13 - .L_12)
.L_12:
        /*001c*/ 	.word	0x00000000
        /*0020*/ 	.short	0x0004
        /*0022*/ 	.short	0x0020
        /*0024*/ 	.byte	0x00, 0xf0, 0x11, 0x00


	//----- nvinfo : EIATTR_KPARAM_INFO
	.align		4
.L_13:
        /*0028*/ 	.byte	0x04, 0x17
        /*002a*/ 	.short	(.L_15 - .L_14)
.L_14:
        /*002c*/ 	.word	0x00000000
        /*0030*/ 	.short	0x0003
        /*0032*/ 	.short	0x0018
        /*0034*/ 	.byte	0x00, 0xf5, 0x21, 0x00


	//----- nvinfo : EIATTR_KPARAM_INFO
	.align		4
.L_15:
        /*0038*/ 	.byte	0x04, 0x17
        /*003a*/ 	.short	(.L_17 - .L_16)
.L_16:
        /*003c*/ 	.word	0x00000000
        /*0040*/ 	.short	0x0002
        /*0042*/ 	.short	0x0010
        /*0044*/ 	.byte	0x00, 0xf5, 0x21, 0x00


	//----- nvinfo : EIATTR_KPARAM_INFO
	.align		4
.L_17:
        /*0048*/ 	.byte	0x04, 0x17
        /*004a*/ 	.short	(.L_19 - .L_18)
.L_18:
        /*004c*/ 	.word	0x00000000
        /*0050*/ 	.short	0x0001
        /*0052*/ 	.short	0x0008
        /*0054*/ 	.byte	0x00, 0xf5, 0x21, 0x00


	//----- nvinfo : EIATTR_KPARAM_INFO
	.align		4
.L_19:
        /*0058*/ 	.byte	0x04, 0x17
        /*005a*/ 	.short	(.L_21 - .L_20)
.L_20:
        /*005c*/ 	.word	0x00000000
        /*0060*/ 	.short	0x0000
        /*0062*/ 	.short	0x0000
        /*0064*/ 	.byte	0x00, 0xf5, 0x21, 0x00


	//----- nvinfo : EIATTR_SPARSE_MMA_MASK
	.align		4
.L_21:
        /*0068*/ 	.byte	0x03, 0x50
        /*006a*/ 	.short	0x0000


	//----- nvinfo : EIATTR_MAXREG_COUNT
	.align		4
        /*006c*/ 	.byte	0x03, 0x1b
        /*006e*/ 	.short	0x00ff


	//----- nvinfo : EIATTR_NUM_BARRIERS
	.align		4
        /*0070*/ 	.byte	0x02, 0x4c
        /*0072*/ 	.byte	0x01
	.zero		1


	//----- nvinfo : EIATTR_MERCURY_ISA_VERSION
	.align		4
        /*0074*/ 	.byte	0x03, 0x5f
        /*0076*/ 	.short	0x0101


	//----- nvinfo : EIATTR_COOP_GROUP_MASK_REGIDS
	.align		4
        /*0078*/ 	.byte	0x04, 0x29
        /*007a*/ 	.short	(.L_23 - .L_22)


	//   ....[0]....
.L_22:
        /*007c*/ 	.word	0xffffffff


	//   ....[1]....
        /*0080*/ 	.word	0xffffffff


	//   ....[2]....
        /*0084*/ 	.word	0xffffffff


	//   ....[3]....
        /*0088*/ 	.word	0xffffffff


	//   ....[4]....
        /*008c*/ 	.word	0xffffffff


	//   ....[5]....
        /*0090*/ 	.word	0xffffffff


	//   ....[6]....
        /*0094*/ 	.word	0xffffffff


	//   ....[7]....
        /*0098*/ 	.word	0xffffffff


	//   ....[8]....
        /*009c*/ 	.word	0xffffffff


	//   ....[9]....
        /*00a0*/ 	.word	0xffffffff


	//   ....[10]....
        /*00a4*/ 	.word	0xffffffff


	//   ....[11]....
        /*00a8*/ 	.word	0xffffffff


	//   ....[12]....
        /*00ac*/ 	.word	0xffffffff


	//   ....[13]....
        /*00b0*/ 	.word	0xffffffff


	//   ....[14]....
        /*00b4*/ 	.word	0xffffffff


	//   ....[15]....
        /*00b8*/ 	.word	0xffffffff


	//   ....[16]....
        /*00bc*/ 	.word	0xffffffff


	//   ....[17]....
        /*00c0*/ 	.word	0xffffffff


	//   ....[18]....
        /*00c4*/ 	.word	0xffffffff


	//   ....[19]....
        /*00c8*/ 	.word	0xffffffff


	//   ....[20]....
        /*00cc*/ 	.word	0xffffffff


	//   ....[21]....
        /*00d0*/ 	.word	0xffffffff


	//   ....[22]....
        /*00d4*/ 	.word	0xffffffff


	//   ....[23]....
        /*00d8*/ 	.word	0xffffffff


	//   ....[24]....
        /*00dc*/ 	.word	0xffffffff


	//   ....[25]....
        /*00e0*/ 	.word	0xffffffff


	//   ....[26]....
        /*00e4*/ 	.word	0xffffffff


	//   ....[27]....
        /*00e8*/ 	.word	0xffffffff


	//   ....[28]....
        /*00ec*/ 	.word	0xffffffff


	//   ....[29]....
        /*00f0*/ 	.word	0xffffffff


	//   ....[30]....
        /*00f4*/ 	.word	0xffffffff


	//   ....[31]....
        /*00f8*/ 	.word	0xffffffff


	//   ....[32]....
        /*00fc*/ 	.word	0xffffffff


	//   ....[33]....
        /*0100*/ 	.word	0xffffffff


	//   ....[34]....
        /*0104*/ 	.word	0xffffffff


	//   ....[35]....
        /*0108*/ 	.word	0xffffffff


	//   ....[36]....
        /*010c*/ 	.word	0xffffffff


	//   ....[37]....
        /*0110*/ 	.word	0xffffffff


	//   ....[38]....
        /*0114*/ 	.word	0xffffffff


	//   ....[39]....
        /*0118*/ 	.word	0xffffffff


	//   ....[40]....
        /*011c*/ 	.word	0xffffffff


	//   ....[41]....
        /*0120*/ 	.word	0xffffffff


	//   ....[42]....
        /*0124*/ 	.word	0xffffffff


	//   ....[43]....
        /*0128*/ 	.word	0xffffffff


	//   ....[44]....
        /*012c*/ 	.word	0xffffffff


	//   ....[45]....
        /*0130*/ 	.word	0xffffffff


	//   ....[46]....
        /*0134*/ 	.word	0xffffffff


	//   ....[47]....
        /*0138*/ 	.word	0xffffffff


	//   ....[48]....
        /*013c*/ 	.word	0xffffffff


	//   ....[49]....
        /*0140*/ 	.word	0xffffffff


	//   ....[50]....
        /*0144*/ 	.word	0xffffffff


	//   ....[51]....
        /*0148*/ 	.word	0xffffffff


	//   ....[52]....
        /*014c*/ 	.word	0xffffffff


	//   ....[53]....
        /*0150*/ 	.word	0xffffffff


	//   ....[54]....
        /*0154*/ 	.word	0xffffffff


	//   ....[55]....
        /*0158*/ 	.word	0xffffffff


	//   ....[56]....
        /*015c*/ 	.word	0xffffffff


	//   ....[57]....
        /*0160*/ 	.word	0xffffffff


	//   ....[58]....
        /*0164*/ 	.word	0xffffffff


	//   ....[59]....
        /*0168*/ 	.word	0xffffffff


	//   ....[60]....
        /*016c*/ 	.word	0xffffffff


	//   ....[61]....
        /*0170*/ 	.word	0xffffffff


	//   ....[62]....
        /*0174*/ 	.word	0xffffffff


	//   ....[63]....
        /*0178*/ 	.word	0xffffffff


	//   ....[64]....
        /*017c*/ 	.word	0xffffffff


	//   ....[65]....
        /*0180*/ 	.word	0xffffffff


	//   ....[66]....
        /*0184*/ 	.word	0xffffffff


	//   ....[67]....
        /*0188*/ 	.word	0xffffffff


	//   ....[68]....
        /*018c*/ 	.word	0xffffffff


	//   ....[69]....
        /*0190*/ 	.word	0xffffffff


	//   ....[70]....
        /*0194*/ 	.word	0xffffffff


	//   ....[71]....
        /*0198*/ 	.word	0xffffffff


	//   ....[72]....
        /*019c*/ 	.word	0xffffffff


	//   ....[73]....
        /*01a0*/ 	.word	0xffffffff


	//   ....[74]....
        /*01a4*/ 	.word	0xffffffff


	//   ....[75]....
        /*01a8*/ 	.word	0xffffffff


	//   ....[76]....
        /*01ac*/ 	.word	0xffffffff


	//   ....[77]....
        /*01b0*/ 	.word	0xffffffff


	//   ....[78]....
        /*01b4*/ 	.word	0xffffffff


	//   ....[79]....
        /*01b8*/ 	.word	0xffffffff


	//   ....[80]....
        /*01bc*/ 	.word	0xffffffff


	//   ....[81]....
        /*01c0*/ 	.word	0xffffffff


	//   ....[82]....
        /*01c4*/ 	.word	0xffffffff


	//   ....[83]....
        /*01c8*/ 	.word	0xffffffff


	//   ....[84]....
        /*01cc*/ 	.word	0xffffffff


	//   ....[85]....
        /*01d0*/ 	.word	0xffffffff


	//   ....[86]....
        /*01d4*/ 	.word	0xffffffff


	//   ....[87]....
        /*01d8*/ 	.word	0xffffffff


	//   ....[88]....
        /*01dc*/ 	.word	0xffffffff


	//   ....[89]....
        /*01e0*/ 	.word	0xffffffff


	//   ....[90]....
        /*01e4*/ 	.word	0xffffffff


	//   ....[91]....
        /*01e8*/ 	.word	0xffffffff


	//   ....[92]....
        /*01ec*/ 	.word	0xffffffff


	//   ....[93]....
        /*01f0*/ 	.word	0xffffffff


	//   ....[94]....
        /*01f4*/ 	.word	0xffffffff


	//   ....[95]....
        /*01f8*/ 	.word	0xffffffff


	//   ....[96]....
        /*01fc*/ 	.word	0xffffffff


	//   ....[97]....
        /*0200*/ 	.word	0xffffffff


	//   ....[98]....
        /*0204*/ 	.word	0xffffffff


	//   ....[99]....
        /*0208*/ 	.word	0xffffffff


	//   ....[100]....
        /*020c*/ 	.word	0xffffffff


	//   ....[101]....
        /*0210*/ 	.word	0xffffffff


	//   ....[102]....
        /*0214*/ 	.word	0xffffffff


	//   ....[103]....
        /*0218*/ 	.word	0xffffffff


	//   ....[104]....
        /*021c*/ 	.word	0xffffffff


	//   ....[105]....
        /*0220*/ 	.word	0xffffffff


	//   ....[106]....
        /*0224*/ 	.word	0xffffffff


	//   ....[107]....
        /*0228*/ 	.word	0xffffffff


	//   ....[108]....
        /*022c*/ 	.word	0xffffffff


	//   ....[109]....
        /*0230*/ 	.word	0xffffffff


	//   ....[110]....
        /*0234*/ 	.word	0xffffffff


	//   ....[111]....
        /*0238*/ 	.word	0xffffffff


	//   ....[112]....
        /*023c*/ 	.word	0xffffffff


	//   ....[113]....
        /*0240*/ 	.word	0xffffffff


	//   ....[114]....
        /*0244*/ 	.word	0xffffffff


	//   ....[115]....
        /*0248*/ 	.word	0xffffffff


	//   ....[116]....
        /*024c*/ 	.word	0xffffffff


	//   ....[117]....
        /*0250*/ 	.word	0xffffffff


	//   ....[118]....
        /*0254*/ 	.word	0xffffffff


	//   ....[119]....
        /*0258*/ 	.word	0xffffffff


	//   ....[120]....
        /*025c*/ 	.word	0xffffffff


	//   ....[121]....
        /*0260*/ 	.word	0xffffffff


	//   ....[122]....
        /*0264*/ 	.word	0xffffffff


	//   ....[123]....
        /*0268*/ 	.word	0xffffffff


	//   ....[124]....
        /*026c*/ 	.word	0xffffffff


	//   ....[125]....
        /*0270*/ 	.word	0xffffffff


	//   ....[126]....
        /*0274*/ 	.word	0xffffffff


	//   ....[127]....
        /*0278*/ 	.word	0xffffffff


	//   ....[128]....
        /*027c*/ 	.word	0xffffffff


	//   ....[129]....
        /*0280*/ 	.word	0xffffffff


	//   ....[130]....
        /*0284*/ 	.word	0xffffffff


	//   ....[131]....
        /*0288*/ 	.word	0xffffffff


	//   ....[132]....
        /*028c*/ 	.word	0xffffffff


	//   ....[133]....
        /*0290*/ 	.word	0xffffffff


	//   ....[134]....
        /*0294*/ 	.word	0xffffffff


	//   ....[135]....
        /*0298*/ 	.word	0xffffffff


	//   ....[136]....
        /*029c*/ 	.word	0xffffffff


	//   ....[137]....
        /*02a0*/ 	.word	0xffffffff


	//   ....[138]....
        /*02a4*/ 	.word	0xffffffff


	//   ....[139]....
        /*02a8*/ 	.word	0xffffffff


	//   ....[140]....
        /*02ac*/ 	.word	0xffffffff


	//   ....[141]....
        /*02b0*/ 	.word	0xffffffff


	//   ....[142]....
        /*02b4*/ 	.word	0xffffffff


	//   ....[143]....
        /*02b8*/ 	.word	0xffffffff


	//   ....[144]....
        /*02bc*/ 	.word	0xffffffff


	//   ....[145]....
        /*02c0*/ 	.word	0xffffffff


	//   ....[146]....
        /*02c4*/ 	.word	0xffffffff


	//   ....[147]....
        /*02c8*/ 	.word	0xffffffff


	//   ....[148]....
        /*02cc*/ 	.word	0xffffffff


	//   ....[149]....
        /*02d0*/ 	.word	0xffffffff


	//   ....[150]....
        /*02d4*/ 	.word	0xffffffff


	//   ....[151]....
        /*02d8*/ 	.word	0xffffffff


	//   ....[152]....
        /*02dc*/ 	.word	0xffffffff


	//   ....[153]....
        /*02e0*/ 	.word	0xffffffff


	//   ....[154]....
        /*02e4*/ 	.word	0xffffffff


	//   ....[155]....
        /*02e8*/ 	.word	0xffffffff


	//   ....[156]....
        /*02ec*/ 	.word	0xffffffff


	//   ....[157]....
        /*02f0*/ 	.word	0xffffffff


	//   ....[158]....
        /*02f4*/ 	.word	0xffffffff


	//   ....[159]....
        /*02f8*/ 	.word	0xffffffff


	//   ....[160]....
        /*02fc*/ 	.word	0xffffffff


	//   ....[161]....
        /*0300*/ 	.word	0xffffffff


	//   ....[162]....
        /*0304*/ 	.word	0xffffffff


	//   ....[163]....
        /*0308*/ 	.word	0xffffffff


	//   ....[164]....
        /*030c*/ 	.word	0xffffffff


	//   ....[165]....
        /*0310*/ 	.word	0xffffffff


	//   ....[166]....
        /*0314*/ 	.word	0xffffffff


	//   ....[167]....
        /*0318*/ 	.word	0xffffffff


	//   ....[168]....
        /*031c*/ 	.word	0xffffffff


	//   ....[169]....
        /*0320*/ 	.word	0xffffffff


	//   ....[170]....
        /*0324*/ 	.word	0xffffffff


	//   ....[171]....
        /*0328*/ 	.word	0xffffffff


	//   ....[172]....
        /*032c*/ 	.word	0xffffffff


	//   ....[173]....
        /*0330*/ 	.word	0xffffffff


	//   ....[174]....
        /*0334*/ 	.word	0xffffffff


	//   ....[175]....
        /*0338*/ 	.word	0xffffffff


	//   ....[176]....
        /*033c*/ 	.word	0xffffffff


	//   ....[177]....
        /*0340*/ 	.word	0xffffffff


	//   ....[178]....
        /*0344*/ 	.word	0xffffffff


	//   ....[179]....
        /*0348*/ 	.word	0xffffffff


	//   ....[180]....
        /*034c*/ 	.word	0xffffffff


	//   ....[181]....
        /*0350*/ 	.word	0xffffffff


	//   ....[182]....
        /*0354*/ 	.word	0xffffffff


	//   ....[183]....
        /*0358*/ 	.word	0xffffffff


	//   ....[184]....
        /*035c*/ 	.word	0xffffffff


	//   ....[185]....
        /*0360*/ 	.word	0xffffffff


	//   ....[186]....
        /*0364*/ 	.word	0xffffffff


	//   ....[187]....
        /*0368*/ 	.word	0xffffffff


	//   ....[188]....
        /*036c*/ 	.word	0xffffffff


	//   ....[189]....
        /*0370*/ 	.word	0xffffffff


	//   ....[190]....
        /*0374*/ 	.word	0xffffffff


	//   ....[191]....
        /*0378*/ 	.word	0xffffffff


	//   ....[192]....
        /*037c*/ 	.word	0xffffffff


	//   ....[193]....
        /*0380*/ 	.word	0xffffffff


	//   ....[194]....
        /*0384*/ 	.word	0xffffffff


	//   ....[195]....
        /*0388*/ 	.word	0xffffffff


	//   ....[196]....
        /*038c*/ 	.word	0xffffffff


	//   ....[197]....
        /*0390*/ 	.word	0xffffffff


	//   ....[198]....
        /*0394*/ 	.word	0xffffffff


	//   ....[199]....
        /*0398*/ 	.word	0xffffffff


	//   ....[200]....
        /*039c*/ 	.word	0xffffffff


	//   ....[201]....
        /*03a0*/ 	.word	0xffffffff


	//   ....[202]....
        /*03a4*/ 	.word	0xffffffff


	//   ....[203]....
        /*03a8*/ 	.word	0xffffffff


	//   ....[204]....
        /*03ac*/ 	.word	0xffffffff


	//   ....[205]....
        /*03b0*/ 	.word	0xffffffff


	//   ....[206]....
        /*03b4*/ 	.word	0xffffffff


	//   ....[207]....
        /*03b8*/ 	.word	0xffffffff


	//   ....[208]....
        /*03bc*/ 	.word	0xffffffff


	//   ....[209]....
        /*03c0*/ 	.word	0xffffffff


	//   ....[210]....
        /*03c4*/ 	.word	0xffffffff


	//   ....[211]....
        /*03c8*/ 	.word	0xffffffff


	//   ....[212]....
        /*03cc*/ 	.word	0xffffffff


	//   ....[213]....
        /*03d0*/ 	.word	0xffffffff


	//   ....[214]....
        /*03d4*/ 	.word	0xffffffff


	//   ....[215]....
        /*03d8*/ 	.word	0xffffffff


	//   ....[216]....
        /*03dc*/ 	.word	0xffffffff


	//   ....[217]....
        /*03e0*/ 	.word	0xffffffff


	//   ....[218]....
        /*03e4*/ 	.word	0xffffffff


	//   ....[219]....
        /*03e8*/ 	.word	0xffffffff


	//   ....[220]....
        /*03ec*/ 	.word	0xffffffff


	//   ....[221]....
        /*03f0*/ 	.word	0xffffffff


	//   ....[222]....
        /*03f4*/ 	.word	0xffffffff


	//   ....[223]....
        /*03f8*/ 	.word	0xffffffff


	//   ....[224]....
        /*03fc*/ 	.word	0xffffffff


	//   ....[225]....
        /*0400*/ 	.word	0xffffffff


	//   ....[226]....
        /*0404*/ 	.word	0xffffffff


	//   ....[227]....
        /*0408*/ 	.word	0xffffffff


	//   ....[228]....
        /*040c*/ 	.word	0xffffffff


	//   ....[229]....
        /*0410*/ 	.word	0xffffffff


	//   ....[230]....
        /*0414*/ 	.word	0xffffffff


	//   ....[231]....
        /*0418*/ 	.word	0xffffffff


	//   ....[232]....
        /*041c*/ 	.word	0xffffffff


	//   ....[233]....
        /*0420*/ 	.word	0xffffffff


	//   ....[234]....
        /*0424*/ 	.word	0xffffffff


	//   ....[235]....
        /*0428*/ 	.word	0xffffffff


	//   ....[236]....
        /*042c*/ 	.word	0xffffffff


	//   ....[237]....
        /*0430*/ 	.word	0xffffffff


	//   ....[238]....
        /*0434*/ 	.word	0xffffffff


	//   ....[239]....
        /*0438*/ 	.word	0xffffffff


	//   ....[240]....
        /*043c*/ 	.word	0xffffffff


	//   ....[241]....
        /*0440*/ 	.word	0xffffffff


	//   ....[242]....
        /*0444*/ 	.word	0xffffffff


	//   ....[243]....
        /*0448*/ 	.word	0xffffffff


	//   ....[244]....
        /*044c*/ 	.word	0xffffffff


	//   ....[245]....
        /*0450*/ 	.word	0xffffffff


	//   ....[246]....
        /*0454*/ 	.word	0xffffffff


	//   ....[247]....
        /*0458*/ 	.word	0xffffffff


	//   ....[248]....
        /*045c*/ 	.word	0xffffffff


	//   ....[249]....
        /*0460*/ 	.word	0xffffffff


	//   ....[250]....
        /*0464*/ 	.word	0xffffffff


	//   ....[251]....
        /*0468*/ 	.word	0xffffffff


	//   ....[252]....
        /*046c*/ 	.word	0xffffffff


	//   ....[253]....
        /*0470*/ 	.word	0xffffffff


	//   ....[254]....
        /*0474*/ 	.word	0xffffffff


	//   ....[255]....
        /*0478*/ 	.word	0xffffffff


	//   ....[0]....
        /*047c*/ 	.word	0xffffffff


	//   ....[1]....
        /*0480*/ 	.word	0xffffffff


	//   ....[2]....
        /*0484*/ 	.word	0xffffffff


	//   ....[3]....
        /*0488*/ 	.word	0xffffffff


	//   ....[4]....
        /*048c*/ 	.word	0xffffffff


	//   ....[5]....
        /*0490*/ 	.word	0xffffffff


	//   ....[6]....
        /*0494*/ 	.word	0xffffffff


	//   ....[7]....
        /*0498*/ 	.word	0xffffffff


	//   ....[8]....
        /*049c*/ 	.word	0xffffffff


	//   ....[9]....
        /*04a0*/ 	.word	0xffffffff


	//   ....[10]....
        /*04a4*/ 	.word	0xffffffff


	//   ....[11]....
        /*04a8*/ 	.word	0xffffffff


	//   ....[12]....
        /*04ac*/ 	.word	0xffffffff


	//   ....[13]....
        /*04b0*/ 	.word	0xffffffff


	//   ....[14]....
        /*04b4*/ 	.word	0xffffffff


	//   ....[15]....
        /*04b8*/ 	.word	0xffffffff


	//   ....[16]....
        /*04bc*/ 	.word	0xffffffff


	//   ....[17]....
        /*04c0*/ 	.word	0xffffffff


	//   ....[18]....
        /*04c4*/ 	.word	0xffffffff


	//   ....[19]....
        /*04c8*/ 	.word	0xffffffff


	//   ....[20]....
        /*04cc*/ 	.word	0xffffffff


	//   ....[21]....
        /*04d0*/ 	.word	0xffffffff


	//   ....[22]....
        /*04d4*/ 	.word	0xffffffff


	//   ....[23]....
        /*04d8*/ 	.word	0xffffffff


	//   ....[24]....
        /*04dc*/ 	.word	0xffffffff


	//   ....[25]....
        /*04e0*/ 	.word	0xffffffff


	//   ....[26]....
        /*04e4*/ 	.word	0xffffffff


	//   ....[27]....
        /*04e8*/ 	.word	0xffffffff


	//   ....[28]....
        /*04ec*/ 	.word	0xffffffff


	//   ....[29]....
        /*04f0*/ 	.word	0xffffffff


	//   ....[30]....
        /*04f4*/ 	.word	0xffffffff


	//   ....[31]....
        /*04f8*/ 	.word	0xffffffff


	//   ....[32]....
        /*04fc*/ 	.word	0xffffffff


	//   ....[33]....
        /*0500*/ 	.word	0xffffffff


	//   ....[34]....
        /*0504*/ 	.word	0xffffffff


	//   ....[35]....
        /*0508*/ 	.word	0xffffffff


	//   ....[36]....
        /*050c*/ 	.word	0xffffffff


	//   ....[37]....
        /*0510*/ 	.word	0xffffffff


	//   ....[38]....
        /*0514*/ 	.word	0xffffffff


	//   ....[39]....
        /*0518*/ 	.word	0xffffffff


	//   ....[40]....
        /*051c*/ 	.word	0xffffffff


	//   ....[41]....
        /*0520*/ 	.word	0xffffffff


	//   ....[42]....
        /*0524*/ 	.word	0xffffffff


	//   ....[43]....
        /*0528*/ 	.word	0xffffffff


	//   ....[44]....
        /*052c*/ 	.word	0xffffffff


	//   ....[45]....
        /*0530*/ 	.word	0xffffffff


	//   ....[46]....
        /*0534*/ 	.word	0xffffffff


	//   ....[47]....
        /*0538*/ 	.word	0xffffffff


	//   ....[48]....
        /*053c*/ 	.word	0xffffffff


	//   ....[49]....
        /*0540*/ 	.word	0xffffffff


	//   ....[50]....
        /*0544*/ 	.word	0xffffffff


	//   ....[51]....
        /*0548*/ 	.word	0xffffffff


	//   ....[52]....
        /*054c*/ 	.word	0xffffffff


	//   ....[53]....
        /*0550*/ 	.word	0xffffffff


	//   ....[54]....
        /*0554*/ 	.word	0xffffffff


	//   ....[55]....
        /*0558*/ 	.word	0xffffffff


	//   ....[56]....
        /*055c*/ 	.word	0xffffffff


	//   ....[57]....
        /*0560*/ 	.word	0xffffffff


	//   ....[58]....
        /*0564*/ 	.word	0xffffffff


	//   ....[59]....
        /*0568*/ 	.word	0xffffffff


	//   ....[60]....
        /*056c*/ 	.word	0xffffffff


	//   ....[61]....
        /*0570*/ 	.word	0xffffffff


	//   ....[62]....
        /*0574*/ 	.word	0xffffffff


	//   ....[63]....
        /*0578*/ 	.word	0xffffffff


	//   ....[64]....
        /*057c*/ 	.word	0xffffffff


	//   ....[65]....
        /*0580*/ 	.word	0xffffffff


	//   ....[66]....
        /*0584*/ 	.word	0xffffffff


	//   ....[67]....
        /*0588*/ 	.word	0xffffffff


	//   ....[68]....
        /*058c*/ 	.word	0xffffffff


	//   ....[69]....
        /*0590*/ 	.word	0xffffffff


	//   ....[70]....
        /*0594*/ 	.word	0xffffffff


	//   ....[71]....
        /*0598*/ 	.word	0xffffffff


	//   ....[72]....
        /*059c*/ 	.word	0xffffffff


	//   ....[73]....
        /*05a0*/ 	.word	0xffffffff


	//   ....[74]....
        /*05a4*/ 	.word	0xffffffff


	//   ....[75]....
        /*05a8*/ 	.word	0xffffffff


	//   ....[76]....
        /*05ac*/ 	.word	0xffffffff


	//   ....[77]....
        /*05b0*/ 	.word	0xffffffff


	//   ....[78]....
        /*05b4*/ 	.word	0xffffffff


	//   ....[79]....
        /*05b8*/ 	.word	0xffffffff


	//   ....[80]....
        /*05bc*/ 	.word	0xffffffff


	//   ....[81]....
        /*05c0*/ 	.word	0xffffffff


	//   ....[82]....
        /*05c4*/ 	.word	0xffffffff


	//   ....[83]....
        /*05c8*/ 	.word	0xffffffff


	//   ....[84]....
        /*05cc*/ 	.word	0xffffffff


	//   ....[85]....
        /*05d0*/ 	.word	0xffffffff


	//   ....[86]....
        /*05d4*/ 	.word	0xffffffff


	//   ....[87]....
        /*05d8*/ 	.word	0xffffffff


	//   ....[88]....
        /*05dc*/ 	.word	0xffffffff


	//   ....[89]....
        /*05e0*/ 	.word	0xffffffff


	//   ....[90]....
        /*05e4*/ 	.word	0xffffffff


	//   ....[91]....
        /*05e8*/ 	.word	0xffffffff


	//   ....[92]....
        /*05ec*/ 	.word	0xffffffff


	//   ....[93]....
        /*05f0*/ 	.word	0xffffffff


	//   ....[94]....
        /*05f4*/ 	.word	0xffffffff


	//   ....[95]....
        /*05f8*/ 	.word	0xffffffff


	//   ....[96]....
        /*05fc*/ 	.word	0xffffffff


	//   ....[97]....
        /*0600*/ 	.word	0xffffffff


	//   ....[98]....
        /*0604*/ 	.word	0xffffffff


	//   ....[99]....
        /*0608*/ 	.word	0xffffffff


	//   ....[100]....
        /*060c*/ 	.word	0xffffffff


	//   ....[101]....
        /*0610*/ 	.word	0xffffffff


	//   ....[102]....
        /*0614*/ 	.word	0xffffffff


	//   ....[103]....
        /*0618*/ 	.word	0xffffffff


	//   ....[104]....
        /*061c*/ 	.word	0xffffffff


	//   ....[105]....
        /*0620*/ 	.word	0xffffffff


	//   ....[106]....
        /*0624*/ 	.word	0xffffffff


	//   ....[107]....
        /*0628*/ 	.word	0xffffffff


	//   ....[108]....
        /*062c*/ 	.word	0xffffffff


	//   ....[109]....
        /*0630*/ 	.word	0xffffffff


	//   ....[110]....
        /*0634*/ 	.word	0xffffffff


	//   ....[111]....
        /*0638*/ 	.word	0xffffffff


	//   ....[112]....
        /*063c*/ 	.word	0xffffffff


	//   ....[113]....
        /*0640*/ 	.word	0xffffffff


	//   ....[114]....
        /*0644*/ 	.word	0xffffffff


	//   ....[115]....
        /*0648*/ 	.word	0xffffffff


	//   ....[116]....
        /*064c*/ 	.word	0xffffffff


	//   ....[117]....
        /*0650*/ 	.word	0xffffffff


	//   ....[118]....
        /*0654*/ 	.word	0xffffffff


	//   ....[119]....
        /*0658*/ 	.word	0xffffffff


	//   ....[120]....
        /*065c*/ 	.word	0xffffffff


	//   ....[121]....
        /*0660*/ 	.word	0xffffffff


	//   ....[122]....
        /*0664*/ 	.word	0xffffffff


	//   ....[123]....
        /*0668*/ 	.word	0xffffffff


	//   ....[124]....
        /*066c*/ 	.word	0xffffffff


	//   ....[125]....
        /*0670*/ 	.word	0xffffffff


	//   ....[126]....
        /*0674*/ 	.word	0xffffffff


	//   ....[127]....
        /*0678*/ 	.word	0xffffffff


	//   ....[128]....
        /*067c*/ 	.word	0xffffffff


	//   ....[129]....
        /*0680*/ 	.word	0xffffffff


	//   ....[130]....
        /*0684*/ 	.word	0xffffffff


	//   ....[131]....
        /*0688*/ 	.word	0xffffffff


	//   ....[132]....
        /*068c*/ 	.word	0xffffffff


	//   ....[133]....
        /*0690*/ 	.word	0xffffffff


	//   ....[134]....
        /*0694*/ 	.word	0xffffffff


	//   ....[135]....
        /*0698*/ 	.word	0xffffffff


	//   ....[136]....
        /*069c*/ 	.word	0xffffffff


	//   ....[137]....
        /*06a0*/ 	.word	0xffffffff


	//   ....[138]....
        /*06a4*/ 	.word	0xffffffff


	//   ....[139]....
        /*06a8*/ 	.word	0xffffffff


	//   ....[140]....
        /*06ac*/ 	.word	0xffffffff


	//   ....[141]....
        /*06b0*/ 	.word	0xffffffff


	//   ....[142]....
        /*06b4*/ 	.word	0xffffffff


	//   ....[143]....
        /*06b8*/ 	.word	0xffffffff


	//   ....[144]....
        /*06bc*/ 	.word	0xffffffff


	//   ....[145]....
        /*06c0*/ 	.word	0xffffffff


	//   ....[146]....
        /*06c4*/ 	.word	0xffffffff


	//   ....[147]....
        /*06c8*/ 	.word	0xffffffff


	//   ....[148]....
        /*06cc*/ 	.word	0xffffffff


	//   ....[149]....
        /*06d0*/ 	.word	0xffffffff


	//   ....[150]....
        /*06d4*/ 	.word	0xffffffff


	//   ....[151]....
        /*06d8*/ 	.word	0xffffffff


	//   ....[152]....
        /*06dc*/ 	.word	0xffffffff


	//   ....[153]....
        /*06e0*/ 	.word	0xffffffff


	//   ....[154]....
        /*06e4*/ 	.word	0xffffffff


	//   ....[155]....
        /*06e8*/ 	.word	0xffffffff


	//   ....[156]....
        /*06ec*/ 	.word	0xffffffff


	//   ....[157]....
        /*06f0*/ 	.word	0xffffffff


	//   ....[158]....
        /*06f4*/ 	.word	0xffffffff


	//   ....[159]....
        /*06f8*/ 	.word	0xffffffff


	//   ....[160]....
        /*06fc*/ 	.word	0xffffffff


	//   ....[161]....
        /*0700*/ 	.word	0xffffffff


	//   ....[162]....
        /*0704*/ 	.word	0xffffffff


	//   ....[163]....
        /*0708*/ 	.word	0xffffffff


	//   ....[164]....
        /*070c*/ 	.word	0xffffffff


	//   ....[165]....
        /*0710*/ 	.word	0xffffffff


	//   ....[166]....
        /*0714*/ 	.word	0xffffffff


	//   ....[167]....
        /*0718*/ 	.word	0xffffffff


	//   ....[168]....
        /*071c*/ 	.word	0xffffffff


	//   ....[169]....
        /*0720*/ 	.word	0xffffffff


	//   ....[170]....
        /*0724*/ 	.word	0xffffffff


	//   ....[171]....
        /*0728*/ 	.word	0xffffffff


	//   ....[172]....
        /*072c*/ 	.word	0xffffffff


	//   ....[173]....
        /*0730*/ 	.word	0xffffffff


	//   ....[174]....
        /*0734*/ 	.word	0xffffffff


	//   ....[175]....
        /*0738*/ 	.word	0xffffffff


	//   ....[176]....
        /*073c*/ 	.word	0xffffffff


	//   ....[177]....
        /*0740*/ 	.word	0xffffffff


	//   ....[178]....
        /*0744*/ 	.word	0xffffffff


	//   ....[179]....
        /*0748*/ 	.word	0xffffffff


	//   ....[180]....
        /*074c*/ 	.word	0xffffffff


	//   ....[181]....
        /*0750*/ 	.word	0xffffffff


	//   ....[182]....
        /*0754*/ 	.word	0xffffffff


	//   ....[183]....
        /*0758*/ 	.word	0xffffffff


	//   ....[184]....
        /*075c*/ 	.word	0xffffffff


	//   ....[185]....
        /*0760*/ 	.word	0xffffffff


	//   ....[186]....
        /*0764*/ 	.word	0xffffffff


	//   ....[187]....
        /*0768*/ 	.word	0xffffffff


	//   ....[188]....
        /*076c*/ 	.word	0xffffffff


	//   ....[189]....
        /*0770*/ 	.word	0xffffffff


	//   ....[190]....
        /*0774*/ 	.word	0xffffffff


	//   ....[191]....
        /*0778*/ 	.word	0xffffffff


	//   ....[192]....
        /*077c*/ 	.word	0xffffffff


	//   ....[193]....
        /*0780*/ 	.word	0xffffffff


	//   ....[194]....
        /*0784*/ 	.word	0xffffffff


	//   ....[195]....
        /*0788*/ 	.word	0xffffffff


	//   ....[196]....
        /*078c*/ 	.word	0xffffffff


	//   ....[197]....
        /*0790*/ 	.word	0xffffffff


	//   ....[198]....
        /*0794*/ 	.word	0xffffffff


	//   ....[199]....
        /*0798*/ 	.word	0xffffffff


	//   ....[200]....
        /*079c*/ 	.word	0xffffffff


	//   ....[201]....
        /*07a0*/ 	.word	0xffffffff


	//   ....[202]....
        /*07a4*/ 	.word	0xffffffff


	//   ....[203]....
        /*07a8*/ 	.word	0xffffffff


	//   ....[204]....
        /*07ac*/ 	.word	0xffffffff


	//   ....[205]....
        /*07b0*/ 	.word	0xffffffff


	//   ....[206]....
        /*07b4*/ 	.word	0xffffffff


	//   ....[207]....
        /*07b8*/ 	.word	0xffffffff


	//   ....[208]....
        /*07bc*/ 	.word	0xffffffff


	//   ....[209]....
        /*07c0*/ 	.word	0xffffffff


	//   ....[210]....
        /*07c4*/ 	.word	0xffffffff


	//   ....[211]....
        /*07c8*/ 	.word	0xffffffff


	//   ....[212]....
        /*07cc*/ 	.word	0xffffffff


	//   ....[213]....
        /*07d0*/ 	.word	0xffffffff


	//   ....[214]....
        /*07d4*/ 	.word	0xffffffff


	//   ....[215]....
        /*07d8*/ 	.word	0xffffffff


	//   ....[216]....
        /*07dc*/ 	.word	0xffffffff


	//   ....[217]....
        /*07e0*/ 	.word	0xffffffff


	//   ....[218]....
        /*07e4*/ 	.word	0xffffffff


	//   ....[219]....
        /*07e8*/ 	.word	0xffffffff


	//   ....[220]....
        /*07ec*/ 	.word	0xffffffff


	//   ....[221]....
        /*07f0*/ 	.word	0xffffffff


	//   ....[222]....
        /*07f4*/ 	.word	0xffffffff


	//   ....[223]....
        /*07f8*/ 	.word	0xffffffff


	//   ....[224]....
        /*07fc*/ 	.word	0xffffffff


	//   ....[225]....
        /*0800*/ 	.word	0xffffffff


	//   ....[226]....
        /*0804*/ 	.word	0xffffffff


	//   ....[227]....
        /*0808*/ 	.word	0xffffffff


	//   ....[228]....
        /*080c*/ 	.word	0xffffffff


	//   ....[229]....
        /*0810*/ 	.word	0xffffffff


	//   ....[230]....
        /*0814*/ 	.word	0xffffffff


	//   ....[231]....
        /*0818*/ 	.word	0xffffffff


	//   ....[232]....
        /*081c*/ 	.word	0xffffffff


	//   ....[233]....
        /*0820*/ 	.word	0xffffffff


	//   ....[234]....
        /*0824*/ 	.word	0xffffffff


	//   ....[235]....
        /*0828*/ 	.word	0xffffffff


	//   ....[236]....
        /*082c*/ 	.word	0xffffffff


	//   ....[237]....
        /*0830*/ 	.word	0xffffffff


	//   ....[238]....
        /*0834*/ 	.word	0xffffffff


	//   ....[239]....
        /*0838*/ 	.word	0xffffffff


	//   ....[240]....
        /*083c*/ 	.word	0xffffffff


	//   ....[241]....
        /*0840*/ 	.word	0xffffffff


	//   ....[242]....
        /*0844*/ 	.word	0xffffffff


	//   ....[243]....
        /*0848*/ 	.word	0xffffffff


	//   ....[244]....
        /*084c*/ 	.word	0xffffffff


	//   ....[245]....
        /*0850*/ 	.word	0xffffffff


	//   ....[246]....
        /*0854*/ 	.word	0xffffffff


	//   ....[247]....
        /*0858*/ 	.word	0xffffffff


	//   ....[248]....
        /*085c*/ 	.word	0xffffffff


	//   ....[249]....
        /*0860*/ 	.word	0xffffffff


	//   ....[250]....
        /*0864*/ 	.word	0xffffffff


	//   ....[251]....
        /*0868*/ 	.word	0x0500002d


	//   ....[252]....
        /*086c*/ 	.word	0x0500002d


	//   ....[253]....
        /*0870*/ 	.word	0x0500002d


	//   ....[254]....
        /*0874*/ 	.word	0x0500002d


	//   ....[255]....
        /*0878*/ 	.word	0x0500002d


	//   ....[0]....
        /*087c*/ 	.word	0x0500002d


	//   ....[1]....
        /*0880*/ 	.word	0x0500002d


	//   ....[2]....
        /*0884*/ 	.word	0x0500002d


	//   ....[3]....
        /*0888*/ 	.word	0x0500002d


	//   ....[4]....
        /*088c*/ 	.word	0x0500002d


	//   ....[5]....
        /*0890*/ 	.word	0x0500002d


	//   ....[6]....
        /*0894*/ 	.word	0x0500002d


	//   ....[7]....
        /*0898*/ 	.word	0x0500002d


	//   ....[8]....
        /*089c*/ 	.word	0x0500002d


	//   ....[9]....
        /*08a0*/ 	.word	0x0500002d


	//   ....[10]....
        /*08a4*/ 	.word	0x0500002d


	//   ....[11]....
        /*08a8*/ 	.word	0x0500002d


	//   ....[12]....
        /*08ac*/ 	.word	0x0500002d


	//   ....[13]....
        /*08b0*/ 	.word	0x0500002d


	//   ....[14]....
        /*08b4*/ 	.word	0x0500002d


	//   ....[15]....
        /*08b8*/ 	.word	0x0500002d


	//   ....[16]....
        /*08bc*/ 	.word	0x0500002d


	//   ....[17]....
        /*08c0*/ 	.word	0x0500002d


	//   ....[18]....
        /*08c4*/ 	.word	0x0500002d


	//   ....[19]....
        /*08c8*/ 	.word	0x0500002d


	//   ....[20]....
        /*08cc*/ 	.word	0x0500002d


	//   ....[21]....
        /*08d0*/ 	.word	0x0500002d


	//   ....[22]....
        /*08d4*/ 	.word	0x0500002d


	//   ....[23]....
        /*08d8*/ 	.word	0x0500002d


	//   ....[24]....
        /*08dc*/ 	.word	0x0500002d


	//   ....[25]....
        /*08e0*/ 	.word	0x0500002d


	//   ....[26]....
        /*08e4*/ 	.word	0x0500002d


	//   ....[27]....
        /*08e8*/ 	.word	0x0500002d


	//   ....[28]....
        /*08ec*/ 	.word	0x0500002d


	//   ....[29]....
        /*08f0*/ 	.word	0x0500002d


	//   ....[30]....
        /*08f4*/ 	.word	0x0500002d


	//   ....[31]....
        /*08f8*/ 	.word	0x0500002d


	//   ....[32]....
        /*08fc*/ 	.word	0x0500002d


	//   ....[33]....
        /*0900*/ 	.word	0x0500002d


	//   ....[34]....
        /*0904*/ 	.word	0x0500002d


	//   ....[35]....
        /*0908*/ 	.word	0x0500002d


	//   ....[36]....
        /*090c*/ 	.word	0x0500002d


	//   ....[37]....
        /*0910*/ 	.word	0x0500002d


	//   ....[38]....
        /*0914*/ 	.word	0x0500002d


	//   ....[39]....
        /*0918*/ 	.word	0x0500002d


	//   ....[40]....
        /*091c*/ 	.word	0x0500002d


	//   ....[41]....
        /*0920*/ 	.word	0x0500002d


	//   ....[42]....
        /*0924*/ 	.word	0x0500002d


	//   ....[43]....
        /*0928*/ 	.word	0x0500002d


	//   ....[44]....
        /*092c*/ 	.word	0x0500002d


	//   ....[45]....
        /*0930*/ 	.word	0x0500002d


	//   ....[46]....
        /*0934*/ 	.word	0x0500002d


	//   ....[47]....
        /*0938*/ 	.word	0x0500002d


	//   ....[48]....
        /*093c*/ 	.word	0x0500002d


	//   ....[49]....
        /*0940*/ 	.word	0x0500002d


	//   ....[50]....
        /*0944*/ 	.word	0x0500002d


	//   ....[51]....
        /*0948*/ 	.word	0x0500002d


	//   ....[52]....
        /*094c*/ 	.word	0x0500002d


	//   ....[53]....
        /*0950*/ 	.word	0x0500002d


	//   ....[54]....
        /*0954*/ 	.word	0x0500002d


	//   ....[55]....
        /*0958*/ 	.word	0x0500002d


	//   ....[56]....
        /*095c*/ 	.word	0x0500002d


	//   ....[57]....
        /*0960*/ 	.word	0x0500002d


	//   ....[58]....
        /*0964*/ 	.word	0x0500002d


	//   ....[59]....
        /*0968*/ 	.word	0x0500002d


	//   ....[60]....
        /*096c*/ 	.word	0x0500002d


	//   ....[61]....
        /*0970*/ 	.word	0x0500002d


	//   ....[62]....
        /*0974*/ 	.word	0x0500002d


	//   ....[63]....
        /*0978*/ 	.word	0x0500002d


	//   ....[64]....
        /*097c*/ 	.word	0x0500002d


	//   ....[65]....
        /*0980*/ 	.word	0x0500002d


	//   ....[66]....
        /*0984*/ 	.word	0x0500002d


	//   ....[67]....
        /*0988*/ 	.word	0x0500002d


	//   ....[68]....
        /*098c*/ 	.word	0x0500002d


	//   ....[69]....
        /*0990*/ 	.word	0x0500002d


	//   ....[70]....
        /*0994*/ 	.word	0x0500002d


	//   ....[71]....
        /*0998*/ 	.word	0x0500002d


	//   ....[72]....
        /*099c*/ 	.word	0x0500002d


	//   ....[73]....
        /*09a0*/ 	.word	0x0500002d


	//   ....[74]....
        /*09a4*/ 	.word	0x0500002d


	//   ....[75]....
        /*09a8*/ 	.word	0x0500002d


	//   ....[76]....
        /*09ac*/ 	.word	0x0500002d


	//   ....[77]....
        /*09b0*/ 	.word	0x0500002d


	//   ....[78]....
        /*09b4*/ 	.word	0x0500002d


	//   ....[79]....
        /*09b8*/ 	.word	0x0500002d


	//   ....[80]....
        /*09bc*/ 	.word	0x0500002d


	//   ....[81]....
        /*09c0*/ 	.word	0x0500002d


	//   ....[82]....
        /*09c4*/ 	.word	0x0500002d


	//   ....[83]....
        /*09c8*/ 	.word	0x0500002d


	//   ....[84]....
        /*09cc*/ 	.word	0x0500002d


	//   ....[85]....
        /*09d0*/ 	.word	0x0500002d


	//   ....[86]....
        /*09d4*/ 	.word	0x0500002d


	//   ....[87]....
        /*09d8*/ 	.word	0x0500002d


	//   ....[88]....
        /*09dc*/ 	.word	0x0500002d


	//   ....[89]....
        /*09e0*/ 	.word	0x0500002d


	//   ....[90]....
        /*09e4*/ 	.word	0x0500002d


	//   ....[91]....
        /*09e8*/ 	.word	0x0500002d


	//   ....[92]....
        /*09ec*/ 	.word	0x0500002d


	//   ....[93]....
        /*09f0*/ 	.word	0x0500002d


	//   ....[94]....
        /*09f4*/ 	.word	0x0500002d


	//   ....[95]....
        /*09f8*/ 	.word	0x0500002d


	//   ....[96]....
        /*09fc*/ 	.word	0x0500002d


	//   ....[97]....
        /*0a00*/ 	.word	0x0500002d


	//   ....[98]....
        /*0a04*/ 	.word	0x0500002d


	//   ....[99]....
        /*0a08*/ 	.word	0x0500002d


	//   ....[100]....
        /*0a0c*/ 	.word	0x0500002d


	//   ....[101]....
        /*0a10*/ 	.word	0x0500002d


	//   ....[102]....
        /*0a14*/ 	.word	0x0500002d


	//   ....[103]....
        /*0a18*/ 	.word	0x0500002d


	//   ....[104]....
        /*0a1c*/ 	.word	0x0500002d


	//   ....[105]....
        /*0a20*/ 	.word	0x0500002d


	//   ....[106]....
        /*0a24*/ 	.word	0x0500002d


	//   ....[107]....
        /*0a28*/ 	.word	0x0500002d


	//   ....[108]....
        /*0a2c*/ 	.word	0x0500002d


	//   ....[109]....
        /*0a30*/ 	.word	0x0500002d


	//   ....[110]....
        /*0a34*/ 	.word	0x0500002d


	//   ....[111]....
        /*0a38*/ 	.word	0x0500002d


	//   ....[112]....
        /*0a3c*/ 	.word	0x0500002d


	//   ....[113]....
        /*0a40*/ 	.word	0x0500002d


	//   ....[114]....
        /*0a44*/ 	.word	0x0500002d


	//   ....[115]....
        /*0a48*/ 	.word	0x0500002d


	//   ....[116]....
        /*0a4c*/ 	.word	0x0500002d


	//   ....[117]....
        /*0a50*/ 	.word	0x0500002d


	//   ....[118]....
        /*0a54*/ 	.word	0x0500002d


	//   ....[119]....
        /*0a58*/ 	.word	0x0500002d


	//   ....[120]....
        /*0a5c*/ 	.word	0x0500002d


	//   ....[121]....
        /*0a60*/ 	.word	0x0500002d


	//   ....[122]....
        /*0a64*/ 	.word	0x0500002d


	//   ....[123]....
        /*0a68*/ 	.word	0x0500002d


	//   ....[124]....
        /*0a6c*/ 	.word	0x0500002d


	//   ....[125]....
        /*0a70*/ 	.word	0x0500002d


	//   ....[126]....
        /*0a74*/ 	.word	0x0500002d


	//   ....[127]....
        /*0a78*/ 	.word	0x0500002d


	//   ....[128]....
        /*0a7c*/ 	.word	0x0500002d


	//   ....[129]....
        /*0a80*/ 	.word	0x0500002d


	//   ....[130]....
        /*0a84*/ 	.word	0x0500002d


	//   ....[131]....
        /*0a88*/ 	.word	0x0500002d


	//   ....[132]....
        /*0a8c*/ 	.word	0x0500002d


	//   ....[133]....
        /*0a90*/ 	.word	0x0500002d


	//   ....[134]....
        /*0a94*/ 	.word	0x0500002d


	//   ....[135]....
        /*0a98*/ 	.word	0x0500002d


	//   ....[136]....
        /*0a9c*/ 	.word	0x0500002d


	//   ....[137]....
        /*0aa0*/ 	.word	0x0500002d


	//   ....[138]....
        /*0aa4*/ 	.word	0x0500002d


	//   ....[139]....
        /*0aa8*/ 	.word	0x0500002d


	//   ....[140]....
        /*0aac*/ 	.word	0x0500002d


	//   ....[141]....
        /*0ab0*/ 	.word	0x0500002d


	//   ....[142]....
        /*0ab4*/ 	.word	0x0500002d


	//   ....[143]....
        /*0ab8*/ 	.word	0x0500002d


	//   ....[144]....
        /*0abc*/ 	.word	0x0500002d


	//   ....[145]....
        /*0ac0*/ 	.word	0x0500002d


	//   ....[146]....
        /*0ac4*/ 	.word	0x0500002d


	//   ....[147]....
        /*0ac8*/ 	.word	0x0500002d


	//   ....[148]....
        /*0acc*/ 	.word	0x0500002d


	//   ....[149]....
        /*0ad0*/ 	.word	0x0500002d


	//   ....[150]....
        /*0ad4*/ 	.word	0x0500002d


	//   ....[151]....
        /*0ad8*/ 	.word	0x0500002d


	//   ....[152]....
        /*0adc*/ 	.word	0x0500002d


	//   ....[153]....
        /*0ae0*/ 	.word	0x0500002d


	//   ....[154]....
        /*0ae4*/ 	.word	0x0500002d


	//   ....[155]....
        /*0ae8*/ 	.word	0x0500002d


	//   ....[156]....
        /*0aec*/ 	.word	0x0500002d


	//   ....[157]....
        /*0af0*/ 	.word	0x0500002d


	//   ....[158]....
        /*0af4*/ 	.word	0x0500002d


	//   ....[159]....
        /*0af8*/ 	.word	0x0500002d


	//   ....[160]....
        /*0afc*/ 	.word	0x0500002d


	//   ....[161]....
        /*0b00*/ 	.word	0x0500002d


	//   ....[162]....
        /*0b04*/ 	.word	0x0500002d


	//   ....[163]....
        /*0b08*/ 	.word	0x0500002d


	//   ....[164]....
        /*0b0c*/ 	.word	0x0500002d


	//   ....[165]....
        /*0b10*/ 	.word	0x0500002d


	//   ....[166]....
        /*0b14*/ 	.word	0x0500002d


	//   ....[167]....
        /*0b18*/ 	.word	0x0500002d


	//   ....[168]....
        /*0b1c*/ 	.word	0x0500002d


	//   ....[169]....
        /*0b20*/ 	.word	0x0500002d


	//   ....[170]....
        /*0b24*/ 	.word	0x0500002d


	//   ....[171]....
        /*0b28*/ 	.word	0x0500002d


	//   ....[172]....
        /*0b2c*/ 	.word	0x0500002d


	//   ....[173]....
        /*0b30*/ 	.word	0x0500002d


	//   ....[174]....
        /*0b34*/ 	.word	0x0500002d


	//   ....[175]....
        /*0b38*/ 	.word	0x0500002d


	//   ....[176]....
        /*0b3c*/ 	.word	0x0500002d


	//   ....[177]....
        /*0b40*/ 	.word	0x0500002d


	//   ....[178]....
        /*0b44*/ 	.word	0x0500002d


	//   ....[179]....
        /*0b48*/ 	.word	0x0500002d


	//   ....[180]....
        /*0b4c*/ 	.word	0x0500002d


	//   ....[181]....
        /*0b50*/ 	.word	0x0500002d


	//   ....[182]....
        /*0b54*/ 	.word	0x0500002d


	//   ....[183]....
        /*0b58*/ 	.word	0x0500002d


	//   ....[184]....
        /*0b5c*/ 	.word	0x0500002d


	//   ....[185]....
        /*0b60*/ 	.word	0x0500002d


	//   ....[186]....
        /*0b64*/ 	.word	0x0500002d


	//   ....[187]....
        /*0b68*/ 	.word	0x0500002d


	//   ....[188]....
        /*0b6c*/ 	.word	0x0500002d


	//   ....[189]....
        /*0b70*/ 	.word	0x0500002d


	//   ....[190]....
        /*0b74*/ 	.word	0x0500002d


	//   ....[191]....
        /*0b78*/ 	.word	0x0500002d


	//   ....[192]....
        /*0b7c*/ 	.word	0x0500002d


	//   ....[193]....
        /*0b80*/ 	.word	0x0500002d


	//   ....[194]....
        /*0b84*/ 	.word	0x0500002d


	//   ....[195]....
        /*0b88*/ 	.word	0x0500002d


	//   ....[196]....
        /*0b8c*/ 	.word	0x0500002d


	//   ....[197]....
        /*0b90*/ 	.word	0x0500002d


	//   ....[198]....
        /*0b94*/ 	.word	0x0500002d


	//   ....[199]....
        /*0b98*/ 	.word	0x0500002d


	//   ....[200]....
        /*0b9c*/ 	.word	0x0500002d


	//   ....[201]....
        /*0ba0*/ 	.word	0x0500002d


	//   ....[202]....
        /*0ba4*/ 	.word	0x0500002d


	//   ....[203]....
        /*0ba8*/ 	.word	0x0500002d


	//   ....[204]....
        /*0bac*/ 	.word	0x0500002d


	//   ....[205]....
        /*0bb0*/ 	.word	0x0500002d


	//   ....[206]....
        /*0bb4*/ 	.word	0x0500002d


	//   ....[207]....
        /*0bb8*/ 	.word	0x0500002d


	//   ....[208]....
        /*0bbc*/ 	.word	0x0500002d


	//   ....[209]....
        /*0bc0*/ 	.word	0x0500002d


	//   ....[210]....
        /*0bc4*/ 	.word	0x0500002d


	//   ....[211]....
        /*0bc8*/ 	.word	0x0500002d


	//   ....[212]....
        /*0bcc*/ 	.word	0x0500002d


	//   ....[213]....
        /*0bd0*/ 	.word	0x0500002d


	//   ....[214]....
        /*0bd4*/ 	.word	0x0500002d


	//   ....[215]....
        /*0bd8*/ 	.word	0x0500002d


	//   ....[216]....
        /*0bdc*/ 	.word	0x0500002d


	//   ....[217]....
        /*0be0*/ 	.word	0x0500002d


	//   ....[218]....
        /*0be4*/ 	.word	0x0500002d


	//   ....[219]....
        /*0be8*/ 	.word	0x0500002d


	//   ....[220]....
        /*0bec*/ 	.word	0x0500002d


	//   ....[221]....
        /*0bf0*/ 	.word	0x0500002d


	//   ....[222]....
        /*0bf4*/ 	.word	0x0500002d


	//   ....[223]....
        /*0bf8*/ 	.word	0x0500002d


	//   ....[224]....
        /*0bfc*/ 	.word	0x0500002d


	//   ....[225]....
        /*0c00*/ 	.word	0x0500002d


	//   ....[226]....
        /*0c04*/ 	.word	0x0500002d


	//   ....[227]....
        /*0c08*/ 	.word	0x0500002d


	//   ....[228]....
        /*0c0c*/ 	.word	0x0500002d


	//   ....[229]....
        /*0c10*/ 	.word	0x0500002d


	//   ....[230]....
        /*0c14*/ 	.word	0x0500002d


	//   ....[231]....
        /*0c18*/ 	.word	0x0500002d


	//   ....[232]....
        /*0c1c*/ 	.word	0x0500002d


	//   ....[233]....
        /*0c20*/ 	.word	0x0500002d


	//   ....[234]....
        /*0c24*/ 	.word	0x0500002d


	//   ....[235]....
        /*0c28*/ 	.word	0x0500002d


	//   ....[236]....
        /*0c2c*/ 	.word	0x0500002d


	//   ....[237]....
        /*0c30*/ 	.word	0x0500002d


	//   ....[238]....
        /*0c34*/ 	.word	0x0500002d


	//   ....[239]....
        /*0c38*/ 	.word	0x0500002d


	//   ....[240]....
        /*0c3c*/ 	.word	0x0500002d


	//   ....[241]....
        /*0c40*/ 	.word	0x0500002d


	//   ....[242]....
        /*0c44*/ 	.word	0x0500002d


	//   ....[243]....
        /*0c48*/ 	.word	0x0500002d


	//   ....[244]....
        /*0c4c*/ 	.word	0x0500002d


	//   ....[245]....
        /*0c50*/ 	.word	0x0500002d


	//   ....[246]....
        /*0c54*/ 	.word	0x0500002d


	//   ....[247]....
        /*0c58*/ 	.word	0x0500002d


	//   ....[248]....
        /*0c5c*/ 	.word	0x0500002d


	//   ....[249]....
        /*0c60*/ 	.word	0x0500002d


	//   ....[250]....
        /*0c64*/ 	.word	0x0500002d


	//   ....[251]....
        /*0c68*/ 	.word	0x0500002d


	//   ....[252]....
        /*0c6c*/ 	.word	0x0500002d


	//   ....[253]....
        /*0c70*/ 	.word	0x0500002d


	//   ....[254]....
        /*0c74*/ 	.word	0x0500002d


	//   ....[255]....
        /*0c78*/ 	.word	0x0500002d


	//   ....[0]....
        /*0c7c*/ 	.word	0x0500002d


	//   ....[1]....
        /*0c80*/ 	.word	0x0500002d


	//   ....[2]....
        /*0c84*/ 	.word	0x0500002d


	//   ....[3]....
        /*0c88*/ 	.word	0x0500002d


	//   ....[4]....
        /*0c8c*/ 	.word	0x0500002d


	//   ....[5]....
        /*0c90*/ 	.word	0x0500002d


	//   ....[6]....
        /*0c94*/ 	.word	0x0500002d


	//   ....[7]....
        /*0c98*/ 	.word	0x0500002d


	//   ....[8]....
        /*0c9c*/ 	.word	0x0500002d


	//   ....[9]....
        /*0ca0*/ 	.word	0x0500002d


	//   ....[10]....
        /*0ca4*/ 	.word	0x0500002d


	//   ....[11]....
        /*0ca8*/ 	.word	0x0500002d


	//   ....[12]....
        /*0cac*/ 	.word	0x0500002d


	//   ....[13]....
        /*0cb0*/ 	.word	0x0500002d


	//   ....[14]....
        /*0cb4*/ 	.word	0x0500002d


	//   ....[15]....
        /*0cb8*/ 	.word	0x0500002d


	//   ....[16]....
        /*0cbc*/ 	.word	0x0500002d


	//   ....[17]....
        /*0cc0*/ 	.word	0x0500002d


	//   ....[18]....
        /*0cc4*/ 	.word	0x0500002d


	//   ....[19]....
        /*0cc8*/ 	.word	0x0500002d


	//   ....[20]....
        /*0ccc*/ 	.word	0x0500002d


	//   ....[21]....
        /*0cd0*/ 	.word	0x0500002d


	//   ....[22]....
        /*0cd4*/ 	.word	0x0500002d


	//   ....[23]....
        /*0cd8*/ 	.word	0x0500002d


	//   ....[24]....
        /*0cdc*/ 	.word	0x0500002d


	//   ....[25]....
        /*0ce0*/ 	.word	0x0500002d


	//   ....[26]....
        /*0ce4*/ 	.word	0x0500002d


	//   ....[27]....
        /*0ce8*/ 	.word	0x0500002d


	//   ....[28]....
        /*0cec*/ 	.word	0x0500002d


	//   ....[29]....
        /*0cf0*/ 	.word	0x0500002d


	//   ....[30]....
        /*0cf4*/ 	.word	0x0500002d


	//   ....[31]....
        /*0cf8*/ 	.word	0x0500002d


	//   ....[32]....
        /*0cfc*/ 	.word	0x0500002d


	//   ....[33]....
        /*0d00*/ 	.word	0x0500002d


	//   ....[34]....
        /*0d04*/ 	.word	0x0500002d


	//   ....[35]....
        /*0d08*/ 	.word	0x0500002d


	//   ....[36]....
        /*0d0c*/ 	.word	0x0500002d


	//   ....[37]....
        /*0d10*/ 	.word	0x0500002d


	//   ....[38]....
        /*0d14*/ 	.word	0x0500002d


	//   ....[39]....
        /*0d18*/ 	.word	0x0500002d


	//   ....[40]....
        /*0d1c*/ 	.word	0x0500002d


	//   ....[41]....
        /*0d20*/ 	.word	0x0500002d


	//   ....[42]....
        /*0d24*/ 	.word	0x0500002d


	//   ....[43]....
        /*0d28*/ 	.word	0x0500002d


	//   ....[44]....
        /*0d2c*/ 	.word	0x0500002d


	//   ....[45]....
        /*0d30*/ 	.word	0x0500002d


	//   ....[46]....
        /*0d34*/ 	.word	0x0500002d


	//   ....[47]....
        /*0d38*/ 	.word	0x0500002d


	//   ....[48]....
        /*0d3c*/ 	.word	0x0500002d


	//   ....[49]....
        /*0d40*/ 	.word	0x0500002d


	//   ....[50]....
        /*0d44*/ 	.word	0x0500002d


	//   ....[51]....
        /*0d48*/ 	.word	0x0500002d


	//   ....[52]....
        /*0d4c*/ 	.word	0x0500002d


	//   ....[53]....
        /*0d50*/ 	.word	0x0500002d


	//   ....[54]....
        /*0d54*/ 	.word	0x0500002d


	//   ....[55]....
        /*0d58*/ 	.word	0x0500002d


	//   ....[56]....
        /*0d5c*/ 	.word	0x0500002d


	//   ....[57]....
        /*0d60*/ 	.word	0x0500002d


	//   ....[58]....
        /*0d64*/ 	.word	0x0500002d


	//   ....[59]....
        /*0d68*/ 	.word	0x0500002d


	//   ....[60]....
        /*0d6c*/ 	.word	0x0500002d


	//   ....[61]....
        /*0d70*/ 	.word	0x0500002d


	//   ....[62]....
        /*0d74*/ 	.word	0x0500002d


	//   ....[63]....
        /*0d78*/ 	.word	0x0500002d


	//   ....[64]....
        /*0d7c*/ 	.word	0x0500002d


	//   ....[65]....
        /*0d80*/ 	.word	0x0500002d


	//   ....[66]....
        /*0d84*/ 	.word	0x0500002d


	//   ....[67]....
        /*0d88*/ 	.word	0x0500002d


	//   ....[68]....
        /*0d8c*/ 	.word	0x0500002d


	//   ....[69]....
        /*0d90*/ 	.word	0x0500002d


	//   ....[70]....
        /*0d94*/ 	.word	0x0500002d


	//   ....[71]....
        /*0d98*/ 	.word	0x0500002d


	//   ....[72]....
        /*0d9c*/ 	.word	0x0500002d


	//   ....[73]....
        /*0da0*/ 	.word	0x0500002d


	//   ....[74]....
        /*0da4*/ 	.word	0x0500002d


	//   ....[75]....
        /*0da8*/ 	.word	0x0500002d


	//   ....[76]....
        /*0dac*/ 	.word	0x0500002d


	//   ....[77]....
        /*0db0*/ 	.word	0x0500002d


	//   ....[78]....
        /*0db4*/ 	.word	0x0500002d


	//   ....[79]....
        /*0db8*/ 	.word	0x0500002d


	//   ....[80]....
        /*0dbc*/ 	.word	0x0500002d


	//   ....[81]....
        /*0dc0*/ 	.word	0x0500002d


	//   ....[82]....
        /*0dc4*/ 	.word	0x0500002d


	//   ....[83]....
        /*0dc8*/ 	.word	0x0500002d


	//   ....[84]....
        /*0dcc*/ 	.word	0x0500002d


	//   ....[85]....
        /*0dd0*/ 	.word	0x0500002d


	//   ....[86]....
        /*0dd4*/ 	.word	0x0500002d


	//   ....[87]....
        /*0dd8*/ 	.word	0x0500002d


	//   ....[88]....
        /*0ddc*/ 	.word	0x0500002d


	//   ....[89]....
        /*0de0*/ 	.word	0x0500002d


	//   ....[90]....
        /*0de4*/ 	.word	0x0500002d


	//   ....[91]....
        /*0de8*/ 	.word	0x0500002d


	//   ....[92]....
        /*0dec*/ 	.word	0x0500002d


	//   ....[93]....
        /*0df0*/ 	.word	0x0500002d


	//   ....[94]....
        /*0df4*/ 	.word	0x0500002d


	//   ....[95]....
        /*0df8*/ 	.word	0x0500002d


	//   ....[96]....
        /*0dfc*/ 	.word	0x0500002d


	//   ....[97]....
        /*0e00*/ 	.word	0x0500002d


	//   ....[98]....
        /*0e04*/ 	.word	0x0500002d


	//   ....[99]....
        /*0e08*/ 	.word	0x0500002d


	//   ....[100]....
        /*0e0c*/ 	.word	0x0500002d


	//   ....[101]....
        /*0e10*/ 	.word	0x0500002d


	//   ....[102]....
        /*0e14*/ 	.word	0x0500002d


	//   ....[103]....
        /*0e18*/ 	.word	0x0500002d


	//   ....[104]....
        /*0e1c*/ 	.word	0x0500002d


	//   ....[105]....
        /*0e20*/ 	.word	0x0500002d


	//   ....[106]....
        /*0e24*/ 	.word	0x0500002d


	//   ....[107]....
        /*0e28*/ 	.word	0x0500002d


	//   ....[108]....
        /*0e2c*/ 	.word	0x0500002d


	//   ....[109]....
        /*0e30*/ 	.word	0x0500002d


	//   ....[110]....
        /*0e34*/ 	.word	0x0500002d


	//   ....[111]....
        /*0e38*/ 	.word	0x0500002d


	//   ....[112]....
        /*0e3c*/ 	.word	0x0500002d


	//   ....[113]....
        /*0e40*/ 	.word	0x0500002d


	//   ....[114]....
        /*0e44*/ 	.word	0x0500002d


	//   ....[115]....
        /*0e48*/ 	.word	0x0500002d


	//   ....[116]....
        /*0e4c*/ 	.word	0x0500002d


	//   ....[117]....
        /*0e50*/ 	.word	0x0500002d


	//   ....[118]....
        /*0e54*/ 	.word	0x0500002d


	//   ....[119]....
        /*0e58*/ 	.word	0x0500002d


	//   ....[120]....
        /*0e5c*/ 	.word	0x0500002d


	//   ....[121]....
        /*0e60*/ 	.word	0x0500002d


	//   ....[122]....
        /*0e64*/ 	.word	0x0500002d


	//   ....[123]....
        /*0e68*/ 	.word	0x0500002d


	//   ....[124]....
        /*0e6c*/ 	.word	0x0500002d


	//   ....[125]....
        /*0e70*/ 	.word	0x0500002d


	//   ....[126]....
        /*0e74*/ 	.word	0x0500002d


	//   ....[127]....
        /*0e78*/ 	.word	0x0500002d


	//   ....[128]....
        /*0e7c*/ 	.word	0x0500002d


	//   ....[129]....
        /*0e80*/ 	.word	0x0500002d


	//   ....[130]....
        /*0e84*/ 	.word	0x0500002d


	//   ....[131]....
        /*0e88*/ 	.word	0x0500002d


	//   ....[132]....
        /*0e8c*/ 	.word	0x0500002d


	//   ....[133]....
        /*0e90*/ 	.word	0x0500002d


	//   ....[134]....
        /*0e94*/ 	.word	0x0500002d


	//   ....[135]....
        /*0e98*/ 	.word	0x0500002d


	//   ....[136]....
        /*0e9c*/ 	.word	0x0500002d


	//   ....[137]....
        /*0ea0*/ 	.word	0x0500002d


	//   ....[138]....
        /*0ea4*/ 	.word	0x0500002d


	//   ....[139]....
        /*0ea8*/ 	.word	0x0500002d


	//   ....[140]....
        /*0eac*/ 	.word	0x0500002d


	//   ....[141]....
        /*0eb0*/ 	.word	0x0500002d


	//   ....[142]....
        /*0eb4*/ 	.word	0x0500002d


	//   ....[143]....
        /*0eb8*/ 	.word	0x0500002d


	//   ....[144]....
        /*0ebc*/ 	.word	0x0500002d


	//   ....[145]....
        /*0ec0*/ 	.word	0x0500002d


	//   ....[146]....
        /*0ec4*/ 	.word	0x0500002d


	//   ....[147]....
        /*0ec8*/ 	.word	0x0500002d


	//   ....[148]....
        /*0ecc*/ 	.word	0x0500002d


	//   ....[149]....
        /*0ed0*/ 	.word	0x0500002d


	//   ....[150]....
        /*0ed4*/ 	.word	0x0500002d


	//   ....[151]....
        /*0ed8*/ 	.word	0x0500002d


	//   ....[152]....
        /*0edc*/ 	.word	0x0500002d


	//   ....[153]....
        /*0ee0*/ 	.word	0x0500002d


	//   ....[154]....
        /*0ee4*/ 	.word	0x0500002d


	//   ....[155]....
        /*0ee8*/ 	.word	0x0500002d


	//   ....[156]....
        /*0eec*/ 	.word	0x0500002d


	//   ....[157]....
        /*0ef0*/ 	.word	0x0500002d


	//   ....[158]....
        /*0ef4*/ 	.word	0x0500002d


	//   ....[159]....
        /*0ef8*/ 	.word	0x0500002d


	//   ....[160]....
        /*0efc*/ 	.word	0x0500002d


	//   ....[161]....
        /*0f00*/ 	.word	0x0500002d


	//   ....[162]....
        /*0f04*/ 	.word	0x0500002d


	//   ....[163]....
        /*0f08*/ 	.word	0x0500002d


	//   ....[164]....
        /*0f0c*/ 	.word	0x0500002d


	//   ....[165]....
        /*0f10*/ 	.word	0x0500002d


	//   ....[166]....
        /*0f14*/ 	.word	0x0500002d


	//   ....[167]....
        /*0f18*/ 	.word	0x0500002d


	//   ....[168]....
        /*0f1c*/ 	.word	0x0500002d


	//   ....[169]....
        /*0f20*/ 	.word	0x0500002d


	//   ....[170]....
        /*0f24*/ 	.word	0x0500002d


	//   ....[171]....
        /*0f28*/ 	.word	0x0500002d


	//   ....[172]....
        /*0f2c*/ 	.word	0x0500002d


	//   ....[173]....
        /*0f30*/ 	.word	0x0500002d


	//   ....[174]....
        /*0f34*/ 	.word	0x0500002d


	//   ....[175]....
        /*0f38*/ 	.word	0x0500002d


	//   ....[176]....
        /*0f3c*/ 	.word	0x0500002d


	//   ....[177]....
        /*0f40*/ 	.word	0x0500002d


	//   ....[178]....
        /*0f44*/ 	.word	0x0500002d


	//   ....[179]....
        /*0f48*/ 	.word	0x0500002d


	//   ....[180]....
        /*0f4c*/ 	.word	0x0500002d


	//   ....[181]....
        /*0f50*/ 	.word	0x0500002d


	//   ....[182]....
        /*0f54*/ 	.word	0x0500002d


	//   ....[183]....
        /*0f58*/ 	.word	0x0500002d


	//   ....[184]....
        /*0f5c*/ 	.word	0x0500002d


	//   ....[185]....
        /*0f60*/ 	.word	0x0500002d


	//   ....[186]....
        /*0f64*/ 	.word	0x0500002d


	//   ....[187]....
        /*0f68*/ 	.word	0x0500002d


	//   ....[188]....
        /*0f6c*/ 	.word	0x0500002d


	//   ....[189]....
        /*0f70*/ 	.word	0x0500002d


	//   ....[190]....
        /*0f74*/ 	.word	0x0500002d


	//   ....[191]....
        /*0f78*/ 	.word	0x0500002d


	//   ....[192]....
        /*0f7c*/ 	.word	0x0500002d


	//   ....[193]....
        /*0f80*/ 	.word	0x0500002d


	//   ....[194]....
        /*0f84*/ 	.word	0x0500002d


	//   ....[195]....
        /*0f88*/ 	.word	0x0500002d


	//   ....[196]....
        /*0f8c*/ 	.word	0x0500002d


	//   ....[197]....
        /*0f90*/ 	.word	0x0500002d


	//   ....[198]....
        /*0f94*/ 	.word	0x0500002d


	//   ....[199]....
        /*0f98*/ 	.word	0x0500002d


	//   ....[200]....
        /*0f9c*/ 	.word	0x0500002d


	//   ....[201]....
        /*0fa0*/ 	.word	0x0500002d


	//   ....[202]....
        /*0fa4*/ 	.word	0x0500002d


	//   ....[203]....
        /*0fa8*/ 	.word	0x0500002d


	//   ....[204]....
        /*0fac*/ 	.word	0x0500002d


	//   ....[205]....
        /*0fb0*/ 	.word	0x0500002d


	//   ....[206]....
        /*0fb4*/ 	.word	0x0500002d


	//   ....[207]....
        /*0fb8*/ 	.word	0x0500002d


	//   ....[208]....
        /*0fbc*/ 	.word	0x0500002d


	//   ....[209]....
        /*0fc0*/ 	.word	0x0500002d


	//   ....[210]....
        /*0fc4*/ 	.word	0x0500002d


	//   ....[211]....
        /*0fc8*/ 	.word	0x0500002d


	//   ....[212]....
        /*0fcc*/ 	.word	0x0500002d


	//   ....[213]....
        /*0fd0*/ 	.word	0x0500002d


	//   ....[214]....
        /*0fd4*/ 	.word	0x0500002d


	//   ....[215]....
        /*0fd8*/ 	.word	0x0500002d


	//   ....[216]....
        /*0fdc*/ 	.word	0x0500002d


	//   ....[217]....
        /*0fe0*/ 	.word	0x0500002d


	//   ....[218]....
        /*0fe4*/ 	.word	0x0500002d


	//   ....[219]....
        /*0fe8*/ 	.word	0x0500002d


	//   ....[220]....
        /*0fec*/ 	.word	0x0500002d


	//   ....[221]....
        /*0ff0*/ 	.word	0x0500002d


	//   ....[222]....
        /*0ff4*/ 	.word	0x0500002d


	//   ....[223]....
        /*0ff8*/ 	.word	0x0500002d


	//   ....[224]....
        /*0ffc*/ 	.word	0x0500002d


	//   ....[225]....
        /*1000*/ 	.word	0x0500002d


	//   ....[226]....
        /*1004*/ 	.word	0x0500002d


	//   ....[227]....
        /*1008*/ 	.word	0x0500002d


	//   ....[228]....
        /*100c*/ 	.word	0x0500002d


	//   ....[229]....
        /*1010*/ 	.word	0x0500002d


	//   ....[230]....
        /*1014*/ 	.word	0x0500002d


	//   ....[231]....
        /*1018*/ 	.word	0x0500002d


	//   ....[232]....
        /*101c*/ 	.word	0x0500002d


	//   ....[233]....
        /*1020*/ 	.word	0x0500002d


	//   ....[234]....
        /*1024*/ 	.word	0x0500002d


	//   ....[235]....
        /*1028*/ 	.word	0x0500002d


	//   ....[236]....
        /*102c*/ 	.word	0x0500002d


	//   ....[237]....
        /*1030*/ 	.word	0x0500002d


	//   ....[238]....
        /*1034*/ 	.word	0x0500002d


	//   ....[239]....
        /*1038*/ 	.word	0x0500002d


	//   ....[240]....
        /*103c*/ 	.word	0x0500002d


	//   ....[241]....
        /*1040*/ 	.word	0x0500002d


	//   ....[242]....
        /*1044*/ 	.word	0x0500002d


	//   ....[243]....
        /*1048*/ 	.word	0x0500002d


	//   ....[244]....
        /*104c*/ 	.word	0x0500002d


	//----- nvinfo : EIATTR_COOP_GROUP_INSTR_OFFSETS
	.align		4
.L_23:
        /*1050*/ 	.byte	0x04, 0x28
        /*1052*/ 	.short	(.L_25 - .L_24)


	//   ....[0]....
.L_24:
        /*1054*/ 	.word	0x00000f10


	//   ....[1]....
        /*1058*/ 	.word	0x00000f40


	//   ....[2]....
        /*105c*/ 	.word	0x00000f70


	//   ....[3]....
        /*1060*/ 	.word	0x00000f90


	//   ....[4]....
        /*1064*/ 	.word	0x00000fb0


	//   ....[5]....
        /*1068*/ 	.word	0x00001060


	//   ....[6]....
        /*106c*/ 	.word	0x00001080


	//   ....[7]....
        /*1070*/ 	.word	0x000010a0


	//   ....[8]....
        /*1074*/ 	.word	0x000010c0


	//   ....[9]....
        /*1078*/ 	.word	0x000010e0


	//   ....[10]....
        /*107c*/ 	.word	0x00001300


	//   ....[11]....
        /*1080*/ 	.word	0x00001360


	//   ....[12]....
        /*1084*/ 	.word	0x00001380


	//   ....[13]....
        /*1088*/ 	.word	0x00001390


	//   ....[14]....
        /*108c*/ 	.word	0x000013e0


	//   ....[15]....
        /*1090*/ 	.word	0x00001400


	//   ....[16]....
        /*1094*/ 	.word	0x00001430


	//   ....[17]....
        /*1098*/ 	.word	0x00001460


	//   ....[18]....
        /*109c*/ 	.word	0x00001480


	//   ....[19]....
        /*10a0*/ 	.word	0x000014b0


	//   ....[20]....
        /*10a4*/ 	.word	0x000014f0


	//   ....[21]....
        /*10a8*/ 	.word	0x00001530


	//   ....[22]....
        /*10ac*/ 	.word	0x00001570


	//   ....[23]....
        /*10b0*/ 	.word	0x000015b0


	//   ....[24]....
        /*10b4*/ 	.word	0x000015f0


	//   ....[25]....
        /*10b8*/ 	.word	0x00001630


	//   ....[26]....
        /*10bc*/ 	.word	0x00001670


	//   ....[27]....
        /*10c0*/ 	.word	0x000016b0


	//   ....[28]....
        /*10c4*/ 	.word	0x000016f0


	//   ....[29]....
        /*10c8*/ 	.word	0x00001730


	//   ....[30]....
        /*10cc*/ 	.word	0x00001770


	//   ....[31]....
        /*10d0*/ 	.word	0x000017b0


	//   ....[32]....
        /*10d4*/ 	.word	0x000017f0


	//   ....[33]....
        /*10d8*/ 	.word	0x00001830


	//   ....[34]....
        /*10dc*/ 	.word	0x00001870


	//   ....[35]....
        /*10e0*/ 	.word	0x000018b0


	//   ....[36]....
        /*10e4*/ 	.word	0x00001910


	//   ....[37]....
        /*10e8*/ 	.word	0x00001930


	//   ....[38]....
        /*10ec*/ 	.word	0x00001980


	//   ....[39]....
        /*10f0*/ 	.word	0x000019b0


	//   ....[40]....
        /*10f4*/ 	.word	0x00001a60


	//   ....[41]....
        /*10f8*/ 	.word	0x00001ab0


	//   ....[42]....
        /*10fc*/ 	.word	0x00001b30


	//   ....[43]....
        /*1100*/ 	.word	0x00001b40


	//   ....[44]....
        /*1104*/ 	.word	0x00001b80


	//   ....[45]....
        /*1108*/ 	.word	0x00001c30


	//   ....[46]....
        /*110c*/ 	.word	0x00001c60


	//   ....[47]....
        /*1110*/ 	.word	0x00001ce0


	//   ....[48]....
        /*1114*/ 	.word	0x00001d10


	//   ....[49]....
        /*1118*/ 	.word	0x00001d70


	//   ....[50]....
        /*111c*/ 	.word	0x00001da0


	//   ....[51]....
        /*1120*/ 	.word	0x00001df0


	//   ....[52]....
        /*1124*/ 	.word	0x00001e20


	//   ....[53]....
        /*1128*/ 	.word	0x00001e60


	//   ....[54]....
        /*112c*/ 	.word	0x00001ea0


	//   ....[55]....
        /*1130*/ 	.word	0x00001ee0


	//   ....[56]....
        /*1134*/ 	.word	0x00001f20


	//   ....[57]....
        /*1138*/ 	.word	0x00001f60


	//   ....[58]....
        /*113c*/ 	.word	0x00001fa0


	//   ....[59]....
        /*1140*/ 	.word	0x00001fe0


	//   ....[60]....
        /*1144*/ 	.word	0x00002020


	//   ....[61]....
        /*1148*/ 	.word	0x00002060


	//   ....[62]....
        /*114c*/ 	.word	0x000020a0


	//   ....[63]....
        /*1150*/ 	.word	0x000020e0


	//   ....[64]....
        /*1154*/ 	.word	0x00002120


	//   ....[65]....
        /*1158*/ 	.word	0x00002160


	//   ....[66]....
        /*115c*/ 	.word	0x000021a0


	//   ....[67]....
        /*1160*/ 	.word	0x000021e0


	//   ....[68]....
        /*1164*/ 	.word	0x00002220


	//   ....[69]....
        /*1168*/ 	.word	0x00002260


	//   ....[70]....
        /*116c*/ 	.word	0x000022a0


	//   ....[71]....
        /*1170*/ 	.word	0x00002300


	//   ....[72]....
        /*1174*/ 	.word	0x00002320


	//   ....[73]....
        /*1178*/ 	.word	0x00002380


	//   ....[74]....
        /*117c*/ 	.word	0x000023f0


	//   ....[75]....
        /*1180*/ 	.word	0x00002410


	//   ....[76]....
        /*1184*/ 	.word	0x00002460


	//   ....[77]....
        /*1188*/ 	.word	0x00002480


	//   ....[78]....
        /*118c*/ 	.word	0x000024a0


	//   ....[79]....
        /*1190*/ 	.word	0x00002510


	//   ....[80]....
        /*1194*/ 	.word	0x00002550


	//   ....[81]....
        /*1198*/ 	.word	0x000025a0


	//   ....[82]....
        /*119c*/ 	.word	0x000025e0


	//   ....[83]....
        /*11a0*/ 	.word	0x00002610


	//   ....[84]....
        /*11a4*/ 	.word	0x00002650


	//   ....[85]....
        /*11a8*/ 	.word	0x00002690


	//   ....[86]....
        /*11ac*/ 	.word	0x000026d0


	//   ....[87]....
        /*11b0*/ 	.word	0x00002710


	//   ....[88]....
        /*11b4*/ 	.word	0x00002750


	//   ....[89]....
        /*11b8*/ 	.word	0x00002790


	//   ....[90]....
        /*11bc*/ 	.word	0x000027d0


	//   ....[91]....
        /*11c0*/ 	.word	0x00002810


	//   ....[92]....
        /*11c4*/ 	.word	0x00002850


	//   ....[93]....
        /*11c8*/ 	.word	0x00002890


	//   ....[94]....
        /*11cc*/ 	.word	0x000028d0


	//   ....[95]....
        /*11d0*/ 	.word	0x00002910


	//   ....[96]....
        /*11d4*/ 	.word	0x00002950


	//   ....[97]....
        /*11d8*/ 	.word	0x00002990


	//   ....[98]....
        /*11dc*/ 	.word	0x000029d0


	//   ....[99]....
        /*11e0*/ 	.word	0x00002a10


	//   ....[100]....
        /*11e4*/ 	.word	0x00002a50


	//   ....[101]....
        /*11e8*/ 	.word	0x00002a60


	//   ....[102]....
        /*11ec*/ 	.word	0x00002a90


	//   ....[103]....
        /*11f0*/ 	.word	0x00002ae0


	//   ....[104]....
        /*11f4*/ 	.word	0x00002b60


	//   ....[105]....
        /*11f8*/ 	.word	0x00002bf0


	//   ....[106]....
        /*11fc*/ 	.word	0x00002c20


	//   ....[107]....
        /*1200*/ 	.word	0x00002c90


	//   ....[108]....
        /*1204*/ 	.word	0x00002cb0


	//   ....[109]....
        /*1208*/ 	.word	0x00002ce0


	//   ....[110]....
        /*120c*/ 	.word	0x00002d40


	//   ....[111]....
        /*1210*/ 	.word	0x00002d60


	//   ....[112]....
        /*1214*/ 	.word	0x00002da0


	//   ....[113]....
        /*1218*/ 	.word	0x00002df0


	//   ....[114]....
        /*121c*/ 	.word	0x00002e20


	//   ....[115]....
        /*1220*/ 	.word	0x00002e60


	//   ....[116]....
        /*1224*/ 	.word	0x00002eb0


	//   ....[117]....
        /*1228*/ 	.word	0x00002ee0


	//   ....[118]....
        /*122c*/ 	.word	0x00002f30


	//   ....[119]....
        /*1230*/ 	.word	0x00002f70


	//   ....[120]....
        /*1234*/ 	.word	0x00002fa0


	//   ....[121]....
        /*1238*/ 	.word	0x00002ff0


	//   ....[122]....
        /*123c*/ 	.word	0x00003030


	//   ....[123]....
        /*1240*/ 	.word	0x00003060


	//   ....[124]....
        /*1244*/ 	.word	0x000030b0


	//   ....[125]....
        /*1248*/ 	.word	0x000030f0


	//   ....[126]....
        /*124c*/ 	.word	0x00003120


	//   ....[127]....
        /*1250*/ 	.word	0x00003170


	//   ....[128]....
        /*1254*/ 	.word	0x000031b0


	//   ....[129]....
        /*1258*/ 	.word	0x000031e0


	//   ....[130]....
        /*125c*/ 	.word	0x00003230


	//   ....[131]....
        /*1260*/ 	.word	0x00003270


	//   ....[132]....
        /*1264*/ 	.word	0x000032a0


	//   ....[133]....
        /*1268*/ 	.word	0x000032f0


	//   ....[134]....
        /*126c*/ 	.word	0x00003360


	//   ....[135]....
        /*1270*/ 	.word	0x00003370


	//   ....[136]....
        /*1274*/ 	.word	0x00003400


	//   ....[137]....
        /*1278*/ 	.word	0x00003460


	//   ....[138]....
        /*127c*/ 	.word	0x000034b0


	//   ....[139]....
        /*1280*/ 	.word	0x000034f0


	//   ....[140]....
        /*1284*/ 	.word	0x00003530


	//   ....[141]....
        /*1288*/ 	.word	0x00003570


	//   ....[142]....
        /*128c*/ 	.word	0x000035b0


	//   ....[143]....
        /*1290*/ 	.word	0x000035f0


	//   ....[144]....
        /*1294*/ 	.word	0x00003630


	//   ....[145]....
        /*1298*/ 	.word	0x00003670


	//   ....[146]....
        /*129c*/ 	.word	0x000036b0


	//   ....[147]....
        /*12a0*/ 	.word	0x000036f0


	//   ....[148]....
        /*12a4*/ 	.word	0x00003730


	//   ....[149]....
        /*12a8*/ 	.word	0x00003770


	//   ....[150]....
        /*12ac*/ 	.word	0x000037b0


	//   ....[151]....
        /*12b0*/ 	.word	0x000037f0


	//   ....[152]....
        /*12b4*/ 	.word	0x00003830


	//   ....[153]....
        /*12b8*/ 	.word	0x00003870


	//   ....[154]....
        /*12bc*/ 	.word	0x000038b0


	//   ....[155]....
        /*12c0*/ 	.word	0x000038f0


	//   ....[156]....
        /*12c4*/ 	.word	0x00003930


	//   ....[157]....
        /*12c8*/ 	.word	0x00003970


	//   ....[158]....
        /*12cc*/ 	.word	0x000039b0


	//   ....[159]....
        /*12d0*/ 	.word	0x000039f0


	//   ....[160]....
        /*12d4*/ 	.word	0x00003a30


	//   ....[161]....
        /*12d8*/ 	.word	0x00003a70


	//   ....[162]....
        /*12dc*/ 	.word	0x00003ab0


	//   ....[163]....
        /*12e0*/ 	.word	0x00003af0


	//   ....[164]....
        /*12e4*/ 	.word	0x00003b30


	//   ....[165]....
        /*12e8*/ 	.word	0x00003b40


	//   ....[166]....
        /*12ec*/ 	.word	0x00003b70


	//   ....[167]....
        /*12f0*/ 	.word	0x00003bd0


	//   ....[168]....
        /*12f4*/ 	.word	0x00003c00


	//   ....[169]....
        /*12f8*/ 	.word	0x00003c40


	//   ....[170]....
        /*12fc*/ 	.word	0x00003c80


	//   ....[171]....
        /*1300*/ 	.word	0x00003cc0


	//   ....[172]....
        /*1304*/ 	.word	0x00003d00


	//   ....[173]....
        /*1308*/ 	.word	0x00003d40


	//   ....[174]....
        /*130c*/ 	.word	0x00003d80


	//   ....[175]....
        /*1310*/ 	.word	0x00003dc0


	//   ....[176]....
        /*1314*/ 	.word	0x00003e00


	//   ....[177]....
        /*1318*/ 	.word	0x00003e40


	//   ....[178]....
        /*131c*/ 	.word	0x00003e80


	//   ....[179]....
        /*1320*/ 	.word	0x00003ec0


	//   ....[180]....
        /*1324*/ 	.word	0x00003f00


	//   ....[181]....
        /*1328*/ 	.word	0x00003f40


	//   ....[182]....
        /*132c*/ 	.word	0x00003f80


	//   ....[183]....
        /*1330*/ 	.word	0x00003fc0


	//   ....[184]....
        /*1334*/ 	.word	0x00004000


	//   ....[185]....
        /*1338*/ 	.word	0x00004040


	//   ....[186]....
        /*133c*/ 	.word	0x00004080


	//   ....[187]....
        /*1340*/ 	.word	0x000040c0


	//   ....[188]....
        /*1344*/ 	.word	0x00004100


	//   ....[189]....
        /*1348*/ 	.word	0x00004140


	//   ....[190]....
        /*134c*/ 	.word	0x00004180


	//   ....[191]....
        /*1350*/ 	.word	0x000041c0


	//   ....[192]....
        /*1354*/ 	.word	0x00004200


	//   ....[193]....
        /*1358*/ 	.word	0x00004240


	//   ....[194]....
        /*135c*/ 	.word	0x00004280


	//   ....[195]....
        /*1360*/ 	.word	0x000042c0


	//   ....[196]....
        /*1364*/ 	.word	0x00004300


	//   ....[197]....
        /*1368*/ 	.word	0x00004340


	//   ....[198]....
        /*136c*/ 	.word	0x000043b0


	//   ....[199]....
        /*1370*/ 	.word	0x000043f0


	//   ....[200]....
        /*1374*/ 	.word	0x00004430


	//   ....[201]....
        /*1378*/ 	.word	0x00004470


	//   ....[202]....
        /*137c*/ 	.word	0x000044b0


	//   ....[203]....
        /*1380*/ 	.word	0x000044f0


	//   ....[204]....
        /*1384*/ 	.word	0x00004530


	//   ....[205]....
        /*1388*/ 	.word	0x00004570


	//   ....[206]....
        /*138c*/ 	.word	0x000045b0


	//   ....[207]....
        /*1390*/ 	.word	0x000045f0


	//   ....[208]....
        /*1394*/ 	.word	0x00004630


	//   ....[209]....
        /*1398*/ 	.word	0x00004670


	//   ....[210]....
        /*139c*/ 	.word	0x000046b0


	//   ....[211]....
        /*13a0*/ 	.word	0x000046f0


	//   ....[212]....
        /*13a4*/ 	.word	0x00004730


	//   ....[213]....
        /*13a8*/ 	.word	0x00004770


	//   ....[214]....
        /*13ac*/ 	.word	0x000047b0


	//   ....[215]....
        /*13b0*/ 	.word	0x000047f0


	//   ....[216]....
        /*13b4*/ 	.word	0x00004830


	//   ....[217]....
        /*13b8*/ 	.word	0x00004870


	//   ....[218]....
        /*13bc*/ 	.word	0x000048b0


	//   ....[219]....
        /*13c0*/ 	.word	0x000048f0


	//   ....[220]....
        /*13c4*/ 	.word	0x00004930


	//   ....[221]....
        /*13c8*/ 	.word	0x00004970


	//   ....[222]....
        /*13cc*/ 	.word	0x000049b0


	//   ....[223]....
        /*13d0*/ 	.word	0x000049f0


	//   ....[224]....
        /*13d4*/ 	.word	0x00004a30


	//   ....[225]....
        /*13d8*/ 	.word	0x00004a70


	//   ....[226]....
        /*13dc*/ 	.word	0x00004ab0


	//   ....[227]....
        /*13e0*/ 	.word	0x00004af0


	//   ....[228]....
        /*13e4*/ 	.word	0x00004b30


	//   ....[229]....
        /*13e8*/ 	.word	0x00004bd0


	//   ....[230]....
        /*13ec*/ 	.word	0x00004c30


	//   ....[231]....
        /*13f0*/ 	.word	0x00004c70


	//   ....[232]....
        /*13f4*/ 	.word	0x00004cb0


	//   ....[233]....
        /*13f8*/ 	.word	0x00004cf0


	//   ....[234]....
        /*13fc*/ 	.word	0x00004d30


	//   ....[235]....
        /*1400*/ 	.word	0x00004d70


	//   ....[236]....
        /*1404*/ 	.word	0x00004db0


	//   ....[237]....
        /*1408*/ 	.word	0x00004df0


	//   ....[238]....
        /*140c*/ 	.word	0x00004e30


	//   ....[239]....
        /*1410*/ 	.word	0x00004e70


	//   ....[240]....
        /*1414*/ 	.word	0x00004eb0


	//   ....[241]....
        /*1418*/ 	.word	0x00004ef0


	//   ....[242]....
        /*141c*/ 	.word	0x00004f30


	//   ....[243]....
        /*1420*/ 	.word	0x00004f70


	//   ....[244]....
        /*1424*/ 	.word	0x00004fb0


	//   ....[245]....
        /*1428*/ 	.word	0x00004ff0


	//   ....[246]....
        /*142c*/ 	.word	0x00005030


	//   ....[247]....
        /*1430*/ 	.word	0x00005070


	//   ....[248]....
        /*1434*/ 	.word	0x000050b0


	//   ....[249]....
        /*1438*/ 	.word	0x000050f0


	//   ....[250]....
        /*143c*/ 	.word	0x00005130


	//   ....[251]....
        /*1440*/ 	.word	0x00005170


	//   ....[252]....
        /*1444*/ 	.word	0x000051b0


	//   ....[253]....
        /*1448*/ 	.word	0x000051f0


	//   ....[254]....
        /*144c*/ 	.word	0x00005230


	//   ....[255]....
        /*1450*/ 	.word	0x00005270


	//   ....[0]....
        /*1454*/ 	.word	0x000052b0


	//   ....[1]....
        /*1458*/ 	.word	0x000052f0


	//   ....[2]....
        /*145c*/ 	.word	0x00005320


	//   ....[3]....
        /*1460*/ 	.word	0x00005340


	//   ....[4]....
        /*1464*/ 	.word	0x000053b0


	//   ....[5]....
        /*1468*/ 	.word	0x00005410


	//   ....[6]....
        /*146c*/ 	.word	0x00005450


	//   ....[7]....
        /*1470*/ 	.word	0x00005490


	//   ....[8]....
        /*1474*/ 	.word	0x000054d0


	//   ....[9]....
        /*1478*/ 	.word	0x00005510


	//   ....[10]....
        /*147c*/ 	.word	0x00005550


	//   ....[11]....
        /*1480*/ 	.word	0x00005590


	//   ....[12]....
        /*1484*/ 	.word	0x000055d0


	//   ....[13]....
        /*1488*/ 	.word	0x00005610


	//   ....[14]....
        /*148c*/ 	.word	0x00005650


	//   ....[15]....
        /*1490*/ 	.word	0x00005690


	//   ....[16]....
        /*1494*/ 	.word	0x000056d0


	//   ....[17]....
        /*1498*/ 	.word	0x00005710


	//   ....[18]....
        /*149c*/ 	.word	0x00005750


	//   ....[19]....
        /*14a0*/ 	.word	0x00005790


	//   ....[20]....
        /*14a4*/ 	.word	0x000057d0


	//   ....[21]....
        /*14a8*/ 	.word	0x00005810


	//   ....[22]....
        /*14ac*/ 	.word	0x00005850


	//   ....[23]....
        /*14b0*/ 	.word	0x00005890


	//   ....[24]....
        /*14b4*/ 	.word	0x000058d0


	//   ....[25]....
        /*14b8*/ 	.word	0x00005910


	//   ....[26]....
        /*14bc*/ 	.word	0x00005950


	//   ....[27]....
        /*14c0*/ 	.word	0x00005990


	//   ....[28]....
        /*14c4*/ 	.word	0x000059d0


	//   ....[29]....
        /*14c8*/ 	.word	0x00005a10


	//   ....[30]....
        /*14cc*/ 	.word	0x00005a50


	//   ....[31]....
        /*14d0*/ 	.word	0x00005a90


	//   ....[32]....
        /*14d4*/ 	.word	0x00005ad0


	//   ....[33]....
        /*14d8*/ 	.word	0x00005b20


	//   ....[34]....
        /*14dc*/ 	.word	0x00005b90


	//   ....[35]....
        /*14e0*/ 	.word	0x00005bd0


	//   ....[36]....
        /*14e4*/ 	.word	0x00005c10


	//   ....[37]....
        /*14e8*/ 	.word	0x00005c50


	//   ....[38]....
        /*14ec*/ 	.word	0x00005c90


	//   ....[39]....
        /*14f0*/ 	.word	0x00005cd0


	//   ....[40]....
        /*14f4*/ 	.word	0x00005d10


	//   ....[41]....
        /*14f8*/ 	.word	0x00005d50


	//   ....[42]....
        /*14fc*/ 	.word	0x00005d90


	//   ....[43]....
        /*1500*/ 	.word	0x00005dd0


	//   ....[44]....
        /*1504*/ 	.word	0x00005e10


	//   ....[45]....
        /*1508*/ 	.word	0x00005e50


	//   ....[46]....
        /*150c*/ 	.word	0x00005e90


	//   ....[47]....
        /*1510*/ 	.word	0x00005ed0


	//   ....[48]....
        /*1514*/ 	.word	0x00005f10


	//   ....[49]....
        /*1518*/ 	.word	0x00005f50


	//   ....[50]....
        /*151c*/ 	.word	0x00005f90


	//   ....[51]....
        /*1520*/ 	.word	0x00005fd0


	//   ....[52]....
        /*1524*/ 	.word	0x00006010


	//   ....[53]....
        /*1528*/ 	.word	0x00006050


	//   ....[54]....
        /*152c*/ 	.word	0x00006090


	//   ....[55]....
        /*1530*/ 	.word	0x000060d0


	//   ....[56]....
        /*1534*/ 	.word	0x00006110


	//   ....[57]....
        /*1538*/ 	.word	0x00006150


	//   ....[58]....
        /*153c*/ 	.word	0x00006190


	//   ....[59]....
        /*1540*/ 	.word	0x000061d0


	//   ....[60]....
        /*1544*/ 	.word	0x00006210


	//   ....[61]....
        /*1548*/ 	.word	0x00006250


	//   ....[62]....
        /*154c*/ 	.word	0x00006290


	//   ....[63]....
        /*1550*/ 	.word	0x000062d0


	//   ....[64]....
        /*1554*/ 	.word	0x00006310


	//   ....[65]....
        /*1558*/ 	.word	0x000063b0


	//   ....[66]....
        /*155c*/ 	.word	0x000063e0


	//   ....[67]....
        /*1560*/ 	.word	0x00006420


	//   ....[68]....
        /*1564*/ 	.word	0x00006460


	//   ....[69]....
        /*1568*/ 	.word	0x000064a0


	//   ....[70]....
        /*156c*/ 	.word	0x000064e0


	//   ....[71]....
        /*1570*/ 	.word	0x00006520


	//   ....[72]....
        /*1574*/ 	.word	0x00006560


	//   ....[73]....
        /*1578*/ 	.word	0x000065a0


	//   ....[74]....
        /*157c*/ 	.word	0x000065e0


	//   ....[75]....
        /*1580*/ 	.word	0x00006620


	//   ....[76]....
        /*1584*/ 	.word	0x00006660


	//   ....[77]....
        /*1588*/ 	.word	0x000066a0


	//   ....[78]....
        /*158c*/ 	.word	0x000066e0


	//   ....[79]....
        /*1590*/ 	.word	0x00006720


	//   ....[80]....
        /*1594*/ 	.word	0x00006760


	//   ....[81]....
        /*1598*/ 	.word	0x000067a0


	//   ....[82]....
        /*159c*/ 	.word	0x000067e0


	//   ....[83]....
        /*15a0*/ 	.word	0x00006820


	//   ....[84]....
        /*15a4*/ 	.word	0x00006860


	//   ....[85]....
        /*15a8*/ 	.word	0x000068a0


	//   ....[86]....
        /*15ac*/ 	.word	0x000068e0


	//   ....[87]....
        /*15b0*/ 	.word	0x00006920


	//   ....[88]....
        /*15b4*/ 	.word	0x00006960


	//   ....[89]....
        /*15b8*/ 	.word	0x000069a0


	//   ....[90]....
        /*15bc*/ 	.word	0x000069e0


	//   ....[91]....
        /*15c0*/ 	.word	0x00006a20


	//   ....[92]....
        /*15c4*/ 	.word	0x00006a60


	//   ....[93]....
        /*15c8*/ 	.word	0x00006aa0


	//   ....[94]....
        /*15cc*/ 	.word	0x00006ae0


	//   ....[95]....
        /*15d0*/ 	.word	0x00006b30


	//   ....[96]....
        /*15d4*/ 	.word	0x00006ba0


	//   ....[97]....
        /*15d8*/ 	.word	0x00006be0


	//   ....[98]....
        /*15dc*/ 	.word	0x00006c20


	//   ....[99]....
        /*15e0*/ 	.word	0x00006c70


	//   ....[100]....
        /*15e4*/ 	.word	0x00006cb0


	//   ....[101]....
        /*15e8*/ 	.word	0x00006cf0


	//   ....[102]....
        /*15ec*/ 	.word	0x00006d30


	//   ....[103]....
        /*15f0*/ 	.word	0x00006d70


	//   ....[104]....
        /*15f4*/ 	.word	0x00006db0


	//   ....[105]....
        /*15f8*/ 	.word	0x00006df0


	//   ....[106]....
        /*15fc*/ 	.word	0x00006e30


	//   ....[107]....
        /*1600*/ 	.word	0x00006e70


	//   ....[108]....
        /*1604*/ 	.word	0x00006eb0


	//   ....[109]....
        /*1608*/ 	.word	0x00006ef0


	//   ....[110]....
        /*160c*/ 	.word	0x00006f30


	//   ....[111]....
        /*1610*/ 	.word	0x00006f70


	//   ....[112]....
        /*1614*/ 	.word	0x00006fb0


	//   ....[113]....
        /*1618*/ 	.word	0x00006ff0


	//   ....[114]....
        /*161c*/ 	.word	0x00007030


	//   ....[115]....
        /*1620*/ 	.word	0x00007070


	//   ....[116]....
        /*1624*/ 	.word	0x000070b0


	//   ....[117]....
        /*1628*/ 	.word	0x000070f0


	//   ....[118]....
        /*162c*/ 	.word	0x00007130


	//   ....[119]....
        /*1630*/ 	.word	0x00007170


	//   ....[120]....
        /*1634*/ 	.word	0x000071b0


	//   ....[121]....
        /*1638*/ 	.word	0x000071f0


	//   ....[122]....
        /*163c*/ 	.word	0x00007230


	//   ....[123]....
        /*1640*/ 	.word	0x00007270


	//   ....[124]....
        /*1644*/ 	.word	0x000072b0


	//   ....[125]....
        /*1648*/ 	.word	0x000072f0


	//   ....[126]....
        /*164c*/ 	.word	0x00007360


	//   ....[127]....
        /*1650*/ 	.word	0x000073b0


	//   ....[128]....
        /*1654*/ 	.word	0x000073f0


	//   ....[129]....
        /*1658*/ 	.word	0x00007440


	//   ....[130]....
        /*165c*/ 	.word	0x00007490


	//   ....[131]....
        /*1660*/ 	.word	0x000074d0


	//   ....[132]....
        /*1664*/ 	.word	0x00007510


	//   ....[133]....
        /*1668*/ 	.word	0x00007550


	//   ....[134]....
        /*166c*/ 	.word	0x00007590


	//   ....[135]....
        /*1670*/ 	.word	0x000075d0


	//   ....[136]....
        /*1674*/ 	.word	0x00007610


	//   ....[137]....
        /*1678*/ 	.word	0x00007650


	//   ....[138]....
        /*167c*/ 	.word	0x00007690


	//   ....[139]....
        /*1680*/ 	.word	0x000076d0


	//   ....[140]....
        /*1684*/ 	.word	0x00007710


	//   ....[141]....
        /*1688*/ 	.word	0x00007750


	//   ....[142]....
        /*168c*/ 	.word	0x00007790


	//   ....[143]....
        /*1690*/ 	.word	0x000077d0


	//   ....[144]....
        /*1694*/ 	.word	0x00007810


	//   ....[145]....
        /*1698*/ 	.word	0x00007850


	//   ....[146]....
        /*169c*/ 	.word	0x00007890


	//   ....[147]....
        /*16a0*/ 	.word	0x000078d0


	//   ....[148]....
        /*16a4*/ 	.word	0x00007910


	//   ....[149]....
        /*16a8*/ 	.word	0x00007950


	//   ....[150]....
        /*16ac*/ 	.word	0x00007990


	//   ....[151]....
        /*16b0*/ 	.word	0x000079d0


	//   ....[152]....
        /*16b4*/ 	.word	0x00007a10


	//   ....[153]....
        /*16b8*/ 	.word	0x00007a50


	//   ....[154]....
        /*16bc*/ 	.word	0x00007a90


	//   ....[155]....
        /*16c0*/ 	.word	0x00007ad0


	//   ....[156]....
        /*16c4*/ 	.word	0x00007b10


	//   ....[157]....
        /*16c8*/ 	.word	0x00007b80


	//   ....[158]....
        /*16cc*/ 	.word	0x00007be0


	//   ....[159]....
        /*16d0*/ 	.word	0x00007c30


	//   ....[160]....
        /*16d4*/ 	.word	0x00007c70


	//   ....[161]....
        /*16d8*/ 	.word	0x00007cb0


	//   ....[162]....
        /*16dc*/ 	.word	0x00007cf0


	//   ....[163]....
        /*16e0*/ 	.word	0x00007d30


	//   ....[164]....
        /*16e4*/ 	.word	0x00007d70


	//   ....[165]....
        /*16e8*/ 	.word	0x00007db0


	//   ....[166]....
        /*16ec*/ 	.word	0x00007df0


	//   ....[167]....
        /*16f0*/ 	.word	0x00007e30


	//   ....[168]....
        /*16f4*/ 	.word	0x00007e70


	//   ....[169]....
        /*16f8*/ 	.word	0x00007eb0


	//   ....[170]....
        /*16fc*/ 	.word	0x00007ef0


	//   ....[171]....
        /*1700*/ 	.word	0x00007f30


	//   ....[172]....
        /*1704*/ 	.word	0x00007f70


	//   ....[173]....
        /*1708*/ 	.word	0x00007fb0


	//   ....[174]....
        /*170c*/ 	.word	0x00007ff0


	//   ....[175]....
        /*1710*/ 	.word	0x00008030


	//   ....[176]....
        /*1714*/ 	.word	0x00008070


	//   ....[177]....
        /*1718*/ 	.word	0x000080b0


	//   ....[178]....
        /*171c*/ 	.word	0x000080f0


	//   ....[179]....
        /*1720*/ 	.word	0x00008130


	//   ....[180]....
        /*1724*/ 	.word	0x00008170


	//   ....[181]....
        /*1728*/ 	.word	0x000081b0


	//   ....[182]....
        /*172c*/ 	.word	0x000081f0


	//   ....[183]....
        /*1730*/ 	.word	0x00008230


	//   ....[184]....
        /*1734*/ 	.word	0x00008270


	//   ....[185]....
        /*1738*/ 	.word	0x000082b0


	//   ....[186]....
        /*173c*/ 	.word	0x000082f0


	//   ....[187]....
        /*1740*/ 	.word	0x00008330


	//   ....[188]....
        /*1744*/ 	.word	0x00008380


	//   ....[189]....
        /*1748*/ 	.word	0x00008390


	//   ....[190]....
        /*174c*/ 	.word	0x000083e0


	//   ....[191]....
        /*1750*/ 	.word	0x00008420


	//   ....[192]....
        /*1754*/ 	.word	0x00008460


	//   ....[193]....
        /*1758*/ 	.word	0x000084a0


	//   ....[194]....
        /*175c*/ 	.word	0x000084e0


	//   ....[195]....
        /*1760*/ 	.word	0x00008520


	//   ....[196]....
        /*1764*/ 	.word	0x00008560


	//   ....[197]....
        /*1768*/ 	.word	0x000085a0


	//   ....[198]....
        /*176c*/ 	.word	0x000085e0


	//   ....[199]....
        /*1770*/ 	.word	0x00008620


	//   ....[200]....
        /*1774*/ 	.word	0x00008660


	//   ....[201]....
        /*1778*/ 	.word	0x000086a0


	//   ....[202]....
        /*177c*/ 	.word	0x000086e0


	//   ....[203]....
        /*1780*/ 	.word	0x00008720


	//   ....[204]....
        /*1784*/ 	.word	0x00008760


	//   ....[205]....
        /*1788*/ 	.word	0x000087a0


	//   ....[206]....
        /*178c*/ 	.word	0x000087e0


	//   ....[207]....
        /*1790*/ 	.word	0x00008820


	//   ....[208]....
        /*1794*/ 	.word	0x00008860


	//   ....[209]....
        /*1798*/ 	.word	0x000088a0


	//   ....[210]....
        /*179c*/ 	.word	0x000088e0


	//   ....[211]....
        /*17a0*/ 	.word	0x00008920


	//   ....[212]....
        /*17a4*/ 	.word	0x00008960


	//   ....[213]....
        /*17a8*/ 	.word	0x000089a0


	//   ....[214]....
        /*17ac*/ 	.word	0x000089e0


	//   ....[215]....
        /*17b0*/ 	.word	0x00008a20


	//   ....[216]....
        /*17b4*/ 	.word	0x00008a60


	//   ....[217]....
        /*17b8*/ 	.word	0x00008aa0


	//   ....[218]....
        /*17bc*/ 	.word	0x00008ae0


	//   ....[219]....
        /*17c0*/ 	.word	0x00008b20


	//   ....[220]....
        /*17c4*/ 	.word	0x00008b90


	//   ....[221]....
        /*17c8*/ 	.word	0x00008be0


	//   ....[222]....
        /*17cc*/ 	.word	0x00008c20


	//   ....[223]....
        /*17d0*/ 	.word	0x00008c60


	//   ....[224]....
        /*17d4*/ 	.word	0x00008ca0


	//   ....[225]....
        /*17d8*/ 	.word	0x00008ce0


	//   ....[226]....
        /*17dc*/ 	.word	0x00008d20


	//   ....[227]....
        /*17e0*/ 	.word	0x00008d60


	//   ....[228]....
        /*17e4*/ 	.word	0x00008da0


	//   ....[229]....
        /*17e8*/ 	.word	0x00008de0


	//   ....[230]....
        /*17ec*/ 	.word	0x00008e20


	//   ....[231]....
        /*17f0*/ 	.word	0x00008e60


	//   ....[232]....
        /*17f4*/ 	.word	0x00008ea0


	//   ....[233]....
        /*17f8*/ 	.word	0x00008ee0


	//   ....[234]....
        /*17fc*/ 	.word	0x00008f20


	//   ....[235]....
        /*1800*/ 	.word	0x00008f60


	//   ....[236]....
        /*1804*/ 	.word	0x00008fa0


	//   ....[237]....
        /*1808*/ 	.word	0x00008fe0


	//   ....[238]....
        /*180c*/ 	.word	0x00009020


	//   ....[239]....
        /*1810*/ 	.word	0x00009060


	//   ....[240]....
        /*1814*/ 	.word	0x000090a0


	//   ....[241]....
        /*1818*/ 	.word	0x000090e0


	//   ....[242]....
        /*181c*/ 	.word	0x00009120


	//   ....[243]....
        /*1820*/ 	.word	0x00009160


	//   ....[244]....
        /*1824*/ 	.word	0x000091a0


	//   ....[245]....
        /*1828*/ 	.word	0x000091e0


	//   ....[246]....
        /*182c*/ 	.word	0x00009220


	//   ....[247]....
        /*1830*/ 	.word	0x00009260


	//   ....[248]....
        /*1834*/ 	.word	0x000092a0


	//   ....[249]....
        /*1838*/ 	.word	0x000092e0


	//   ....[250]....
        /*183c*/ 	.word	0x00009380


	//   ....[251]....
        /*1840*/ 	.word	0x00009780


	//   ....[252]....
        /*1844*/ 	.word	0x000097f0


	//   ....[253]....
        /*1848*/ 	.word	0x00009870


	//   ....[254]....
        /*184c*/ 	.word	0x000098e0


	//   ....[255]....
        /*1850*/ 	.word	0x00009950


	//   ....[0]....
        /*1854*/ 	.word	0x00009a50


	//   ....[1]....
        /*1858*/ 	.word	0x00009ac0


	//   ....[2]....
        /*185c*/ 	.word	0x00009b30


	//   ....[3]....
        /*1860*/ 	.word	0x00009ba0


	//   ....[4]....
        /*1864*/ 	.word	0x00009c10


	//   ....[5]....
        /*1868*/ 	.word	0x00009cb0


	//   ....[6]....
        /*186c*/ 	.word	0x00009dc0


	//   ....[7]....
        /*1870*/ 	.word	0x00009e20


	//   ....[8]....
        /*1874*/ 	.word	0x00009ec0


	//   ....[9]....
        /*1878*/ 	.word	0x00009f10


	//   ....[10]....
        /*187c*/ 	.word	0x00009fb0


	//   ....[11]....
        /*1880*/ 	.word	0x0000a000


	//   ....[12]....
        /*1884*/ 	.word	0x0000a0a0


	//   ....[13]....
        /*1888*/ 	.word	0x0000a0f0


	//   ....[14]....
        /*188c*/ 	.word	0x0000a190


	//   ....[15]....
        /*1890*/ 	.word	0x0000a1e0


	//   ....[16]....
        /*1894*/ 	.word	0x0000a280


	//   ....[17]....
        /*1898*/ 	.word	0x0000a2d0


	//   ....[18]....
        /*189c*/ 	.word	0x0000a370


	//   ....[19]....
        /*18a0*/ 	.word	0x0000a3c0


	//   ....[20]....
        /*18a4*/ 	.word	0x0000a460


	//   ....[21]....
        /*18a8*/ 	.word	0x0000a4b0


	//   ....[22]....
        /*18ac*/ 	.word	0x0000a550


	//   ....[23]....
        /*18b0*/ 	.word	0x0000a5a0


	//   ....[24]....
        /*18b4*/ 	.word	0x0000a640


	//   ....[25]....
        /*18b8*/ 	.word	0x0000a690


	//   ....[26]....
        /*18bc*/ 	.word	0x0000a730


	//   ....[27]....
        /*18c0*/ 	.word	0x0000a780


	//   ....[28]....
        /*18c4*/ 	.word	0x0000a820


	//   ....[29]....
        /*18c8*/ 	.word	0x0000a870


	//   ....[30]....
        /*18cc*/ 	.word	0x0000a910


	//   ....[31]....
        /*18d0*/ 	.word	0x0000a960


	//   ....[32]....
        /*18d4*/ 	.word	0x0000a9e0


	//   ....[33]....
        /*18d8*/ 	.word	0x0000aa30


	//   ....[34]....
        /*18dc*/ 	.word	0x0000aab0


	//   ....[35]....
        /*18e0*/ 	.word	0x0000ab10


	//   ....[36]....
        /*18e4*/ 	.word	0x0000ab80


	//   ....[37]....
        /*18e8*/ 	.word	0x0000ac00


	//   ....[38]....
        /*18ec*/ 	.word	0x0000ac50


	//   ....[39]....
        /*18f0*/ 	.word	0x0000acd0


	//   ....[40]....
        /*18f4*/ 	.word	0x0000ae30


	//   ....[41]....
        /*18f8*/ 	.word	0x0000aeb0


	//   ....[42]....
        /*18fc*/ 	.word	0x0000af40


	//   ....[43]....
        /*1900*/ 	.word	0x0000af90


	//   ....[44]....
        /*1904*/ 	.word	0x0000b010


	//   ....[45]....
        /*1908*/ 	.word	0x0000b090


	//   ....[46]....
        /*190c*/ 	.word	0x0000b110


	//   ....[47]....
        /*1910*/ 	.word	0x0000b190


	//   ....[48]....
        /*1914*/ 	.word	0x0000b210


	//   ....[49]....
        /*1918*/ 	.word	0x0000b290


	//   ....[50]....
        /*191c*/ 	.word	0x0000b310


	//   ....[51]....
        /*1920*/ 	.word	0x0000b390


	//   ....[52]....
        /*1924*/ 	.word	0x0000b410


	//   ....[53]....
        /*1928*/ 	.word	0x0000b490


	//   ....[54]....
        /*192c*/ 	.word	0x0000b510


	//   ....[55]....
        /*1930*/ 	.word	0x0000b590


	//   ....[56]....
        /*1934*/ 	.word	0x0000b610


	//   ....[57]....
        /*1938*/ 	.word	0x0000b690


	//   ....[58]....
        /*193c*/ 	.word	0x0000b710


	//   ....[59]....
        /*1940*/ 	.word	0x0000b790


	//   ....[60]....
        /*1944*/ 	.word	0x0000b810


	//   ....[61]....
        /*1948*/ 	.word	0x0000b890


	//   ....[62]....
        /*194c*/ 	.word	0x0000b910


	//   ....[63]....
        /*1950*/ 	.word	0x0000b990


	//   ....[64]....
        /*1954*/ 	.word	0x0000ba10


	//   ....[65]....
        /*1958*/ 	.word	0x0000ba90


	//   ....[66]....
        /*195c*/ 	.word	0x0000bb10


	//   ....[67]....
        /*1960*/ 	.word	0x0000bc20


	//   ....[68]....
        /*1964*/ 	.word	0x0000bc70


	//   ....[69]....
        /*1968*/ 	.word	0x0000bd00


	//   ....[70]....
        /*196c*/ 	.word	0x0000bd90


	//   ....[71]....
        /*1970*/ 	.word	0x0000bde0


	//   ....[72]....
        /*1974*/ 	.word	0x0000be80


	//   ....[73]....
        /*1978*/ 	.word	0x0000bf00


	//   ....[74]....
        /*197c*/ 	.word	0x0000bf90


	//   ....[75]....
        /*1980*/ 	.word	0x0000bfe0


	//   ....[76]....
        /*1984*/ 	.word	0x0000c060


	//   ....[77]....
        /*1988*/ 	.word	0x0000c0e0


	//   ....[78]....
        /*198c*/ 	.word	0x0000c160


	//   ....[79]....
        /*1990*/ 	.word	0x0000c1e0


	//   ....[80]....
        /*1994*/ 	.word	0x0000c260


	//   ....[81]....
        /*1998*/ 	.word	0x0000c2e0


	//   ....[82]....
        /*199c*/ 	.word	0x0000c360


	//   ....[83]....
        /*19a0*/ 	.word	0x0000c3e0


	//   ....[84]....
        /*19a4*/ 	.word	0x0000c460


	//   ....[85]....
        /*19a8*/ 	.word	0x0000c4e0


	//   ....[86]....
        /*19ac*/ 	.word	0x0000c560


	//   ....[87]....
        /*19b0*/ 	.word	0x0000c5e0


	//   ....[88]....
        /*19b4*/ 	.word	0x0000c660


	//   ....[89]....
        /*19b8*/ 	.word	0x0000c6e0


	//   ....[90]....
        /*19bc*/ 	.word	0x0000c760


	//   ....[91]....
        /*19c0*/ 	.word	0x0000c7e0


	//   ....[92]....
        /*19c4*/ 	.word	0x0000c860


	//   ....[93]....
        /*19c8*/ 	.word	0x0000c8e0


	//   ....[94]....
        /*19cc*/ 	.word	0x0000c960


	//   ....[95]....
        /*19d0*/ 	.word	0x0000c9e0


	//   ....[96]....
        /*19d4*/ 	.word	0x0000ca60


	//   ....[97]....
        /*19d8*/ 	.word	0x0000cae0


	//   ....[98]....
        /*19dc*/ 	.word	0x0000cb60


	//   ....[99]....
        /*19e0*/ 	.word	0x0000cc50


	//   ....[100]....
        /*19e4*/ 	.word	0x0000ccb0


	//   ....[101]....
        /*19e8*/ 	.word	0x0000cd30


	//   ....[102]....
        /*19ec*/ 	.word	0x0000cdb0


	//   ....[103]....
        /*19f0*/ 	.word	0x0000ce20


	//   ....[104]....
        /*19f4*/ 	.word	0x0000ceb0


	//   ....[105]....
        /*19f8*/ 	.word	0x0000cf30


	//   ....[106]....
        /*19fc*/ 	.word	0x0000cfa0


	//   ....[107]....
        /*1a00*/ 	.word	0x0000d030


	//   ....[108]....
        /*1a04*/ 	.word	0x0000d0b0


	//   ....[109]....
        /*1a08*/ 	.word	0x0000d120


	//   ....[110]....
        /*1a0c*/ 	.word	0x0000d1b0


	//   ....[111]....
        /*1a10*/ 	.word	0x0000d230


	//   ....[112]....
        /*1a14*/ 	.word	0x0000d2a0


	//   ....[113]....
        /*1a18*/ 	.word	0x0000d330


	//   ....[114]....
        /*1a1c*/ 	.word	0x0000d3b0


	//   ....[115]....
        /*1a20*/ 	.word	0x0000d420


	//   ....[116]....
        /*1a24*/ 	.word	0x0000d4b0


	//   ....[117]....
        /*1a28*/ 	.word	0x0000d530


	//   ....[118]....
        /*1a2c*/ 	.word	0x0000d5a0


	//   ....[119]....
        /*1a30*/ 	.word	0x0000d630


	//   ....[120]....
        /*1a34*/ 	.word	0x0000d6b0


	//   ....[121]....
        /*1a38*/ 	.word	0x0000d720


	//   ....[122]....
        /*1a3c*/ 	.word	0x0000d7b0


	//   ....[123]....
        /*1a40*/ 	.word	0x0000d830


	//   ....[124]....
        /*1a44*/ 	.word	0x0000d8a0


	//   ....[125]....
        /*1a48*/ 	.word	0x0000d930


	//   ....[126]....
        /*1a4c*/ 	.word	0x0000d9b0


	//   ....[127]....
        /*1a50*/ 	.word	0x0000da20


	//   ....[128]....
        /*1a54*/ 	.word	0x0000daa0


	//   ....[129]....
        /*1a58*/ 	.word	0x0000db90


	//   ....[130]....
        /*1a5c*/ 	.word	0x0000dc10


	//   ....[131]....
        /*1a60*/ 	.word	0x0000dc70


	//   ....[132]....
        /*1a64*/ 	.word	0x0000dd00


	//   ....[133]....
        /*1a68*/ 	.word	0x0000dd80


	//   ....[134]....
        /*1a6c*/ 	.word	0x0000de00


	//   ....[135]....
        /*1a70*/ 	.word	0x0000de80


	//   ....[136]....
        /*1a74*/ 	.word	0x0000df00


	//   ....[137]....
        /*1a78*/ 	.word	0x0000df80


	//   ....[138]....
        /*1a7c*/ 	.word	0x0000e000


	//   ....[139]....
        /*1a80*/ 	.word	0x0000e080


	//   ....[140]....
        /*1a84*/ 	.word	0x0000e100


	//   ....[141]....
        /*1a88*/ 	.word	0x0000e180


	//   ....[142]....
        /*1a8c*/ 	.word	0x0000e200


	//   ....[143]....
        /*1a90*/ 	.word	0x0000e280


	//   ....[144]....
        /*1a94*/ 	.word	0x0000e300


	//   ....[145]....
        /*1a98*/ 	.word	0x0000e380


	//   ....[146]....
        /*1a9c*/ 	.word	0x0000e400


	//   ....[147]....
        /*1aa0*/ 	.word	0x0000e480


	//   ....[148]....
        /*1aa4*/ 	.word	0x0000e500


	//   ....[149]....
        /*1aa8*/ 	.word	0x0000e580


	//   ....[150]....
        /*1aac*/ 	.word	0x0000e600


	//   ....[151]....
        /*1ab0*/ 	.word	0x0000e680


	//   ....[152]....
        /*1ab4*/ 	.word	0x0000e700


	//   ....[153]....
        /*1ab8*/ 	.word	0x0000e780


	//   ....[154]....
        /*1abc*/ 	.word	0x0000e800


	//   ....[155]....
        /*1ac0*/ 	.word	0x0000e880


	//   ....[156]....
        /*1ac4*/ 	.word	0x0000e900


	//   ....[157]....
        /*1ac8*/ 	.word	0x0000e980


	//   ....[158]....
        /*1acc*/ 	.word	0x0000ea00


	//   ....[159]....
        /*1ad0*/ 	.word	0x0000ea80


	//   ....[160]....
        /*1ad4*/ 	.word	0x0000eb00


	//   ....[161]....
        /*1ad8*/ 	.word	0x0000ebc0


	//   ....[162]....
        /*1adc*/ 	.word	0x0000ec20


	//   ....[163]....
        /*1ae0*/ 	.word	0x0000ec90


	//   ....[164]....
        /*1ae4*/ 	.word	0x0000ed10


	//   ....[165]....
        /*1ae8*/ 	.word	0x0000ed90


	//   ....[166]....
        /*1aec*/ 	.word	0x0000ee10


	//   ....[167]....
        /*1af0*/ 	.word	0x0000ee90


	//   ....[168]....
        /*1af4*/ 	.word	0x0000ef10


	//   ....[169]....
        /*1af8*/ 	.word	0x0000ef90


	//   ....[170]....
        /*1afc*/ 	.word	0x0000f010


	//   ....[171]....
        /*1b00*/ 	.word	0x0000f090


	//   ....[172]....
        /*1b04*/ 	.word	0x0000f110


	//   ....[173]....
        /*1b08*/ 	.word	0x0000f190


	//   ....[174]....
        /*1b0c*/ 	.word	0x0000f210


	//   ....[175]....
        /*1b10*/ 	.word	0x0000f290


	//   ....[176]....
        /*1b14*/ 	.word	0x0000f310


	//   ....[177]....
        /*1b18*/ 	.word	0x0000f390


	//   ....[178]....
        /*1b1c*/ 	.word	0x0000f410


	//   ....[179]....
        /*1b20*/ 	.word	0x0000f490


	//   ....[180]....
        /*1b24*/ 	.word	0x0000f510


	//   ....[181]....
        /*1b28*/ 	.word	0x0000f590


	//   ....[182]....
        /*1b2c*/ 	.word	0x0000f610


	//   ....[183]....
        /*1b30*/ 	.word	0x0000f690


	//   ....[184]....
        /*1b34*/ 	.word	0x0000f710


	//   ....[185]....
        /*1b38*/ 	.word	0x0000f790


	//   ....[186]....
        /*1b3c*/ 	.word	0x0000f810


	//   ....[187]....
        /*1b40*/ 	.word	0x0000f890


	//   ....[188]....
        /*1b44*/ 	.word	0x0000f910


	//   ....[189]....
        /*1b48*/ 	.word	0x0000f990


	//   ....[190]....
        /*1b4c*/ 	.word	0x0000fa10


	//   ....[191]....
        /*1b50*/ 	.word	0x0000fa90


	//   ....[192]....
        /*1b54*/ 	.word	0x0000fb40


	//   ....[193]....
        /*1b58*/ 	.word	0x0000fbf0


	//   ....[194]....
        /*1b5c*/ 	.word	0x0000fc60


	//   ....[195]....
        /*1b60*/ 	.word	0x0000fce0


	//   ....[196]....
        /*1b64*/ 	.word	0x0000fd60


	//   ....[197]....
        /*1b68*/ 	.word	0x0000fde0


	//   ....[198]....
        /*1b6c*/ 	.word	0x0000fe60


	//   ....[199]....
        /*1b70*/ 	.word	0x0000fee0


	//   ....[200]....
        /*1b74*/ 	.word	0x0000ff60


	//   ....[201]....
        /*1b78*/ 	.word	0x0000ffe0


	//   ....[202]....
        /*1b7c*/ 	.word	0x00010060


	//   ....[203]....
        /*1b80*/ 	.word	0x000100e0


	//   ....[204]....
        /*1b84*/ 	.word	0x00010160


	//   ....[205]....
        /*1b88*/ 	.word	0x000101e0


	//   ....[206]....
        /*1b8c*/ 	.word	0x00010260


	//   ....[207]....
        /*1b90*/ 	.word	0x000102e0


	//   ....[208]....
        /*1b94*/ 	.word	0x00010360


	//   ....[209]....
        /*1b98*/ 	.word	0x000103e0


	//   ....[210]....
        /*1b9c*/ 	.word	0x00010460


	//   ....[211]....
        /*1ba0*/ 	.word	0x000104e0


	//   ....[212]....
        /*1ba4*/ 	.word	0x00010560


	//   ....[213]....
        /*1ba8*/ 	.word	0x000105e0


	//   ....[214]....
        /*1bac*/ 	.word	0x00010660


	//   ....[215]....
        /*1bb0*/ 	.word	0x000106e0


	//   ....[216]....
        /*1bb4*/ 	.word	0x00010760


	//   ....[217]....
        /*1bb8*/ 	.word	0x000107e0


	//   ....[218]....
        /*1bbc*/ 	.word	0x00010860


	//   ....[219]....
        /*1bc0*/ 	.word	0x000108e0


	//   ....[220]....
        /*1bc4*/ 	.word	0x00010960


	//   ....[221]....
        /*1bc8*/ 	.word	0x000109e0


	//   ....[222]....
        /*1bcc*/ 	.word	0x00010a60


	//   ....[223]....
        /*1bd0*/ 	.word	0x00010ae0


	//   ....[224]....
        /*1bd4*/ 	.word	0x00010b50


	//   ....[225]....
        /*1bd8*/ 	.word	0x00010c30


	//   ....[226]....
        /*1bdc*/ 	.word	0x00010cb0


	//   ....[227]....
        /*1be0*/ 	.word	0x00010d30


	//   ....[228]....
        /*1be4*/ 	.word	0x00010db0


	//   ....[229]....
        /*1be8*/ 	.word	0x00010e30


	//   ....[230]....
        /*1bec*/ 	.word	0x00010eb0


	//   ....[231]....
        /*1bf0*/ 	.word	0x00010f30


	//   ....[232]....
        /*1bf4*/ 	.word	0x00010fb0


	//   ....[233]....
        /*1bf8*/ 	.word	0x00011030


	//   ....[234]....
        /*1bfc*/ 	.word	0x000110b0


	//   ....[235]....
        /*1c00*/ 	.word	0x00011130


	//   ....[236]....
        /*1c04*/ 	.word	0x000111b0


	//   ....[237]....
        /*1c08*/ 	.word	0x00011230


	//   ....[238]....
        /*1c0c*/ 	.word	0x000112b0


	//   ....[239]....
        /*1c10*/ 	.word	0x00011330


	//   ....[240]....
        /*1c14*/ 	.word	0x000113b0


	//   ....[241]....
        /*1c18*/ 	.word	0x00011430


	//   ....[242]....
        /*1c1c*/ 	.word	0x000114b0


	//   ....[243]....
        /*1c20*/ 	.word	0x00011530


	//   ....[244]....
        /*1c24*/ 	.word	0x000115b0


	//   ....[245]....
        /*1c28*/ 	.word	0x00011630


	//   ....[246]....
        /*1c2c*/ 	.word	0x000116b0


	//   ....[247]....
        /*1c30*/ 	.word	0x00011730


	//   ....[248]....
        /*1c34*/ 	.word	0x000117b0


	//   ....[249]....
        /*1c38*/ 	.word	0x00011830


	//   ....[250]....
        /*1c3c*/ 	.word	0x000118b0


	//   ....[251]....
        /*1c40*/ 	.word	0x00011930


	//   ....[252]....
        /*1c44*/ 	.word	0x000119b0


	//   ....[253]....
        /*1c48*/ 	.word	0x00011a30


	//   ....[254]....
        /*1c4c*/ 	.word	0x00011aa0


	//   ....[255]....
        /*1c50*/ 	.word	0x00011b10


	//   ....[0]....
        /*1c54*/ 	.word	0x00011bf0


	//   ....[1]....
        /*1c58*/ 	.word	0x00011c70


	//   ....[2]....
        /*1c5c*/ 	.word	0x00011cf0


	//   ....[3]....
        /*1c60*/ 	.word	0x00011d70


	//   ....[4]....
        /*1c64*/ 	.word	0x00011df0


	//   ....[5]....
        /*1c68*/ 	.word	0x00011e70


	//   ....[6]....
        /*1c6c*/ 	.word	0x00011ef0


	//   ....[7]....
        /*1c70*/ 	.word	0x00011f70


	//   ....[8]....
        /*1c74*/ 	.word	0x00011ff0


	//   ....[9]....
        /*1c78*/ 	.word	0x00012070


	//   ....[10]....
        /*1c7c*/ 	.word	0x000120f0


	//   ....[11]....
        /*1c80*/ 	.word	0x00012170


	//   ....[12]....
        /*1c84*/ 	.word	0x000121f0


	//   ....[13]....
        /*1c88*/ 	.word	0x00012270


	//   ....[14]....
        /*1c8c*/ 	.word	0x000122f0


	//   ....[15]....
        /*1c90*/ 	.word	0x00012370


	//   ....[16]....
        /*1c94*/ 	.word	0x000123f0


	//   ....[17]....
        /*1c98*/ 	.word	0x00012470


	//   ....[18]....
        /*1c9c*/ 	.word	0x000124f0


	//   ....[19]....
        /*1ca0*/ 	.word	0x00012570


	//   ....[20]....
        /*1ca4*/ 	.word	0x000125f0


	//   ....[21]....
        /*1ca8*/ 	.word	0x00012670


	//   ....[22]....
        /*1cac*/ 	.word	0x000126f0


	//   ....[23]....
        /*1cb0*/ 	.word	0x00012770


	//   ....[24]....
        /*1cb4*/ 	.word	0x000127f0


	//   ....[25]....
        /*1cb8*/ 	.word	0x00012870


	//   ....[26]....
        /*1cbc*/ 	.word	0x000128f0


	//   ....[27]....
        /*1cc0*/ 	.word	0x00012970


	//   ....[28]....
        /*1cc4*/ 	.word	0x00012a40


	//   ....[29]....
        /*1cc8*/ 	.word	0x00012a90


	//   ....[30]....
        /*1ccc*/ 	.word	0x00012b10


	//   ....[31]....
        /*1cd0*/ 	.word	0x00012bc0


	//   ....[32]....
        /*1cd4*/ 	.word	0x00012c40


	//   ....[33]....
        /*1cd8*/ 	.word	0x00012cc0


	//   ....[34]....
        /*1cdc*/ 	.word	0x00012d40


	//   ....[35]....
        /*1ce0*/ 	.word	0x00012dc0


	//   ....[36]....
        /*1ce4*/ 	.word	0x00012e40


	//   ....[37]....
        /*1ce8*/ 	.word	0x00012ec0


	//   ....[38]....
        /*1cec*/ 	.word	0x00012f40


	//   ....[39]....
        /*1cf0*/ 	.word	0x00012fc0


	//   ....[40]....
        /*1cf4*/ 	.word	0x00013040


	//   ....[41]....
        /*1cf8*/ 	.word	0x000130c0


	//   ....[42]....
        /*1cfc*/ 	.word	0x00013140


	//   ....[43]....
        /*1d00*/ 	.word	0x000131c0


	//   ....[44]....
        /*1d04*/ 	.word	0x00013240


	//   ....[45]....
        /*1d08*/ 	.word	0x000132c0


	//   ....[46]....
        /*1d0c*/ 	.word	0x00013340


	//   ....[47]....
        /*1d10*/ 	.word	0x000133c0


	//   ....[48]....
        /*1d14*/ 	.word	0x00013440


	//   ....[49]....
        /*1d18*/ 	.word	0x000134c0


	//   ....[50]....
        /*1d1c*/ 	.word	0x00013540


	//   ....[51]....
        /*1d20*/ 	.word	0x000135c0


	//   ....[52]....
        /*1d24*/ 	.word	0x00013640


	//   ....[53]....
        /*1d28*/ 	.word	0x000136c0


	//   ....[54]....
        /*1d2c*/ 	.word	0x00013740


	//   ....[55]....
        /*1d30*/ 	.word	0x000137c0


	//   ....[56]....
        /*1d34*/ 	.word	0x00013840


	//   ....[57]....
        /*1d38*/ 	.word	0x000138c0


	//   ....[58]....
        /*1d3c*/ 	.word	0x00013940


	//   ....[59]....
        /*1d40*/ 	.word	0x000139c0


	//   ....[60]....
        /*1d44*/ 	.word	0x00013a30


	//   ....[61]....
        /*1d48*/ 	.word	0x00013b00


	//   ....[62]....
        /*1d4c*/ 	.word	0x00013b80


	//   ....[63]....
        /*1d50*/ 	.word	0x00013c00


	//   ....[64]....
        /*1d54*/ 	.word	0x00013c80


	//   ....[65]....
        /*1d58*/ 	.word	0x00013d00


	//   ....[66]....
        /*1d5c*/ 	.word	0x00013d80


	//   ....[67]....
        /*1d60*/ 	.word	0x00013e00


	//   ....[68]....
        /*1d64*/ 	.word	0x00013e80


	//   ....[69]....
        /*1d68*/ 	.word	0x00013f00


	//   ....[70]....
        /*1d6c*/ 	.word	0x00013f80


	//   ....[71]....
        /*1d70*/ 	.word	0x00014000


	//   ....[72]....
        /*1d74*/ 	.word	0x00014080


	//   ....[73]....
        /*1d78*/ 	.word	0x00014100


	//   ....[74]....
        /*1d7c*/ 	.word	0x00014180


	//   ....[75]....
        /*1d80*/ 	.word	0x00014200


	//   ....[76]....
        /*1d84*/ 	.word	0x00014280


	//   ....[77]....
        /*1d88*/ 	.word	0x00014300


	//   ....[78]....
        /*1d8c*/ 	.word	0x00014380


	//   ....[79]....
        /*1d90*/ 	.word	0x00014400


	//   ....[80]....
        /*1d94*/ 	.word	0x00014480


	//   ....[81]....
        /*1d98*/ 	.word	0x00014500


	//   ....[82]....
        /*1d9c*/ 	.word	0x00014580


	//   ....[83]....
        /*1da0*/ 	.word	0x00014600


	//   ....[84]....
        /*1da4*/ 	.word	0x00014680


	//   ....[85]....
        /*1da8*/ 	.word	0x00014700


	//   ....[86]....
        /*1dac*/ 	.word	0x00014780


	//   ....[87]....
        /*1db0*/ 	.word	0x00014800


	//   ....[88]....
        /*1db4*/ 	.word	0x00014880


	//   ....[89]....
        /*1db8*/ 	.word	0x00014900


	//   ....[90]....
        /*1dbc*/ 	.word	0x000149d0


	//   ....[91]....
        /*1dc0*/ 	.word	0x00014a20


	//   ....[92]....
        /*1dc4*/ 	.word	0x00014ad0


	//   ....[93]....
        /*1dc8*/ 	.word	0x00014b50


	//   ....[94]....
        /*1dcc*/ 	.word	0x00014bd0


	//   ....[95]....
        /*1dd0*/ 	.word	0x00014c50


	//   ....[96]....
        /*1dd4*/ 	.word	0x00014cd0


	//   ....[97]....
        /*1dd8*/ 	.word	0x00014d50


	//   ....[98]....
        /*1ddc*/ 	.word	0x00014dd0


	//   ....[99]....
        /*1de0*/ 	.word	0x00014e50


	//   ....[100]....
        /*1de4*/ 	.word	0x00014ed0


	//   ....[101]....
        /*1de8*/ 	.word	0x00014f50


	//   ....[102]....
        /*1dec*/ 	.word	0x00014fd0


	//   ....[103]....
        /*1df0*/ 	.word	0x00015050


	//   ....[104]....
        /*1df4*/ 	.word	0x000150d0


	//   ....[105]....
        /*1df8*/ 	.word	0x00015150


	//   ....[106]....
        /*1dfc*/ 	.word	0x000151d0


	//   ....[107]....
        /*1e00*/ 	.word	0x00015250


	//   ....[108]....
        /*1e04*/ 	.word	0x000152d0


	//   ....[109]....
        /*1e08*/ 	.word	0x00015350


	//   ....[110]....
        /*1e0c*/ 	.word	0x000153d0


	//   ....[111]....
        /*1e10*/ 	.word	0x00015450


	//   ....[112]....
        /*1e14*/ 	.word	0x000154d0


	//   ....[113]....
        /*1e18*/ 	.word	0x00015550


	//   ....[114]....
        /*1e1c*/ 	.word	0x000155d0


	//   ....[115]....
        /*1e20*/ 	.word	0x00015650


	//   ....[116]....
        /*1e24*/ 	.word	0x000156d0


	//   ....[117]....
        /*1e28*/ 	.word	0x00015750


	//   ....[118]....
        /*1e2c*/ 	.word	0x000157d0


	//   ....[119]....
        /*1e30*/ 	.word	0x00015850


	//   ....[120]....
        /*1e34*/ 	.word	0x000158d0


	//   ....[121]....
        /*1e38*/ 	.word	0x00015950


	//   ....[122]....
        /*1e3c*/ 	.word	0x00015a40


	//   ....[123]....
        /*1e40*/ 	.word	0x00015a90


	//   ....[124]....
        /*1e44*/ 	.word	0x00015b00


	//   ....[125]....
        /*1e48*/ 	.word	0x00015b80


	//   ....[126]....
        /*1e4c*/ 	.word	0x00015c00


	//   ....[127]....
        /*1e50*/ 	.word	0x00015c80


	//   ....[128]....
        /*1e54*/ 	.word	0x00015d00


	//   ....[129]....
        /*1e58*/ 	.word	0x00015d80


	//   ....[130]....
        /*1e5c*/ 	.word	0x00015e00


	//   ....[131]....
        /*1e60*/ 	.word	0x00015e80


	//   ....[132]....
        /*1e64*/ 	.word	0x00015f00


	//   ....[133]....
        /*1e68*/ 	.word	0x00015f80


	//   ....[134]....
        /*1e6c*/ 	.word	0x00016000


	//   ....[135]....
        /*1e70*/ 	.word	0x00016080


	//   ....[136]....
        /*1e74*/ 	.word	0x00016100


	//   ....[137]....
        /*1e78*/ 	.word	0x00016180


	//   ....[138]....
        /*1e7c*/ 	.word	0x00016200


	//   ....[139]....
        /*1e80*/ 	.word	0x00016280


	//   ....[140]....
        /*1e84*/ 	.word	0x00016300


	//   ....[141]....
        /*1e88*/ 	.word	0x00016380


	//   ....[142]....
        /*1e8c*/ 	.word	0x00016400


	//   ....[143]....
        /*1e90*/ 	.word	0x00016480


	//   ....[144]....
        /*1e94*/ 	.word	0x00016500


	//   ....[145]....
        /*1e98*/ 	.word	0x00016580


	//   ....[146]....
        /*1e9c*/ 	.word	0x00016600


	//   ....[147]....
        /*1ea0*/ 	.word	0x00016680


	//   ....[148]....
        /*1ea4*/ 	.word	0x00016700


	//   ....[149]....
        /*1ea8*/ 	.word	0x00016780


	//   ....[150]....
        /*1eac*/ 	.word	0x00016800


	//   ....[151]....
        /*1eb0*/ 	.word	0x00016880


	//   ....[152]....
        /*1eb4*/ 	.word	0x00016960


	//   ....[153]....
        /*1eb8*/ 	.word	0x000169e0


	//   ....[154]....
        /*1ebc*/ 	.word	0x00016a50


	//   ....[155]....
        /*1ec0*/ 	.word	0x00016ac0


	//   ....[156]....
        /*1ec4*/ 	.word	0x00016b40


	//   ....[157]....
        /*1ec8*/ 	.word	0x00016bc0


	//   ....[158]....
        /*1ecc*/ 	.word	0x00016c40


	//   ....[159]....
        /*1ed0*/ 	.word	0x00016cc0


	//   ....[160]....
        /*1ed4*/ 	.word	0x00016d40


	//   ....[161]....
        /*1ed8*/ 	.word	0x00016dc0


	//   ....[162]....
        /*1edc*/ 	.word	0x00016e40


	//   ....[163]....
        /*1ee0*/ 	.word	0x00016ec0


	//   ....[164]....
        /*1ee4*/ 	.word	0x00016f40


	//   ....[165]....
        /*1ee8*/ 	.word	0x00016fc0


	//   ....[166]....
        /*1eec*/ 	.word	0x00017040


	//   ....[167]....
        /*1ef0*/ 	.word	0x000170c0


	//   ....[168]....
        /*1ef4*/ 	.word	0x00017140


	//   ....[169]....
        /*1ef8*/ 	.word	0x000171c0


	//   ....[170]....
        /*1efc*/ 	.word	0x00017240


	//   ....[171]....
        /*1f00*/ 	.word	0x000172c0


	//   ....[172]....
        /*1f04*/ 	.word	0x00017340


	//   ....[173]....
        /*1f08*/ 	.word	0x000173c0


	//   ....[174]....
        /*1f0c*/ 	.word	0x00017440


	//   ....[175]....
        /*1f10*/ 	.word	0x000174c0


	//   ....[176]....
        /*1f14*/ 	.word	0x00017540


	//   ....[177]....
        /*1f18*/ 	.word	0x000175c0


	//   ....[178]....
        /*1f1c*/ 	.word	0x00017640


	//   ....[179]....
        /*1f20*/ 	.word	0x000176c0


	//   ....[180]....
        /*1f24*/ 	.word	0x00017740


	//   ....[181]....
        /*1f28*/ 	.word	0x000177c0


	//   ....[182]....
        /*1f2c*/ 	.word	0x00017840


	//   ....[183]....
        /*1f30*/ 	.word	0x000178c0


	//   ....[184]....
        /*1f34*/ 	.word	0x00017960


	//   ....[185]....
        /*1f38*/ 	.word	0x00017a10


	//   ....[186]....
        /*1f3c*/ 	.word	0x00017a80


	//   ....[187]....
        /*1f40*/ 	.word	0x00017b00


	//   ....[188]....
        /*1f44*/ 	.word	0x00017b80


	//   ....[189]....
        /*1f48*/ 	.word	0x00017c00


	//   ....[190]....
        /*1f4c*/ 	.word	0x00017c80


	//   ....[191]....
        /*1f50*/ 	.word	0x00017d00


	//   ....[192]....
        /*1f54*/ 	.word	0x00017d80


	//   ....[193]....
        /*1f58*/ 	.word	0x00017e00


	//   ....[194]....
        /*1f5c*/ 	.word	0x00017e80


	//   ....[195]....
        /*1f60*/ 	.word	0x00017f00


	//   ....[196]....
        /*1f64*/ 	.word	0x00017f80


	//   ....[197]....
        /*1f68*/ 	.word	0x00018000


	//   ....[198]....
        /*1f6c*/ 	.word	0x00018080


	//   ....[199]....
        /*1f70*/ 	.word	0x00018100


	//   ....[200]....
        /*1f74*/ 	.word	0x00018180


	//   ....[201]....
        /*1f78*/ 	.word	0x00018200


	//   ....[202]....
        /*1f7c*/ 	.word	0x00018280


	//   ....[203]....
        /*1f80*/ 	.word	0x00018300


	//   ....[204]....
        /*1f84*/ 	.word	0x00018380


	//   ....[205]....
        /*1f88*/ 	.word	0x00018400


	//   ....[206]....
        /*1f8c*/ 	.word	0x00018480


	//   ....[207]....
        /*1f90*/ 	.word	0x00018500


	//   ....[208]....
        /*1f94*/ 	.word	0x00018580


	//   ....[209]....
        /*1f98*/ 	.word	0x00018600


	//   ....[210]....
        /*1f9c*/ 	.word	0x00018680


	//   ....[211]....
        /*1fa0*/ 	.word	0x00018700


	//   ....[212]....
        /*1fa4*/ 	.word	0x00018780


	//   ....[213]....
        /*1fa8*/ 	.word	0x00018800


	//   ....[214]....
        /*1fac*/ 	.word	0x00018880


	//   ....[215]....
        /*1fb0*/ 	.word	0x00018930


	//   ....[216]....
        /*1fb4*/ 	.word	0x000189e0


	//   ....[217]....
        /*1fb8*/ 	.word	0x00018a50


	//   ....[218]....
        /*1fbc*/ 	.word	0x00018ad0


	//   ....[219]....
        /*1fc0*/ 	.word	0x00018b50


	//   ....[220]....
        /*1fc4*/ 	.word	0x00018bd0


	//   ....[221]....
        /*1fc8*/ 	.word	0x00018c50


	//   ....[222]....
        /*1fcc*/ 	.word	0x00018cd0


	//   ....[223]....
        /*1fd0*/ 	.word	0x00018d50


	//   ....[224]....
        /*1fd4*/ 	.word	0x00018dd0


	//   ....[225]....
        /*1fd8*/ 	.word	0x00018e50


	//   ....[226]....
        /*1fdc*/ 	.word	0x00018ed0


	//   ....[227]....
        /*1fe0*/ 	.word	0x00018f50


	//   ....[228]....
        /*1fe4*/ 	.word	0x00018fd0


	//   ....[229]....
        /*1fe8*/ 	.word	0x00019050


	//   ....[230]....
        /*1fec*/ 	.word	0x000190d0


	//   ....[231]....
        /*1ff0*/ 	.word	0x00019150


	//   ....[232]....
        /*1ff4*/ 	.word	0x000191d0


	//   ....[233]....
        /*1ff8*/ 	.word	0x00019250


	//   ....[234]....
        /*1ffc*/ 	.word	0x000192d0


	//   ....[235]....
        /*2000*/ 	.word	0x00019350


	//   ....[236]....
        /*2004*/ 	.word	0x000193d0


	//   ....[237]....
        /*2008*/ 	.word	0x00019450


	//   ....[238]....
        /*200c*/ 	.word	0x000194d0


	//   ....[239]....
        /*2010*/ 	.word	0x00019550


	//   ....[240]....
        /*2014*/ 	.word	0x000195d0


	//   ....[241]....
        /*2018*/ 	.word	0x00019650


	//   ....[242]....
        /*201c*/ 	.word	0x000196d0


	//   ....[243]....
        /*2020*/ 	.word	0x00019750


	//   ....[244]....
        /*2024*/ 	.word	0x000197d0


	//----- nvinfo : EIATTR_VRC_CTA_INIT_COUNT
	.align		4
.L_25:
        /*2028*/ 	.byte	0x02, 0x4a
	.zero		1
	.zero		1


	//----- nvinfo : EIATTR_EXIT_INSTR_OFFSETS
	.align		4
        /*202c*/ 	.byte	0x04, 0x1c
        /*202e*/ 	.short	(.L_27 - .L_26)


	//   ....[0]....
.L_26:
        /*2030*/ 	.word	0x00009400


	//   ....[1]....
        /*2034*/ 	.word	0x00009720


	//----- nvinfo : EIATTR_CRS_STACK_SIZE
	.align		4
.L_27:
        /*2038*/ 	.byte	0x04, 0x1e
        /*203a*/ 	.short	(.L_29 - .L_28)
.L_28:
        /*203c*/ 	.word	0x00000000


	//----- nvinfo : EIATTR_CBANK_PARAM_SIZE
	.align		4
.L_29:
        /*2040*/ 	.byte	0x03, 0x19
        /*2042*/ 	.short	0x0028


	//----- nvinfo : EIATTR_PARAM_CBANK
	.align		4
        /*2044*/ 	.byte	0x04, 0x0a
        /*2046*/ 	.short	(.L_31 - .L_30)
	.align		4
.L_30:
        /*2048*/ 	.word	index@(.nv.constant0._Z40flashattn_2warp_fixedrole_online_softmaxILi16ELi16ELi16ELi32EEvPK6__halfS2_S2_Pfif)
        /*204c*/ 	.short	0x0380
        /*204e*/ 	.short	0x0028


	//----- nvinfo : EIATTR_SW_WAR
	.align		4
.L_31:
        /*2050*/ 	.byte	0x04, 0x36
        /*2052*/ 	.short	(.L_33 - .L_32)
.L_32:
        /*2054*/ 	.word	0x00000008
.L_33:


//--------------------- .nv.callgraph             --------------------------
	.section	.nv.callgraph,"",@"SHT_CUDA_CALLGRAPH"
	.align	4
	.sectionentsize	8
	.align		4
        /*0000*/ 	.word	0x00000000
	.align		4
        /*0004*/ 	.word	0xffffffff
	.align		4
        /*0008*/ 	.word	0x00000000
	.align		4
        /*000c*/ 	.word	0xfffffffe
	.align		4
        /*0010*/ 	.word	0x00000000
	.align		4
        /*0014*/ 	.word	0xfffffffd
	.align		4
        /*0018*/ 	.word	0x00000000
	.align		4
        /*001c*/ 	.word	0xfffffffc


//--------------------- .text._Z40flashattn_2warp_fixedrole_online_softmaxILi16ELi16ELi16ELi32EEvPK6__halfS2_S2_Pfif --------------------------
	.section	.text._Z40flashattn_2warp_fixedrole_online_softmaxILi16ELi16ELi16ELi32EEvPK6__halfS2_S2_Pfif,"ax",@progbits
	.align	128
        .global         _Z40flashattn_2warp_fixedrole_online_softmaxILi16ELi16ELi16ELi32EEvPK6__halfS2_S2_Pfif
        .type           _Z40flashattn_2warp_fixedrole_online_softmaxILi16ELi16ELi16ELi32EEvPK6__halfS2_S2_Pfif,@function
        .size           _Z40flashattn_2warp_fixedrole_online_softmaxILi16ELi16ELi16ELi32EEvPK6__halfS2_S2_Pfif,(.L_x_529 - _Z40flashattn_2warp_fixedrole_online_softmaxILi16ELi16ELi16ELi32EEvPK6__halfS2_S2_Pfif)
        .other          _Z40flashattn_2warp_fixedrole_online_softmaxILi16ELi16ELi16ELi32EEvPK6__halfS2_S2_Pfif,@"STO_CUDA_ENTRY STV_DEFAULT"
_Z40flashattn_2warp_fixedrole_online_softmaxILi16ELi16ELi16ELi32EEvPK6__halfS2_S2_Pfif:
.text._Z40flashattn_2warp_fixedrole_online_softmaxILi16ELi16ELi16ELi32EEvPK6__halfS2_S2_Pfif:
[----:B------:R-:W-:Y:S01]  /*0000*/  LDC R1, c[0x0][0x37c] ;  /* 0x0000df00ff017b82 */ /* 0x000fe20000000800 */
[----:B------:R-:W0:Y:S01]  /*0010*/  S2R R42, SR_TID.X ;  /* 0x00000000002a7919 */ /* 0x000e220000002100 */
[----:B------:R-:W1:Y:S01]  /*0020*/  LDCU.64 UR8, c[0x0][0x358] ;  /* 0x00006b00ff0877ac */ /* 0x000e620008000a00 */
[----:B------:R-:W-:Y:S01]  /*0030*/  BSSY.RECONVERGENT B0, `(.L_x_0) ;  /* 0x0000028000007945 */ /* 0x000fe20003800200 */
[----:B0-----:R-:W-:-:S04]  /*0040*/  LOP3.LUT R0, R42, 0x3e0, RZ, 0xc0, !PT ;  /* 0x000003e02a007812 */ /* 0x001fc800078ec0ff */
[----:B------:R-:W-:-:S13]  /*0050*/  ISETP.NE.AND P0, PT, R0, 0x20, PT ;  /* 0x000000200000780c */ /* 0x000fda0003f05270 */
[----:B-1----:R-:W-:Y:S05]  /*0060*/  @P0 BRA `(.L_x_1) ;  /* 0x0000000000900947 */ /* 0x002fea0003800000 */
[----:B------:R-:W0:Y:S01]  /*0070*/  S2R R5, SR_CTAID.X ;  /* 0x0000000000057919 */ /* 0x000e220000002500 */
[----:B------:R-:W1:Y:S01]  /*0080*/  LDC.64 R2, c[0x0][0x380] ;  /* 0x0000e000ff027b82 */ /* 0x000e620000000a00 */
[----:B0-----:R-:W-:-:S05]  /*0090*/  SHF.L.U32 R5, R5, 0x4, RZ ;  /* 0x0000000405057819 */ /* 0x001fca00000006ff */
[----:B-1----:R-:W-:-:S05]  /*00a0*/  IMAD.WIDE.U32 R2, R5, 0x2, R2 ;  /* 0x0000000205027825 */ /* 0x002fca00078e0002 */
[----:B------:R-:W2:Y:S04]  /*00b0*/  LDG.E.U16.CONSTANT R0, desc[UR8][R2.64] ;  /* 0x0000000802007981 */ /* 0x000ea8000c1e9500 */
[----:B------:R-:W3:Y:S04]  /*00c0*/  LDG.E.U16.CONSTANT R41, desc[UR8][R2.64+0x2] ;  /* 0x0000020802297981 */ /* 0x000ee8000c1e9500 */
[----:B------:R-:W4:Y:S04]  /*00d0*/  LDG.E.U16.CONSTANT R40, desc[UR8][R2.64+0x4] ;  /* 0x0000040802287981 */ /* 0x000f28000c1e9500 */
[----:B------:R-:W5:Y:S04]  /*00e0*/  LDG.E.U16.CONSTANT R39, desc[UR8][R2.64+0x6] ;  /* 0x0000060802277981 */ /* 0x000f68000c1e9500 */
        /* <DEDUP_REMOVED lines=11> */
[----:B------:R-:W5:Y:S01]  /*01a0*/  LDG.E.U16.CONSTANT R27, desc[UR8][R2.64+0x1e] ;  /* 0x00001e08021b7981 */ /* 0x000f62000c1e9500 */
[----:B--2---:R-:W-:-:S02]  /*01b0*/  HADD2.F32 R0, -RZ, R0.H0_H0 ;  /* 0x20000000ff007230 */ /* 0x004fc40000004100 */
[----:B---3--:R-:W-:Y:S02]  /*01c0*/  HADD2.F32 R41, -RZ, R41.H0_H0 ;  /* 0x20000029ff297230 */ /* 0x008fe40000004100 */
[----:B----4-:R-:W-:Y:S02]  /*01d0*/  HADD2.F32 R40, -RZ, R40.H0_H0 ;  /* 0x20000028ff287230 */ /* 0x010fe40000004100 */
[----:B-----5:R-:W-:Y:S02]  /*01e0*/  HADD2.F32 R39, -RZ, R39.H0_H0 ;  /* 0x20000027ff277230 */ /* 0x020fe40000004100 */
[----:B------:R-:W-:Y:S02]  /*01f0*/  HADD2.F32 R38, -RZ, R38.H0_H0 ;  /* 0x20000026ff267230 */ /* 0x000fe40000004100 */
[----:B------:R-:W-:Y:S02]  /*0200*/  HADD2.F32 R37, -RZ, R37.H0_H0 ;  /* 0x20000025ff257230 */ /* 0x000fe40000004100 */
[----:B------:R-:W-:-:S02]  /*0210*/  HADD2.F32 R36, -RZ, R36.H0_H0 ;  /* 0x20000024ff247230 */ /* 0x000fc40000004100 */
[----:B------:R-:W-:Y:S02]  /*0220*/  HADD2.F32 R35, -RZ, R35.H0_H0 ;  /* 0x20000023ff237230 */ /* 0x000fe40000004100 */
[----:B------:R-:W-:Y:S02]  /*0230*/  HADD2.F32 R34, -RZ, R34.H0_H0 ;  /* 0x20000022ff227230 */ /* 0x000fe40000004100 */
[----:B------:R-:W-:Y:S02]  /*0240*/  HADD2.F32 R33, -RZ, R33.H0_H0 ;  /* 0x20000021ff217230 */ /* 0x000fe40000004100 */
[----:B------:R-:W-:Y:S02]  /*0250*/  HADD2.F32 R32, -RZ, R32.H0_H0 ;  /* 0x20000020ff207230 */ /* 0x000fe40000004100 */
[----:B------:R-:W-:Y:S02]  /*0260*/  HADD2.F32 R31, -RZ, R31.H0_H0 ;  /* 0x2000001fff1f7230 */ /* 0x000fe40000004100 */
[----:B------:R-:W-:-:S02]  /*0270*/  HADD2.F32 R30, -RZ, R30.H0_H0 ;  /* 0x2000001eff1e7230 */ /* 0x000fc40000004100 */
[----:B------:R-:W-:Y:S02]  /*0280*/  HADD2.F32 R29, -RZ, R29.H0_H0 ;  /* 0x2000001dff1d7230 */ /* 0x000fe40000004100 */
[----:B------:R-:W-:Y:S02]  /*0290*/  HADD2.F32 R28, -RZ, R28.H0_H0 ;  /* 0x2000001cff1c7230 */ /* 0x000fe40000004100 */
[----:B------:R-:W-:-:S07]  /*02a0*/  HADD2.F32 R27, -RZ, R27.H0_H0 ;  /* 0x2000001bff1b7230 */ /* 0x000fce0000004100 */
.L_x_1:
[----:B------:R-:W-:Y:S05]  /*02b0*/  BSYNC.RECONVERGENT B0 ;  /* 0x0000000000007941 */ /* 0x000fea0003800200 */
.L_x_0:
[----:B------:R-:W0:Y:S01]  /*02c0*/  LDCU UR4, c[0x0][0x3a0] ;  /* 0x00007400ff0477ac */ /* 0x000e220008000800 */
[----:B------:R-:W-:Y:S01]  /*02d0*/  HFMA2 R2, -RZ, RZ, 0.0060882568359375, -1288 ;  /* 0x1e3ce508ff027431 */ /* 0x000fe200000001ff */
[----:B------:R-:W-:Y:S01]  /*02e0*/  MOV R26, RZ ;  /* 0x000000ff001a7202 */ /* 0x000fe20000000f00 */
[----:B------:R-:W-:Y:S01]  /*02f0*/  HFMA2 R43, -RZ, RZ, 0, 0 ;  /* 0x00000000ff2b7431 */ /* 0x000fe200000001ff */
[----:B------:R-:W-:Y:S02]  /*0300*/  CS2R R24, SRZ ;  /* 0x0000000000187805 */ /* 0x000fe4000001ff00 */
[----:B------:R-:W-:Y:S02]  /*0310*/  CS2R R22, SRZ ;  /* 0x0000000000167805 */ /* 0x000fe4000001ff00 */
[----:B------:R-:W-:Y:S02]  /*0320*/  CS2R R20, SRZ ;  /* 0x0000000000147805 */ /* 0x000fe4000001ff00 */
[----:B------:R-:W-:-:S02]  /*0330*/  CS2R R10, SRZ ;  /* 0x00000000000a7805 */ /* 0x000fc4000001ff00 */
[----:B------:R-:W-:Y:S02]  /*0340*/  CS2R R8, SRZ ;  /* 0x0000000000087805 */ /* 0x000fe4000001ff00 */
[----:B------:R-:W-:Y:S02]  /*0350*/  CS2R R6, SRZ ;  /* 0x0000000000067805 */ /* 0x000fe4000001ff00 */
[----:B------:R-:W-:Y:S02]  /*0360*/  CS2R R4, SRZ ;  /* 0x0000000000047805 */ /* 0x000fe4000001ff00 */
[----:B------:R-:W-:Y:S01]  /*0370*/  LOP3.LUT R3, R42, 0x1f, RZ, 0xc0, !PT ;  /* 0x0000001f2a037812 */ /* 0x000fe200078ec0ff */
[----:B0-----:R-:W-:-:S09]  /*0380*/  UISETP.GE.AND UP0, UPT, UR4, 0x1, UPT ;  /* 0x000000010400788c */ /* 0x001fd2000bf06270 */
[----:B------:R-:W-:Y:S05]  /*0390*/  BRA.U !UP0, `(.L_x_2) ;  /* 0x0000009108147547 */ /* 0x000fea000b800000 */
[----:B------:R-:W-:Y:S01]  /*03a0*/  ISETP.GT.U32.AND P1, PT, R42, 0x1f, PT ;  /* 0x0000001f2a00780c */ /* 0x000fe20003f24070 */
[----:B------:R-:W0:Y:S01]  /*03b0*/  LDCU UR14, c[0x0][0x3a0] ;  /* 0x00007400ff0e77ac */ /* 0x000e220008000800 */
[----:B------:R-:W-:Y:S02]  /*03c0*/  SHF.L.U32 R2, R3, 0x4, RZ ;  /* 0x0000000403027819 */ /* 0x000fe400000006ff */
[----:B------:R-:W-:Y:S01]  /*03d0*/  MOV R44, 0xff800000 ;  /* 0xff800000002c7802 */ /* 0x000fe20000000f00 */
[----:B------:R-:W1:Y:S01]  /*03e0*/  LDCU UR7, c[0x0][0x3a4] ;  /* 0x00007480ff0777ac */ /* 0x000e620008000800 */
[----:B------:R-:W-:Y:S02]  /*03f0*/  MOV R26, RZ ;  /* 0x000000ff001a7202 */ /* 0x000fe40000000f00 */
[----:B------:R-:W-:Y:S01]  /*0400*/  MOV R47, RZ ;  /* 0x000000ff002f7202 */ /* 0x000fe20000000f00 */
[----:B------:R-:W2:Y:S01]  /*0410*/  LDCU.64 UR10, c[0x0][0x388] ;  /* 0x00007100ff0a77ac */ /* 0x000ea20008000a00 */
[----:B------:R-:W3:Y:S01]  /*0420*/  LDCU.64 UR12, c[0x0][0x390] ;  /* 0x00007200ff0c77ac */ /* 0x000ee20008000a00 */
[----:B------:R-:W-:-:S05]  /*0430*/  UMOV UR4, URZ ;  /* 0x000000ff00047c82 */ /* 0x000fca0008000000 */
.L_x_11:
[----:B------:R-:W-:Y:S04]  /*0440*/  BSSY.RECONVERGENT B0, `(.L_x_3) ;  /* 0x0000076000007945 */ /* 0x000fe80003800200 */
[----:B01----:R-:W-:Y:S05]  /*0450*/  @P1 BRA `(.L_x_4) ;  /* 0x0000000400d01947 */ /* 0x003fea0003800000 */
[----:B------:R-:W4:Y:S01]  /*0460*/  S2R R12, SR_CTAID.X ;  /* 0x00000000000c7919 */ /* 0x000f220000002500 */
[----:B0-----:R-:W-:-:S13]  /*0470*/  ISETP.GE.AND P0, PT, R3, UR14, PT ;  /* 0x0000000e03007c0c */ /* 0x001fda000bf06270 */
[----:B------:R-:W-:Y:S02]  /*0480*/  @P0 PRMT R14, RZ, 0x7610, R14 ;  /* 0x00007610ff0e0816 */ /* 0x000fe4000000000e */
[----:B------:R-:W-:Y:S02]  /*0490*/  @P0 PRMT R45, RZ, 0x7610, R45 ;  /* 0x00007610ff2d0816 */ /* 0x000fe4000000002d */
[----:B----4-:R-:W-:-:S05]  /*04a0*/  LOP3.LUT R12, R12, 0x7ffffff0, RZ, 0xc0, !PT ;  /* 0x7ffffff00c0c7812 */ /* 0x010fca00078ec0ff */
[----:B------:R-:W-:-:S05]  /*04b0*/  IMAD R15, R12, UR14, RZ ;  /* 0x0000000e0c0f7c24 */ /* 0x000fca000f8e02ff */
[----:B------:R-:W-:-:S04]  /*04c0*/  IADD3 R18, P2, PT, R15, R2, RZ ;  /* 0x000000020f127210 */ /* 0x000fc80007f5e0ff */
[----:B------:R-:W-:Y:S02]  /*04d0*/  LEA.HI.X.SX32 R15, R15, RZ, 0x1, P2 ;  /* 0x000000ff0f0f7211 */ /* 0x000fe400010f0eff */
[C---:B--2---:R-:W-:Y:S02]  /*04e0*/  LEA R12, P2, R18.reuse, UR10, 0x1 ;  /* 0x0000000a120c7c11 */ /* 0x044fe4000f8408ff */
[----:B------:R-:W-:Y:S02]  /*04f0*/  @P0 PRMT R49, RZ, 0x7610, R49 ;  /* 0x00007610ff310816 */ /* 0x000fe40000000031 */
[----:B------:R-:W-:Y:S02]  /*0500*/  LEA.HI.X R13, R18, UR11, R15, 0x1, P2 ;  /* 0x0000000b120d7c11 */ /* 0x000fe400090f0c0f */
[----:B------:R-:W-:Y:S02]  /*0510*/  @P0 PRMT R51, RZ, 0x7610, R51 ;  /* 0x00007610ff330816 */ /* 0x000fe40000000033 */
[----:B------:R-:W-:Y:S01]  /*0520*/  @P0 PRMT R53, RZ, 0x7610, R53 ;  /* 0x00007610ff350816 */ /* 0x000fe20000000035 */
[----:B------:R-:W2:Y:S01]  /*0530*/  @!P0 LDG.E.U16.CONSTANT R14, desc[UR8][R12.64+0xc] ;  /* 0x00000c080c0e8981 */ /* 0x000ea2000c1e9500 */
[----:B------:R-:W-:-:S02]  /*0540*/  @P0 PRMT R42, RZ, 0x7610, R42 ;  /* 0x00007610ff2a0816 */ /* 0x000fc4000000002a */
[----:B------:R-:W-:Y:S01]  /*0550*/  @P0 PRMT R50, RZ, 0x7610, R50 ;  /* 0x00007610ff320816 */ /* 0x000fe20000000032 */
[----:B------:R-:W4:Y:S04]  /*0560*/  @!P0 LDG.E.U16.CONSTANT R45, desc[UR8][R12.64+0x2] ;  /* 0x000002080c2d8981 */ /* 0x000f28000c1e9500 */
[----:B------:R-:W5:Y:S04]  /*0570*/  @!P0 LDG.E.U16.CONSTANT R49, desc[UR8][R12.64+0x4] ;  /* 0x000004080c318981 */ /* 0x000f68000c1e9500 */
[----:B------:R-:W3:Y:S04]  /*0580*/  @!P0 LDG.E.U16.CONSTANT R51, desc[UR8][R12.64+0x6] ;  /* 0x000006080c338981 */ /* 0x000ee8000c1e9500 */
[----:B------:R-:W3:Y:S04]  /*0590*/  @!P0 LDG.E.U16.CONSTANT R53, desc[UR8][R12.64+0x8] ;  /* 0x000008080c358981 */ /* 0x000ee8000c1e9500 */
[----:B------:R-:W3:Y:S01]  /*05a0*/  @!P0 LDG.E.U16.CONSTANT R42, desc[UR8][R12.64+0xa] ;  /* 0x00000a080c2a8981 */ /* 0x000ee2000c1e9500 */
[----:B------:R-:W0:Y:S03]  /*05b0*/  S2UR UR6, SR_CgaCtaId ;  /* 0x00000000000679c3 */ /* 0x000e260000008800 */
[----:B------:R-:W3:Y:S01]  /*05c0*/  @!P0 LDG.E.U16.CONSTANT R50, desc[UR8][R12.64+0xe] ;  /* 0x00000e080c328981 */ /* 0x000ee2000c1e9500 */
[----:B------:R-:W-:Y:S01]  /*05d0*/  @P0 PRMT R48, RZ, 0x7610, R48 ;  /* 0x00007610ff300816 */ /* 0x000fe20000000030 */
[----:B------:R-:W1:Y:S05]  /*05e0*/  S2R R16, SR_TID.X ;  /* 0x0000000000107919 */ /* 0x000e6a0000002100 */
[----:B------:R-:W3:Y:S01]  /*05f0*/  @!P0 LDG.E.U16.CONSTANT R48, desc[UR8][R12.64+0x10] ;  /* 0x000010080c308981 */ /* 0x000ee2000c1e9500 */
[----:B------:R-:W-:Y:S01]  /*0600*/  UMOV UR5, 0x400 ;  /* 0x0000040000057882 */ /* 0x000fe20000000000 */
[----:B------:R-:W-:Y:S01]  /*0610*/  ISETP.GE.AND P3, PT, R3, UR14, PT ;  /* 0x0000000e03007c0c */ /* 0x000fe2000bf66270 */
[----:B0-----:R-:W-:Y:S01]  /*0620*/  ULEA UR5, UR6, UR5, 0x18 ;  /* 0x0000000506057291 */ /* 0x001fe2000f8ec0ff */
[----:B------:R-:W-:-:S02]  /*0630*/  @P0 PRMT R17, RZ, 0x7610, R17 ;  /* 0x00007610ff110816 */ /* 0x000fc40000000011 */
[----:B------:R-:W-:Y:S02]  /*0640*/  @P0 PRMT R19, RZ, 0x7610, R19 ;  /* 0x00007610ff130816 */ /* 0x000fe40000000013 */
[----:B------:R-:W-:Y:S02]  /*0650*/  @P0 PRMT R46, RZ, 0x7610, R46 ;  /* 0x00007610ff2e0816 */ /* 0x000fe4000000002e */
[----:B------:R-:W3:Y:S04]  /*0660*/  @!P0 LDG.E.U16.CONSTANT R17, desc[UR8][R12.64+0x12] ;  /* 0x000012080c118981 */ /* 0x000ee8000c1e9500 */
[----:B------:R-:W3:Y:S01]  /*0670*/  @!P0 LDG.E.U16.CONSTANT R19, desc[UR8][R12.64+0x14] ;  /* 0x000014080c138981 */ /* 0x000ee2000c1e9500 */
[----:B-1----:R-:W-:-:S03]  /*0680*/  LEA R16, R16, UR5, 0x5 ;  /* 0x0000000510107c11 */ /* 0x002fc6000f8e28ff */
[----:B------:R-:W3:Y:S01]  /*0690*/  @!P0 LDG.E.U16.CONSTANT R46, desc[UR8][R12.64+0x1e] ;  /* 0x00001e080c2e8981 */ /* 0x000ee2000c1e9500 */
[----:B------:R-:W-:-:S03]  /*06a0*/  @P0 PRMT R52, RZ, 0x7610, R52 ;  /* 0x00007610ff340816 */ /* 0x000fc60000000034 */
[----:B--2---:R3:W-:Y:S04]  /*06b0*/  STS.U16 [R16+0xc], R14 ;  /* 0x00000c0e10007388 */ /* 0x0047e80000000400 */
[----:B----4-:R0:W-:Y:S04]  /*06c0*/  STS.U16 [R16+0x2], R45 ;  /* 0x0000022d10007388 */ /* 0x0101e80000000400 */
[----:B-----5:R1:W-:Y:S01]  /*06d0*/  STS.U16 [R16+0x4], R49 ;  /* 0x0000043110007388 */ /* 0x0203e20000000400 */
[----:B---3--:R-:W-:-:S03]  /*06e0*/  LEA R14, P2, R18, UR12, 0x1 ;  /* 0x0000000c120e7c11 */ /* 0x008fc6000f8408ff */
[----:B------:R2:W-:Y:S01]  /*06f0*/  STS.U16 [R16+0x6], R51 ;  /* 0x0000063310007388 */ /* 0x0005e20000000400 */
[----:B0-----:R-:W-:-:S03]  /*0700*/  @P0 PRMT R45, RZ, 0x7610, R45 ;  /* 0x00007610ff2d0816 */ /* 0x001fc6000000002d */
[----:B------:R0:W-:Y:S01]  /*0710*/  STS.U16 [R16+0x8], R53 ;  /* 0x0000083510007388 */ /* 0x0001e20000000400 */
[----:B-1----:R-:W-:Y:S02]  /*0720*/  @P0 PRMT R49, RZ, 0x7610, R49 ;  /* 0x00007610ff310816 */ /* 0x002fe40000000031 */
[----:B------:R-:W-:Y:S01]  /*0730*/  LEA.HI.X R15, R18, UR13, R15, 0x1, P2 ;  /* 0x0000000d120f7c11 */ /* 0x000fe200090f0c0f */
[----:B------:R-:W-:Y:S01]  /*0740*/  STS.U16 [R16+0xa], R42 ;  /* 0x00000a2a10007388 */ /* 0x000fe20000000400 */
[----:B--2---:R-:W-:-:S03]  /*0750*/  @P0 PRMT R51, RZ, 0x7610, R51 ;  /* 0x00007610ff330816 */ /* 0x004fc60000000033 */
[----:B------:R1:W-:Y:S01]  /*0760*/  STS.U16 [R16+0xe], R50 ;  /* 0x00000e3210007388 */ /* 0x0003e20000000400 */
[----:B0-----:R-:W-:Y:S02]  /*0770*/  @P0 PRMT R53, RZ, 0x7610, R53 ;  /* 0x00007610ff350816 */ /* 0x001fe40000000035 */
[----:B------:R-:W-:Y:S01]  /*0780*/  @P0 PRMT R18, RZ, 0x7610, R18 ;  /* 0x00007610ff120816 */ /* 0x000fe20000000012 */
[----:B------:R-:W2:Y:S04]  /*0790*/  @!P0 LDG.E.U16.CONSTANT R45, desc[UR8][R12.64+0x16] ;  /* 0x000016080c2d8981 */ /* 0x000ea8000c1e9500 */
[----:B------:R-:W3:Y:S01]  /*07a0*/  @!P0 LDG.E.U16.CONSTANT R49, desc[UR8][R12.64+0x18] ;  /* 0x000018080c318981 */ /* 0x000ee2000c1e9500 */
[----:B-1----:R-:W-:-:S03]  /*07b0*/  @P0 PRMT R50, RZ, 0x7610, R50 ;  /* 0x00007610ff320816 */ /* 0x002fc60000000032 */
[----:B------:R-:W4:Y:S04]  /*07c0*/  @!P0 LDG.E.U16.CONSTANT R51, desc[UR8][R12.64+0x1a] ;  /* 0x00001a080c338981 */ /* 0x000f28000c1e9500 */
[----:B------:R-:W5:Y:S04]  /*07d0*/  @!P0 LDG.E.U16.CONSTANT R53, desc[UR8][R12.64+0x1c] ;  /* 0x00001c080c358981 */ /* 0x000f68000c1e9500 */
[----:B------:R0:W5:Y:S04]  /*07e0*/  @!P3 LDG.E.U16.CONSTANT R42, desc[UR8][R12.64] ;  /* 0x000000080c2ab981 */ /* 0x000168000c1e9500 */
[----:B------:R-:W5:Y:S01]  /*07f0*/  @!P0 LDG.E.U16.CONSTANT R18, desc[UR8][R14.64+0x2] ;  /* 0x000002080e128981 */ /* 0x000f62000c1e9500 */
[----:B0-----:R-:W-:-:S02]  /*0800*/  @!P0 MOV R12, R14 ;  /* 0x0000000e000c8202 */ /* 0x001fc40000000f00 */
[----:B------:R-:W-:Y:S01]  /*0810*/  @!P0 MOV R13, R15 ;  /* 0x0000000f000d8202 */ /* 0x000fe20000000f00 */
[----:B------:R0:W-:Y:S04]  /*0820*/  STS.U16 [R16+0x10], R48 ;  /* 0x0000103010007388 */ /* 0x0001e80000000400 */
[----:B------:R-:W5:Y:S04]  /*0830*/  @!P0 LDG.E.U16.CONSTANT R50, desc[UR8][R12.64+0x4] ;  /* 0x000004080c328981 */ /* 0x000f68000c1e9500 */
[----:B------:R-:W5:Y:S01]  /*0840*/  @!P0 LDG.E.U16.CONSTANT R52, desc[UR8][R12.64+0x6] ;  /* 0x000006080c348981 */ /* 0x000f62000c1e9500 */
[----:B0-----:R-:W-:-:S06]  /*0850*/  @P0 PRMT R48, RZ, 0x7610, R48 ;  /* 0x00007610ff300816 */ /* 0x001fcc0000000030 */
[----:B------:R-:W5:Y:S04]  /*0860*/  @!P0 LDG.E.U16.CONSTANT R48, desc[UR8][R12.64+0x8] ;  /* 0x000008080c308981 */ /* 0x000f68000c1e9500 */
[----:B------:R0:W-:Y:S04]  /*0870*/  STS.U16 [R16+0x12], R17 ;  /* 0x0000121110007388 */ /* 0x0001e80000000400 */
[----:B------:R1:W-:Y:S04]  /*0880*/  STS.U16 [R16+0x14], R19 ;  /* 0x0000141310007388 */ /* 0x0003e80000000400 */
[----:B------:R1:W-:Y:S01]  /*0890*/  STS.U16 [R16+0x1e], R46 ;  /* 0x00001e2e10007388 */ /* 0x0003e20000000400 */
[----:B0-----:R-:W-:-:S02]  /*08a0*/  @P0 PRMT R17, RZ, 0x7610, R17 ;  /* 0x00007610ff110816 */ /* 0x001fc40000000011 */
[----:B-1----:R-:W-:-:S04]  /*08b0*/  @P0 PRMT R19, RZ, 0x7610, R19 ;  /* 0x00007610ff130816 */ /* 0x002fc80000000013 */
[----:B------:R-:W5:Y:S01]  /*08c0*/  @!P0 LDG.E.U16.CONSTANT R17, desc[UR8][R12.64+0xa] ;  /* 0x00000a080c118981 */ /* 0x000f62000c1e9500 */
[----:B------:R-:W-:-:S03]  /*08d0*/  @P0 PRMT R46, RZ, 0x7610, R46 ;  /* 0x00007610ff2e0816 */ /* 0x000fc6000000002e */
[----:B------:R-:W5:Y:S04]  /*08e0*/  @!P0 LDG.E.U16.CONSTANT R19, desc[UR8][R12.64+0xc] ;  /* 0x00000c080c138981 */ /* 0x000f68000c1e9500 */
[----:B------:R-:W5:Y:S04]  /*08f0*/  @!P0 LDG.E.U16.CONSTANT R46, desc[UR8][R12.64+0x18] ;  /* 0x000018080c2e8981 */ /* 0x000f68000c1e9500 */
[----:B--2---:R0:W-:Y:S04]  /*0900*/  STS.U16 [R16+0x16], R45 ;  /* 0x0000162d10007388 */ /* 0x0041e80000000400 */
[----:B---3--:R1:W-:Y:S04]  /*0910*/  STS.U16 [R16+0x18], R49 ;  /* 0x0000183110007388 */ /* 0x0083e80000000400 */
[----:B----4-:R2:W-:Y:S01]  /*0920*/  STS.U16 [R16+0x1a], R51 ;  /* 0x00001a3310007388 */ /* 0x0105e20000000400 */
[----:B0-----:R-:W-:-:S02]  /*0930*/  @P0 PRMT R45, RZ, 0x7610, R45 ;  /* 0x00007610ff2d0816 */ /* 0x001fc4000000002d */
[----:B------:R-:W-:Y:S01]  /*0940*/  @P3 PRMT R42, RZ, 0x7610, R42 ;  /* 0x00007610ff2a3816 */ /* 0x000fe2000000002a */
[----:B-----5:R0:W-:Y:S01]  /*0950*/  STS.U16 [R16+0x1c], R53 ;  /* 0x00001c3510007388 */ /* 0x0201e20000000400 */
[----:B-1----:R-:W-:Y:S02]  /*0960*/  @P0 PRMT R49, RZ, 0x7610, R49 ;  /* 0x00007610ff310816 */ /* 0x002fe40000000031 */
[----:B--2---:R-:W-:Y:S01]  /*0970*/  @P0 PRMT R51, RZ, 0x7610, R51 ;  /* 0x00007610ff330816 */ /* 0x004fe20000000033 */
[----:B------:R1:W-:Y:S04]  /*0980*/  STS.U16 [R16], R42 ;  /* 0x0000002a10007388 */ /* 0x0003e80000000400 */
[----:B------:R2:W-:Y:S01]  /*0990*/  STS.U16 [R16+0x402], R18 ;  /* 0x0004021210007388 */ /* 0x0005e20000000400 */
[----:B0-----:R-:W-:-:S03]  /*09a0*/  @P0 PRMT R53, RZ, 0x7610, R53 ;  /* 0x00007610ff350816 */ /* 0x001fc60000000035 */
[----:B------:R-:W3:Y:S01]  /*09b0*/  @!P0 LDG.E.U16.CONSTANT R45, desc[UR8][R12.64+0xe] ;  /* 0x00000e080c2d8981 */ /* 0x000ee2000c1e9500 */
[----:B-1----:R-:W-:-:S03]  /*09c0*/  @P0 PRMT R42, RZ, 0x7610, R42 ;  /* 0x00007610ff2a0816 */ /* 0x002fc6000000002a */
[----:B------:R0:W-:Y:S01]  /*09d0*/  STS.U16 [R16+0x404], R50 ;  /* 0x0004043210007388 */ /* 0x0001e20000000400 */
[----:B--2---:R-:W-:-:S03]  /*09e0*/  @P0 PRMT R18, RZ, 0x7610, R18 ;  /* 0x00007610ff120816 */ /* 0x004fc60000000012 */
[----:B------:R-:W2:Y:S04]  /*09f0*/  @!P0 LDG.E.U16.CONSTANT R49, desc[UR8][R12.64+0x10] ;  /* 0x000010080c318981 */ /* 0x000ea8000c1e9500 */
[----:B------:R-:W4:Y:S01]  /*0a00*/  @!P0 LDG.E.U16.CONSTANT R51, desc[UR8][R12.64+0x12] ;  /* 0x000012080c338981 */ /* 0x000f22000c1e9500 */
[----:B0-----:R-:W-:-:S03]  /*0a10*/  @P0 PRMT R50, RZ, 0x7610, R50 ;  /* 0x00007610ff320816 */ /* 0x001fc60000000032 */
[----:B------:R-:W5:Y:S04]  /*0a20*/  @!P0 LDG.E.U16.CONSTANT R53, desc[UR8][R12.64+0x14] ;  /* 0x000014080c358981 */ /* 0x000f68000c1e9500 */
[----:B------:R-:W5:Y:S04]  /*0a30*/  @!P0 LDG.E.U16.CONSTANT R42, desc[UR8][R12.64+0x16] ;  /* 0x000016080c2a8981 */ /* 0x000f68000c1e9500 */
[----:B------:R-:W5:Y:S04]  /*0a40*/  @!P0 LDG.E.U16.CONSTANT R18, desc[UR8][R12.64+0x1a] ;  /* 0x00001a080c128981 */ /* 0x000f68000c1e9500 */
[----:B------:R0:W5:Y:S04]  /*0a50*/  @!P0 LDG.E.U16.CONSTANT R50, desc[UR8][R12.64+0x1c] ;  /* 0x00001c080c328981 */ /* 0x000168000c1e9500 */
[----:B------:R1:W-:Y:S01]  /*0a60*/  STS.U16 [R16+0x408], R48 ;  /* 0x0004083010007388 */ /* 0x0003e20000000400 */
[----:B0-----:R-:W-:-:S02]  /*0a70*/  @!P3 MOV R12, R14 ;  /* 0x0000000e000cb202 */ /* 0x001fc40000000f00 */
[----:B------:R-:W-:Y:S01]  /*0a80*/  @!P3 MOV R13, R15 ;  /* 0x0000000f000db202 */ /* 0x000fe20000000f00 */
[----:B------:R0:W-:Y:S01]  /*0a90*/  STS.U16 [R16+0x406], R52 ;  /* 0x0004063410007388 */ /* 0x0001e20000000400 */
[----:B-1----:R-:W-:-:S06]  /*0aa0*/  @P0 PRMT R48, RZ, 0x7610, R48 ;  /* 0x00007610ff300816 */ /* 0x002fcc0000000030 */
[----:B------:R-:W5:Y:S04]  /*0ab0*/  @!P0 LDG.E.U16.CONSTANT R48, desc[UR8][R14.64+0x1e] ;  /* 0x00001e080e308981 */ /* 0x000f68000c1e9500 */
[----:B0-----:R-:W5:Y:S04]  /*0ac0*/  @!P3 LDG.E.U16.CONSTANT R52, desc[UR8][R12.64] ;  /* 0x000000080c34b981 */ /* 0x001f68000c1e9500 */
[----:B------:R0:W-:Y:S04]  /*0ad0*/  STS.U16 [R16+0x40a], R17 ;  /* 0x00040a1110007388 */ /* 0x0001e80000000400 */
[----:B------:R0:W-:Y:S04]  /*0ae0*/  STS.U16 [R16+0x40c], R19 ;  /* 0x00040c1310007388 */ /* 0x0001e80000000400 */
[----:B------:R0:W-:Y:S04]  /*0af0*/  STS.U16 [R16+0x418], R46 ;  /* 0x0004182e10007388 */ /* 0x0001e80000000400 */
[----:B---3--:R0:W-:Y:S04]  /*0b00*/  STS.U16 [R16+0x40e], R45 ;  /* 0x00040e2d10007388 */ /* 0x0081e80000000400 */
[----:B--2---:R0:W-:Y:S04]  /*0b10*/  STS.U16 [R16+0x410], R49 ;  /* 0x0004103110007388 */ /* 0x0041e80000000400 */
[----:B----4-:R0:W-:Y:S04]  /*0b20*/  STS.U16 [R16+0x412], R51 ;  /* 0x0004123310007388 */ /* 0x0101e80000000400 */
[----:B-----5:R0:W-:Y:S04]  /*0b30*/  STS.U16 [R16+0x414], R53 ;  /* 0x0004143510007388 */ /* 0x0201e80000000400 */
[----:B------:R0:W-:Y:S04]  /*0b40*/  STS.U16 [R16+0x416], R42 ;  /* 0x0004162a10007388 */ /* 0x0001e80000000400 */
[----:B------:R0:W-:Y:S04]  /*0b50*/  STS.U16 [R16+0x41a], R18 ;  /* 0x00041a1210007388 */ /* 0x0001e80000000400 */
[----:B------:R0:W-:Y:S01]  /*0b60*/  STS.U16 [R16+0x41c], R50 ;  /* 0x00041c3210007388 */ /* 0x0001e20000000400 */
[----:B------:R-:W-:-:S03]  /*0b70*/  @P3 PRMT R52, RZ, 0x7610, R52 ;  /* 0x00007610ff343816 */ /* 0x000fc60000000034 */
[----:B------:R0:W-:Y:S04]  /*0b80*/  STS.U16 [R16+0x41e], R48 ;  /* 0x00041e3010007388 */ /* 0x0001e80000000400 */
[----:B------:R0:W-:Y:S02]  /*0b90*/  STS.U16 [R16+0x400], R52 ;  /* 0x0004003410007388 */ /* 0x0001e40000000400 */
.L_x_4:
[----:B0123--:R-:W-:Y:S05]  /*0ba0*/  BSYNC.RECONVERGENT B0 ;  /* 0x0000000000007941 */ /* 0x00ffea0003800200 */
.L_x_3:
[----:B------:R-:W0:Y:S01]  /*0bb0*/  S2R R42, SR_TID.X ;  /* 0x00000000002a7919 */ /* 0x000e220000002100 */
[----:B------:R-:W-:Y:S01]  /*0bc0*/  UIADD3 UR4, UPT, UPT, UR4, 0x20, URZ ;  /* 0x0000002004047890 */ /* 0x000fe2000fffe0ff */
[----:B------:R-:W-:Y:S03]  /*0bd0*/  BAR.SYNC.DEFER_BLOCKING 0x0 ;  /* 0x0000000000007b1d */ /* 0x000fe60000010000 */
[----:B------:R-:W-:Y:S01]  /*0be0*/  UISETP.GE.AND UP0, UPT, UR4, UR14, UPT ;  /* 0x0000000e0400728c */ /* 0x000fe2000bf06270 */
[----:B0-----:R-:W-:-:S04]  /*0bf0*/  LOP3.LUT R12, R42, 0x3e0, RZ, 0xc0, !PT ;  /* 0x000003e02a0c7812 */ /* 0x001fc800078ec0ff */
[----:B------:R-:W-:-:S13]  /*0c00*/  ISETP.NE.AND P0, PT, R12, 0x20, PT ;  /* 0x000000200c00780c */ /* 0x000fda0003f05270 */
[----:B------:R-:W-:Y:S05]  /*0c10*/  @P0 BRA `(.L_x_5) ;  /* 0x0000008400dc0947 */ /* 0x000fea0003800000 */
[----:B------:R-:W-:Y:S01]  /*0c20*/  ISETP.GE.AND P2, PT, R3, UR14, PT ;  /* 0x0000000e03007c0c */ /* 0x000fe2000bf46270 */
[----:B------:R-:W-:Y:S01]  /*0c30*/  BSSY.RECONVERGENT B0, `(.L_x_6) ;  /* 0x000002b000007945 */ /* 0x000fe20003800200 */
[----:B------:R-:W-:-:S11]  /*0c40*/  MOV R13, 0xff800000 ;  /* 0xff800000000d7802 */ /* 0x000fd60000000f00 */
[----:B------:R-:W-:Y:S05]  /*0c50*/  @P2 BRA `(.L_x_7) ;  /* 0x0000000000a02947 */ /* 0x000fea0003800000 */
[----:B------:R-:W0:Y:S01]  /*0c60*/  S2UR UR6, SR_CgaCtaId ;  /* 0x00000000000679c3 */ /* 0x000e220000008800 */
[----:B------:R-:W-:Y:S01]  /*0c70*/  UMOV UR5, 0x400 ;  /* 0x0000040000057882 */ /* 0x000fe20000000000 */
[----:B------:R-:W-:-:S04]  /*0c80*/  SHF.L.U32 R12, R42, 0x5, RZ ;  /* 0x000000052a0c7819 */ /* 0x000fc800000006ff */
[----:B------:R-:W-:Y:S01]  /*0c90*/  LOP3.LUT R45, R12, 0x3e0, RZ, 0xc0, !PT ;  /* 0x000003e00c2d7812 */ /* 0x000fe200078ec0ff */
[----:B0-----:R-:W-:-:S09]  /*0ca0*/  ULEA UR5, UR6, UR5, 0x18 ;  /* 0x0000000506057291 */ /* 0x001fd2000f8ec0ff */
[----:B------:R-:W0:Y:S04]  /*0cb0*/  LDS.128 R12, [R45+UR5] ;  /* 0x000000052d0c7984 */ /* 0x000e280008000c00 */
[----:B------:R-:W1:Y:S01]  /*0cc0*/  LDS.128 R16, [R45+UR5+0x10] ;  /* 0x000010052d107984 */ /* 0x000e620008000c00 */
[--C-:B0-----:R-:W-:Y:S02]  /*0cd0*/  HADD2.F32 R49, -RZ, R12.reuse.H0_H0 ;  /* 0x2000000cff317230 */ /* 0x101fe40000004100 */
[----:B------:R-:W-:-:S03]  /*0ce0*/  HADD2.F32 R46, -RZ, R12.H1_H1 ;  /* 0x3000000cff2e7230 */ /* 0x000fc60000004100 */
[----:B------:R-:W-:-:S04]  /*0cf0*/  FFMA R12, R0, R49, RZ ;  /* 0x00000031000c7223 */ /* 0x000fc800000000ff */
[----:B------:R-:W-:Y:S01]  /*0d00*/  FFMA R49, R41, R46, R12 ;  /* 0x0000002e29317223 */ /* 0x000fe2000000000c */
[--C-:B------:R-:W-:Y:S02]  /*0d10*/  HADD2.F32 R12, -RZ, R13.reuse.H0_H0 ;  /* 0x2000000dff0c7230 */ /* 0x100fe40000004100 */
[----:B------:R-:W-:Y:S02]  /*0d20*/  HADD2.F32 R13, -RZ, R13.H1_H1 ;  /* 0x3000000dff0d7230 */ /* 0x000fe40000004100 */
[--C-:B------:R-:W-:Y:S02]  /*0d30*/  HADD2.F32 R46, -RZ, R14.reuse.H0_H0 ;  /* 0x2000000eff2e7230 */ /* 0x100fe40000004100 */
[----:B------:R-:W-:Y:S01]  /*0d40*/  FFMA R12, R40, R12, R49 ;  /* 0x0000000c280c7223 */ /* 0x000fe20000000031 */
[----:B------:R-:W-:-:S03]  /*0d50*/  HADD2.F32 R14, -RZ, R14.H1_H1 ;  /* 0x3000000eff0e7230 */ /* 0x000fc60000004100 */
[----:B------:R-:W-:Y:S01]  /*0d60*/  FFMA R13, R39, R13, R12 ;  /* 0x0000000d270d7223 */ /* 0x000fe2000000000c */
[--C-:B------:R-:W-:Y:S02]  /*0d70*/  HADD2.F32 R12, -RZ, R15.reuse.H0_H0 ;  /* 0x2000000fff0c7230 */ /* 0x100fe40000004100 */
[----:B------:R-:W-:Y:S02]  /*0d80*/  HADD2.F32 R15, -RZ, R15.H1_H1 ;  /* 0x3000000fff0f7230 */ /* 0x000fe40000004100 */
[----:B------:R-:W-:-:S04]  /*0d90*/  FFMA R46, R38, R46, R13 ;  /* 0x0000002e262e7223 */ /* 0x000fc8000000000d */
[----:B------:R-:W-:Y:S01]  /*0da0*/  FFMA R13, R37, R14, R46 ;  /* 0x0000000e250d7223 */ /* 0x000fe2000000002e */
[--C-:B-1----:R-:W-:Y:S02]  /*0db0*/  HADD2.F32 R14, -RZ, R17.reuse.H0_H0 ;  /* 0x20000011ff0e7230 */ /* 0x102fe40000004100 */
[----:B------:R-:W-:Y:S02]  /*0dc0*/  HADD2.F32 R17, -RZ, R17.H1_H1 ;  /* 0x30000011ff117230 */ /* 0x000fe40000004100 */
[----:B------:R-:W-:Y:S01]  /*0dd0*/  FFMA R12, R36, R12, R13 ;  /* 0x0000000c240c7223 */ /* 0x000fe2000000000d */
[--C-:B------:R-:W-:Y:S02]  /*0de0*/  HADD2.F32 R13, -RZ, R16.reuse.H0_H0 ;  /* 0x20000010ff0d7230 */ /* 0x100fe40000004100 */
[----:B------:R-:W-:Y:S02]  /*0df0*/  HADD2.F32 R16, -RZ, R16.H1_H1 ;  /* 0x30000010ff107230 */ /* 0x000fe40000004100 */
[----:B------:R-:W-:-:S04]  /*0e00*/  FFMA R15, R35, R15, R12 ;  /* 0x0000000f230f7223 */ /* 0x000fc8000000000c */
[----:B------:R-:W-:-:S04]  /*0e10*/  FFMA R12, R34, R13, R15 ;  /* 0x0000000d220c7223 */ /* 0x000fc8000000000f */
[----:B------:R-:W-:Y:S01]  /*0e20*/  FFMA R13, R33, R16, R12 ;  /* 0x00000010210d7223 */ /* 0x000fe2000000000c */
[--C-:B------:R-:W-:Y:S02]  /*0e30*/  HADD2.F32 R12, -RZ, R18.reuse.H0_H0 ;  /* 0x20000012ff0c7230 */ /* 0x100fe40000004100 */
[----:B------:R-:W-:Y:S02]  /*0e40*/  HADD2.F32 R18, -RZ, R18.H1_H1 ;  /* 0x30000012ff127230 */ /* 0x000fe40000004100 */
[----:B------:R-:W-:-:S04]  /*0e50*/  FFMA R14, R32, R14, R13 ;  /* 0x0000000e200e7223 */ /* 0x000fc8000000000d */
[----:B------:R-:W-:Y:S01]  /*0e60*/  FFMA R17, R31, R17, R14 ;  /* 0x000000111f117223 */ /* 0x000fe2000000000e */
[--C-:B------:R-:W-:Y:S02]  /*0e70*/  HADD2.F32 R14, -RZ, R19.reuse.H0_H0 ;  /* 0x20000013ff0e7230 */ /* 0x100fe40000004100 */
[----:B------:R-:W-:Y:S02]  /*0e80*/  HADD2.F32 R19, -RZ, R19.H1_H1 ;  /* 0x30000013ff137230 */ /* 0x000fe40000004100 */
[----:B------:R-:W-:-:S04]  /*0e90*/  FFMA R12, R30, R12, R17 ;  /* 0x0000000c1e0c7223 */ /* 0x000fc80000000011 */
[----:B------:R-:W-:-:S04]  /*0ea0*/  FFMA R13, R29, R18, R12 ;  /* 0x000000121d0d7223 */ /* 0x000fc8000000000c */
[----:B------:R-:W-:-:S04]  /*0eb0*/  FFMA R14, R28, R14, R13 ;  /* 0x0000000e1c0e7223 */ /* 0x000fc8000000000d */
[----:B------:R-:W-:-:S04]  /*0ec0*/  FFMA R14, R27, R19, R14 ;  /* 0x000000131b0e7223 */ /* 0x000fc8000000000e */
[----:B------:R-:W-:-:S07]  /*0ed0*/  FMUL R13, R14, UR7 ;  /* 0x000000070e0d7c20 */ /* 0x000fce0008400000 */
.L_x_7:
[----:B------:R-:W-:Y:S05]  /*0ee0*/  BSYNC.RECONVERGENT B0 ;  /* 0x0000000000007941 */ /* 0x000fea0003800200 */
.L_x_6:
[----:B------:R-:W-:-:S03]  /*0ef0*/  UMOV UR5, 0xffffffff ;  /* 0xffffffff00057882 */ /* 0x000fc60000000000 */
[----:B------:R-:W-:Y:S05]  /*0f00*/  BRA.DIV UR5, `(.L_x_8) ;  /* 0x0000008a05087947 */ /* 0x000fea000b800000 */
[----:B------:R-:W0:Y:S01]  /*0f10*/  SHFL.DOWN PT, R12, R13, 0x10, 0x1f ;  /* 0x0a001f000d0c7f89 */ /* 0x000e2200000e0000 */
[----:B------:R-:W-:Y:S02]  /*0f20*/  PLOP3.LUT P0, PT, PT, PT, PT, 0x80, 0x8 ;  /* 0x000000000008781c */ /* 0x000fe40003f0f070 */
[----:B0-----:R-:W-:-:S05]  /*0f30*/  FMNMX R14, R12, R13, !PT ;  /* 0x0000000d0c0e7209 */ /* 0x001fca0007800000 */
[----:B------:R-:W0:Y:S02]  /*0f40*/  SHFL.DOWN PT, R15, R14, 0x8, 0x1f ;  /* 0x09001f000e0f7f89 */ /* 0x000e2400000e0000 */
[----:B0-----:R-:W-:Y:S01]  /*0f50*/  FMNMX R15, R14, R15, !PT ;  /* 0x0000000f0e0f7209 */ /* 0x001fe20007800000 */
[----:B------:R-:W-:-:S04]  /*0f60*/  HFMA2 R14, -RZ, RZ, 0, 0 ;  /* 0x00000000ff0e7431 */ /* 0x000fc800000001ff */
[----:B------:R-:W0:Y:S02]  /*0f70*/  SHFL.DOWN PT, R12, R15, 0x4, 0x1f ;  /* 0x08801f000f0c7f89 */ /* 0x000e2400000e0000 */
[----:B0-----:R-:W-:-:S05]  /*0f80*/  FMNMX R16, R15, R12, !PT ;  /* 0x0000000c0f107209 */ /* 0x001fca0007800000 */
[----:B------:R-:W0:Y:S02]  /*0f90*/  SHFL.DOWN PT, R17, R16, 0x2, 0x1f ;  /* 0x08401f0010117f89 */ /* 0x000e2400000e0000 */
[----:B0-----:R-:W-:-:S05]  /*0fa0*/  FMNMX R17, R16, R17, !PT ;  /* 0x0000001110117209 */ /* 0x001fca0007800000 */
[----:B------:R-:W0:Y:S02]  /*0fb0*/  SHFL.DOWN PT, R12, R17, 0x1, 0x1f ;  /* 0x08201f00110c7f89 */ /* 0x000e2400000e0000 */
[----:B0-----:R-:W-:-:S05]  /*0fc0*/  FMNMX R12, R17, R12, !PT ;  /* 0x0000000c110c7209 */ /* 0x001fca0007800000 */
[----:B------:R-:W-:-:S04]  /*0fd0*/  @!P2 FADD R18, -R12, R13 ;  /* 0x0000000d0c12a221 */ /* 0x000fc80000000100 */
[----:B------:R-:W-:-:S05]  /*0fe0*/  @!P2 FMUL R18, R18, 1.4426950216293334961 ;  /* 0x3fb8aa3b1212a820 */ /* 0x000fca0000400000 */
[----:B------:R-:W-:-:S04]  /*0ff0*/  @!P2 FSETP.GEU.AND P3, PT, R18, -126, PT ;  /* 0xc2fc00001200a80b */ /* 0x000fc80003f6e000 */
[----:B------:R-:W-:-:S13]  /*1000*/  @!P2 PLOP3.LUT P0, PT, P3, PT, PT, 0x80, 0x8 ;  /* 0x000000000008a81c */ /* 0x000fda0001f0f070 */
[----:B------:R-:W-:-:S04]  /*1010*/  @!P0 FMUL R18, R18, 0.5 ;  /* 0x3f00000012128820 */ /* 0x000fc80000400000 */
[----:B------:R-:W0:Y:S02]  /*1020*/  @!P2 MUFU.EX2 R13, R18 ;  /* 0x00000012000da308 */ /* 0x000e240000000800 */
[----:B0-----:R-:W-:Y:S01]  /*1030*/  @!P0 FMUL R13, R13, R13 ;  /* 0x0000000d0d0d8220 */ /* 0x001fe20000400000 */
[----:B------:R-:W-:-:S04]  /*1040*/  LOP3.LUT P0, RZ, R42, 0x1f, RZ, 0xc0, !PT ;  /* 0x0000001f2aff7812 */ /* 0x000fc8000780c0ff */
[----:B------:R-:W-:-:S05]  /*1050*/  @!P2 MOV R14, R13 ;  /* 0x0000000d000ea202 */ /* 0x000fca0000000f00 */
[----:B------:R-:W0:Y:S02]  /*1060*/  SHFL.DOWN PT, R13, R14, 0x10, 0x1f ;  /* 0x0a001f000e0d7f89 */ /* 0x000e2400000e0000 */
[----:B0-----:R-:W-:-:S05]  /*1070*/  FADD R13, R13, R14 ;  /* 0x0000000e0d0d7221 */ /* 0x001fca0000000000 */
[----:B------:R-:W0:Y:S02]  /*1080*/  SHFL.DOWN PT, R16, R13, 0x8, 0x1f ;  /* 0x09001f000d107f89 */ /* 0x000e2400000e0000 */
[----:B0-----:R-:W-:-:S05]  /*1090*/  FADD R16, R13, R16 ;  /* 0x000000100d107221 */ /* 0x001fca0000000000 */
[----:B------:R-:W0:Y:S02]  /*10a0*/  SHFL.DOWN PT, R15, R16, 0x4, 0x1f ;  /* 0x08801f00100f7f89 */ /* 0x000e2400000e0000 */
[----:B0-----:R-:W-:-:S05]  /*10b0*/  FADD R15, R16, R15 ;  /* 0x0000000f100f7221 */ /* 0x001fca0000000000 */
[----:B------:R-:W0:Y:S02]  /*10c0*/  SHFL.DOWN PT, R18, R15, 0x2, 0x1f ;  /* 0x08401f000f127f89 */ /* 0x000e2400000e0000 */
[----:B0-----:R-:W-:-:S05]  /*10d0*/  FADD R46, R15, R18 ;  /* 0x000000120f2e7221 */ /* 0x001fca0000000000 */
[----:B------:R0:W1:Y:S02]  /*10e0*/  SHFL.DOWN PT, R49, R46, 0x1, 0x1f ;  /* 0x08201f002e317f89 */ /* 0x00006400000e0000 */
.L_x_25:
[----:B------:R-:W-:Y:S05]  /*10f0*/  @P0 BRA.U `(.L_x_9) ;  /* 0x0000008100a00947 */ /* 0x000fea0003800000 */
[----:B------:R-:W-:Y:S01]  /*1100*/  FMNMX R19, R44, R12, !PT ;  /* 0x0000000c2c137209 */ /* 0x000fe20007800000 */
[----:B01----:R-:W-:-:S04]  /*1110*/  FADD R46, R46, R49 ;  /* 0x000000312e2e7221 */ /* 0x003fc80000000000 */
[--C-:B------:R-:W-:Y:S01]  /*1120*/  FADD R13, R12, -R19.reuse ;  /* 0x800000130c0d7221 */ /* 0x100fe20000000000 */
[----:B------:R-:W-:-:S03]  /*1130*/  FADD R12, R44, -R19 ;  /* 0x800000132c0c7221 */ /* 0x000fc60000000000 */
[----:B------:R-:W-:Y:S01]  /*1140*/  FMUL R13, R13, 1.4426950216293334961 ;  /* 0x3fb8aa3b0d0d7820 */ /* 0x000fe20000400000 */
[----:B------:R-:W-:-:S04]  /*1150*/  FMUL R12, R12, 1.4426950216293334961 ;  /* 0x3fb8aa3b0c0c7820 */ /* 0x000fc80000400000 */
[----:B------:R-:W-:Y:S02]  /*1160*/  FSETP.GEU.AND P3, PT, R13, -126, PT ;  /* 0xc2fc00000d00780b */ /* 0x000fe40003f6e000 */
[----:B------:R-:W-:-:S11]  /*1170*/  FSETP.GEU.AND P2, PT, R12, -126, PT ;  /* 0xc2fc00000c00780b */ /* 0x000fd60003f4e000 */
[----:B------:R-:W-:Y:S02]  /*1180*/  @!P3 FMUL R13, R13, 0.5 ;  /* 0x3f0000000d0db820 */ /* 0x000fe40000400000 */
[----:B------:R-:W-:Y:S02]  /*1190*/  @!P2 FMUL R12, R12, 0.5 ;  /* 0x3f0000000c0ca820 */ /* 0x000fe40000400000 */
[----:B------:R-:W0:Y:S08]  /*11a0*/  MUFU.EX2 R17, R13 ;  /* 0x0000000d00117308 */ /* 0x000e300000000800 */
[----:B------:R-:W1:Y:S01]  /*11b0*/  MUFU.EX2 R18, R12 ;  /* 0x0000000c00127308 */ /* 0x000e620000000800 */
[----:B0-----:R-:W-:-:S04]  /*11c0*/  @!P3 FMUL R17, R17, R17 ;  /* 0x000000111111b220 */ /* 0x001fc80000400000 */
[----:B------:R-:W-:Y:S01]  /*11d0*/  FMUL R16, R46, R17 ;  /* 0x000000112e107220 */ /* 0x000fe20000400000 */
[----:B-1----:R-:W-:-:S04]  /*11e0*/  @!P2 FMUL R18, R18, R18 ;  /* 0x000000121212a220 */ /* 0x002fc80000400000 */
[----:B------:R-:W-:Y:S01]  /*11f0*/  FFMA R16, R47, R18, R16 ;  /* 0x000000122f107223 */ /* 0x000fe20000000010 */
[----:B------:R-:W-:Y:S06]  /*1200*/  @P0 BRA `(.L_x_9) ;  /* 0x00000080005c0947 */ /* 0x000fec0003800000 */
[----:B------:R-:W0:Y:S01]  /*1210*/  S2R R12, SR_CgaCtaId ;  /* 0x00000000000c7919 */ /* 0x000e220000008800 */
[----:B------:R-:W-:Y:S01]  /*1220*/  MOV R15, 0x400 ;  /* 0x00000400000f7802 */ /* 0x000fe20000000f00 */
[----:B------:R-:W-:-:S03]  /*1230*/  UMOV UR5, 0xffffffff ;  /* 0xffffffff00057882 */ /* 0x000fc60000000000 */
[----:B0-----:R-:W-:-:S05]  /*1240*/  LEA R15, R12, R15, 0x18 ;  /* 0x0000000f0c0f7211 */ /* 0x001fca00078ec0ff */
[----:B------:R-:W0:Y:S02]  /*1250*/  LDS.U16 R47, [R15+0x400] ;  /* 0x000400000f2f7984 */ /* 0x000e240000000400 */
[----:B0-----:R-:W-:Y:S01]  /*1260*/  HADD2.F32 R47, -RZ, R47.H0_H0 ;  /* 0x2000002fff2f7230 */ /* 0x001fe20000004100 */
[----:B------:R-:W-:Y:S06]  /*1270*/  BRA.DIV UR5, `(.L_x_10) ;  /* 0x0000008a05747947 */ /* 0x000fec000b800000 */
[----:B------:R-:W0:Y:S01]  /*1280*/  LDS.U16 R12, [R15+0x420] ;  /* 0x000420000f0c7984 */ /* 0x000e220000000400 */
[-C--:B------:R-:W-:Y:S01]  /*1290*/  FMUL R4, R4, R18.reuse ;  /* 0x0000001204047220 */ /* 0x080fe20000400000 */
[-C--:B------:R-:W-:Y:S01]  /*12a0*/  FMUL R5, R5, R18.reuse ;  /* 0x0000001205057220 */ /* 0x080fe20000400000 */
[-C--:B------:R-:W-:Y:S01]  /*12b0*/  FMUL R6, R6, R18.reuse ;  /* 0x0000001206067220 */ /* 0x080fe20000400000 */
[----:B------:R-:W1:Y:S01]  /*12c0*/  LDS.U16 R49, [R15+0x440] ;  /* 0x000440000f317984 */ /* 0x000e620000000400 */
[-C--:B------:R-:W-:Y:S01]  /*12d0*/  FMUL R8, R8, R18.reuse ;  /* 0x0000001208087220 */ /* 0x080fe20000400000 */
[-C--:B------:R-:W-:Y:S01]  /*12e0*/  FMUL R10, R10, R18.reuse ;  /* 0x000000120a0a7220 */ /* 0x080fe20000400000 */
[-C--:B------:R-:W-:Y:S01]  /*12f0*/  FMUL R24, R24, R18.reuse ;  /* 0x0000001218187220 */ /* 0x080fe20000400000 */
[----:B------:R-:W2:Y:S01]  /*1300*/  SHFL.IDX PT, R46, R14, 0x1, 0x1f ;  /* 0x00201f000e2e7f89 */ /* 0x000ea200000e0000 */
[-C--:B------:R-:W-:Y:S01]  /*1310*/  FMUL R20, R20, R18.reuse ;  /* 0x0000001214147220 */ /* 0x080fe20000400000 */
[-C--:B------:R-:W-:Y:S01]  /*1320*/  FMUL R21, R21, R18.reuse ;  /* 0x0000001215157220 */ /* 0x080fe20000400000 */
[-C--:B------:R-:W-:Y:S01]  /*1330*/  FMUL R23, R23, R18.reuse ;  /* 0x0000001217177220 */ /* 0x080fe20000400000 */
[----:B------:R-:W3:Y:S01]  /*1340*/  LDS.U16 R44, [R15+0x460] ;  /* 0x000460000f2c7984 */ /* 0x000ee20000000400 */
[----:B------:R-:W-:-:S03]  /*1350*/  FMUL R25, R25, R18 ;  /* 0x0000001219197220 */ /* 0x000fc60000400000 */
[----:B------:R-:W4:Y:S04]  /*1360*/  SHFL.IDX PT, R48, R14, 0x2, 0x1f ;  /* 0x00401f000e307f89 */ /* 0x000f2800000e0000 */
[----:B------:R-:W5:Y:S04]  /*1370*/  LDS.U16 R13, [R15+0x480] ;  /* 0x000480000f0d7984 */ /* 0x000f680000000400 */
[----:B------:R-:W-:Y:S04]  /*1380*/  SHFL.IDX PT, R51, R14, 0x1c, 0x1f ;  /* 0x03801f000e337f89 */ /* 0x000fe800000e0000 */
[----:B------:R-:W-:Y:S01]  /*1390*/  SHFL.IDX PT, R53, R14, 0x1d, 0x1f ;  /* 0x03a01f000e357f89 */ /* 0x000fe200000e0000 */
[----:B0-----:R-:W-:-:S03]  /*13a0*/  HADD2.F32 R45, -RZ, R12.H0_H0 ;  /* 0x2000000cff2d7230 */ /* 0x001fc60000004100 */
[----:B------:R-:W-:Y:S01]  /*13b0*/  LDS.U16 R12, [R15+0x4a0] ;  /* 0x0004a0000f0c7984 */ /* 0x000fe20000000400 */
[----:B-1----:R-:W-:Y:S02]  /*13c0*/  HADD2.F32 R49, -RZ, R49.H0_H0 ;  /* 0x20000031ff317230 */ /* 0x002fe40000004100 */
[----:B--2---:R-:W-:Y:S02]  /*13d0*/  FMUL R50, R46, R45 ;  /* 0x0000002d2e327220 */ /* 0x004fe40000400000 */
[----:B------:R-:W0:Y:S02]  /*13e0*/  SHFL.IDX PT, R46, R14, 0x3, 0x1f ;  /* 0x00601f000e2e7f89 */ /* 0x000e2400000e0000 */
[----:B------:R-:W-:Y:S02]  /*13f0*/  FFMA R47, R47, R14, R50 ;  /* 0x0000000e2f2f7223 */ /* 0x000fe40000000032 */
[----:B------:R-:W-:Y:S01]  /*1400*/  SHFL.IDX PT, R50, R14, 0x2, 0x1f ;  /* 0x00401f000e327f89 */ /* 0x000fe200000e0000 */
[----:B---3--:R-:W-:-:S02]  /*1410*/  HADD2.F32 R45, -RZ, R44.H0_H0 ;  /* 0x2000002cff2d7230 */ /* 0x008fc40000004100 */
[----:B----4-:R-:W-:Y:S02]  /*1420*/  FFMA R47, R48, R49, R47 ;  /* 0x00000031302f7223 */ /* 0x010fe4000000002f */
[----:B------:R-:W1:Y:S04]  /*1430*/  SHFL.IDX PT, R48, R14, 0x4, 0x1f ;  /* 0x00801f000e307f89 */ /* 0x000e6800000e0000 */
[----:B------:R-:W-:Y:S01]  /*1440*/  LDS.U16 R44, [R15+0x4c0] ;  /* 0x0004c0000f2c7984 */ /* 0x000fe20000000400 */
[----:B-----5:R-:W-:-:S03]  /*1450*/  HADD2.F32 R13, -RZ, R13.H0_H0 ;  /* 0x2000000dff0d7230 */ /* 0x020fc60000004100 */
[----:B------:R-:W-:Y:S01]  /*1460*/  SHFL.IDX PT, R49, R14, 0x1b, 0x1f ;  /* 0x03601f000e317f89 */ /* 0x000fe200000e0000 */
[----:B0-----:R-:W-:-:S03]  /*1470*/  FFMA R47, R46, R45, R47 ;  /* 0x0000002d2e2f7223 */ /* 0x001fc6000000002f */
[----:B------:R-:W0:Y:S04]  /*1480*/  SHFL.IDX PT, R46, R14, 0x5, 0x1f ;  /* 0x00a01f000e2e7f89 */ /* 0x000e2800000e0000 */
[----:B------:R-:W-:Y:S01]  /*1490*/  LDS.U16 R45, [R15+0x4e0] ;  /* 0x0004e0000f2d7984 */ /* 0x000fe20000000400 */
[----:B-1----:R-:W-:-:S03]  /*14a0*/  FFMA R47, R48, R13, R47 ;  /* 0x0000000d302f7223 */ /* 0x002fc6000000002f */
[----:B------:R-:W1:Y:S01]  /*14b0*/  SHFL.IDX PT, R48, R14, 0x6, 0x1f ;  /* 0x00c01f000e307f89 */ /* 0x000e6200000e0000 */
[----:B------:R-:W-:-:S03]  /*14c0*/  HADD2.F32 R13, -RZ, R12.H0_H0 ;  /* 0x2000000cff0d7230 */ /* 0x000fc60000004100 */
[----:B------:R-:W-:Y:S02]  /*14d0*/  LDS.U16 R12, [R15+0x500] ;  /* 0x000500000f0c7984 */ /* 0x000fe40000000400 */
[----:B0-----:R-:W-:Y:S02]  /*14e0*/  FFMA R47, R46, R13, R47 ;  /* 0x0000000d2e2f7223 */ /* 0x001fe4000000002f */
[----:B------:R-:W0:Y:S01]  /*14f0*/  SHFL.IDX PT, R46, R14, 0x7, 0x1f ;  /* 0x00e01f000e2e7f89 */ /* 0x000e2200000e0000 */
[----:B------:R-:W-:-:S03]  /*1500*/  HADD2.F32 R44, -RZ, R44.H0_H0 ;  /* 0x2000002cff2c7230 */ /* 0x000fc60000004100 */
[----:B------:R-:W-:Y:S02]  /*1510*/  LDS.U16 R13, [R15+0x520] ;  /* 0x000520000f0d7984 */ /* 0x000fe40000000400 */
[----:B-1----:R-:W-:Y:S02]  /*1520*/  FFMA R47, R48, R44, R47 ;  /* 0x0000002c302f7223 */ /* 0x002fe4000000002f */
[----:B------:R-:W1:Y:S04]  /*1530*/  SHFL.IDX PT, R48, R14, 0x8, 0x1f ;  /* 0x01001f000e307f89 */ /* 0x000e6800000e0000 */
[----:B------:R-:W-:Y:S01]  /*1540*/  LDS.U16 R44, [R15+0x540] ;  /* 0x000540000f2c7984 */ /* 0x000fe20000000400 */
[----:B------:R-:W-:-:S05]  /*1550*/  HADD2.F32 R45, -RZ, R45.H0_H0 ;  /* 0x2000002dff2d7230 */ /* 0x000fca0000004100 */
        /* <DEDUP_REMOVED lines=54> */
[----:B------:R-:W2:Y:S01]  /*18c0*/  LDS.U16 R12, [R15+0x700] ;  /* 0x000700000f0c7984 */ /* 0x000ea20000000400 */
[----:B------:R-:W-:-:S05]  /*18d0*/  HADD2.F32 R13, -RZ, R13.H0_H0 ;  /* 0x2000000dff0d7230 */ /* 0x000fca0000004100 */
[----:B0-----:R-:W-:Y:S02]  /*18e0*/  FFMA R47, R46, R13, R47 ;  /* 0x0000000d2e2f7223 */ /* 0x001fe4000000002f */
[----:B------:R-:W-:Y:S01]  /*18f0*/  LDS.U16 R13, [R15+0x720] ;  /* 0x000720000f0d7984 */ /* 0x000fe20000000400 */
[----:B------:R-:W-:-:S03]  /*1900*/  HADD2.F32 R44, -RZ, R44.H0_H0 ;  /* 0x2000002cff2c7230 */ /* 0x000fc60000004100 */
[----:B------:R-:W0:Y:S02]  /*1910*/  SHFL.IDX PT, R46, R14, 0x17, 0x1f ;  /* 0x02e01f000e2e7f89 */ /* 0x000e2400000e0000 */
[----:B-1----:R-:W-:Y:S02]  /*1920*/  FFMA R47, R48, R44, R47 ;  /* 0x0000002c302f7223 */ /* 0x002fe4000000002f */
[----:B------:R-:W1:Y:S04]  /*1930*/  SHFL.IDX PT, R48, R14, 0x18, 0x1f ;  /* 0x03001f000e307f89 */ /* 0x000e6800000e0000 */
[----:B------:R-:W3:Y:S01]  /*1940*/  LDS.U16 R44, [R15+0x740] ;  /* 0x000740000f2c7984 */ /* 0x000ee20000000400 */
[----:B------:R-:W-:Y:S02]  /*1950*/  HADD2.F32 R45, -RZ, R45.H0_H0 ;  /* 0x2000002dff2d7230 */ /* 0x000fe40000004100 */
[----:B--2---:R-:W-:-:S03]  /*1960*/  HADD2.F32 R12, -RZ, R12.H0_H0 ;  /* 0x2000000cff0c7230 */ /* 0x004fc60000004100 */
[----:B0-----:R-:W-:Y:S02]  /*1970*/  FFMA R47, R46, R45, R47 ;  /* 0x0000002d2e2f7223 */ /* 0x001fe4000000002f */
[----:B------:R-:W0:Y:S02]  /*1980*/  SHFL.IDX PT, R46, R14, 0x19, 0x1f ;  /* 0x03201f000e2e7f89 */ /* 0x000e2400000e0000 */
[----:B-1----:R-:W-:Y:S02]  /*1990*/  FFMA R47, R48, R12, R47 ;  /* 0x0000000c302f7223 */ /* 0x002fe4000000002f */
[----:B------:R-:W-:Y:S04]  /*19a0*/  LDS.U16 R45, [R15+0x760] ;  /* 0x000760000f2d7984 */ /* 0x000fe80000000400 */
[----:B------:R-:W1:Y:S01]  /*19b0*/  SHFL.IDX PT, R48, R14, 0x1a, 0x1f ;  /* 0x03401f000e307f89 */ /* 0x000e6200000e0000 */
[----:B------:R-:W-:-:S03]  /*19c0*/  HADD2.F32 R12, -RZ, R13.H0_H0 ;  /* 0x2000000dff0c7230 */ /* 0x000fc60000004100 */
[----:B------:R-:W2:Y:S01]  /*19d0*/  LDS.U16 R13, [R15+0x780] ;  /* 0x000780000f0d7984 */ /* 0x000ea20000000400 */
[----:B---3--:R-:W-:Y:S02]  /*19e0*/  HADD2.F32 R44, -RZ, R44.H0_H0 ;  /* 0x2000002cff2c7230 */ /* 0x008fe40000004100 */
[----:B0-----:R-:W-:Y:S02]  /*19f0*/  FFMA R47, R46, R12, R47 ;  /* 0x0000000c2e2f7223 */ /* 0x001fe4000000002f */
[----:B------:R-:W0:Y:S04]  /*1a00*/  LDS.U16 R46, [R15+0x7a0] ;  /* 0x0007a0000f2e7984 */ /* 0x000e280000000400 */
[----:B------:R-:W3:Y:S01]  /*1a10*/  LDS.U16 R12, [R15+0x7e0] ;  /* 0x0007e0000f0c7984 */ /* 0x000ee20000000400 */
[----:B-1----:R-:W-:-:S03]  /*1a20*/  FFMA R44, R48, R44, R47 ;  /* 0x0000002c302c7223 */ /* 0x002fc6000000002f */
[----:B------:R-:W1:Y:S01]  /*1a30*/  LDS.U16 R47, [R15+0x7c0] ;  /* 0x0007c0000f2f7984 */ /* 0x000e620000000400 */
[----:B------:R-:W-:-:S05]  /*1a40*/  HADD2.F32 R45, -RZ, R45.H0_H0 ;  /* 0x2000002dff2d7230 */ /* 0x000fca0000004100 */
[----:B------:R-:W-:Y:S02]  /*1a50*/  FFMA R44, R49, R45, R44 ;  /* 0x0000002d312c7223 */ /* 0x000fe4000000002c */
[----:B------:R-:W4:Y:S01]  /*1a60*/  SHFL.IDX PT, R49, R14, 0x1e, 0x1f ;  /* 0x03c01f000e317f89 */ /* 0x000f2200000e0000 */
[----:B--2---:R-:W-:-:S03]  /*1a70*/  HADD2.F32 R13, -RZ, R13.H0_H0 ;  /* 0x2000000dff0d7230 */ /* 0x004fc60000004100 */
[----:B------:R-:W-:Y:S02]  /*1a80*/  LDS.U16 R45, [R15+0x402] ;  /* 0x000402000f2d7984 */ /* 0x000fe40000000400 */
[----:B------:R-:W-:Y:S02]  /*1a90*/  FFMA R44, R51, R13, R44 ;  /* 0x0000000d332c7223 */ /* 0x000fe4000000002c */
[----:B------:R-:W-:Y:S04]  /*1aa0*/  LDS.U16 R13, [R15+0x422] ;  /* 0x000422000f0d7984 */ /* 0x000fe80000000400 */
[----:B------:R-:W2:Y:S01]  /*1ab0*/  SHFL.IDX PT, R51, R14, 0x1f, 0x1f ;  /* 0x03e01f000e337f89 */ /* 0x000ea200000e0000 */
[----:B0-----:R-:W-:Y:S02]  /*1ac0*/  HADD2.F32 R46, -RZ, R46.H0_H0 ;  /* 0x2000002eff2e7230 */ /* 0x001fe40000004100 */
[----:B---3--:R-:W-:-:S03]  /*1ad0*/  HADD2.F32 R12, -RZ, R12.H0_H0 ;  /* 0x2000000cff0c7230 */ /* 0x008fc60000004100 */
[----:B------:R-:W-:Y:S02]  /*1ae0*/  FFMA R48, R53, R46, R44 ;  /* 0x0000002e35307223 */ /* 0x000fe4000000002c */
[----:B------:R-:W-:Y:S01]  /*1af0*/  LDS.U16 R44, [R15+0x442] ;  /* 0x000442000f2c7984 */ /* 0x000fe20000000400 */
[----:B-1----:R-:W-:-:S03]  /*1b00*/  HADD2.F32 R47, -RZ, R47.H0_H0 ;  /* 0x2000002fff2f7230 */ /* 0x002fc60000004100 */
[----:B------:R-:W-:Y:S02]  /*1b10*/  LDS.U16 R46, [R15+0x482] ;  /* 0x000482000f2e7984 */ /* 0x000fe40000000400 */
[----:B----4-:R-:W-:Y:S02]  /*1b20*/  FFMA R48, R49, R47, R48 ;  /* 0x0000002f31307223 */ /* 0x010fe40000000030 */
[----:B------:R-:W0:Y:S04]  /*1b30*/  SHFL.IDX PT, R47, R14, 0x1, 0x1f ;  /* 0x00201f000e2f7f89 */ /* 0x000e2800000e0000 */
[----:B------:R-:W-:Y:S01]  /*1b40*/  SHFL.IDX PT, R49, R14, 0x3, 0x1f ;  /* 0x00601f000e317f89 */ /* 0x000fe200000e0000 */
[----:B--2---:R-:W-:-:S03]  /*1b50*/  FFMA R12, R51, R12, R48 ;  /* 0x0000000c330c7223 */ /* 0x004fc60000000030 */
[----:B------:R-:W1:Y:S01]  /*1b60*/  LDS.U16 R48, [R15+0x462] ;  /* 0x000462000f307984 */ /* 0x000e620000000400 */
[----:B------:R-:W-:-:S03]  /*1b70*/  FFMA R4, R17, R12, R4 ;  /* 0x0000000c11047223 */ /* 0x000fc60000000004 */
[----:B------:R-:W-:Y:S04]  /*1b80*/  SHFL.IDX PT, R51, R14, 0x6, 0x1f ;  /* 0x00c01f000e337f89 */ /* 0x000fe800000e0000 */
[----:B------:R-:W-:Y:S01]  /*1b90*/  LDS.U16 R12, [R15+0x40e] ;  /* 0x00040e000f0c7984 */ /* 0x000fe20000000400 */
[----:B------:R-:W-:-:S03]  /*1ba0*/  HADD2.F32 R52, -RZ, R13.H0_H0 ;  /* 0x2000000dff347230 */ /* 0x000fc60000004100 */
[----:B------:R-:W2:Y:S02]  /*1bb0*/  LDS.U16 R13, [R15+0x4c2] ;  /* 0x0004c2000f0d7984 */ /* 0x000ea40000000400 */
[----:B0-----:R-:W-:Y:S01]  /*1bc0*/  FMUL R52, R47, R52 ;  /* 0x000000342f347220 */ /* 0x001fe20000400000 */
[----:B------:R-:W-:Y:S02]  /*1bd0*/  HADD2.F32 R47, -RZ, R45.H0_H0 ;  /* 0x2000002dff2f7230 */ /* 0x000fe40000004100 */
[----:B------:R-:W-:Y:S03]  /*1be0*/  LDS.U16 R45, [R15+0x4a2] ;  /* 0x0004a2000f2d7984 */ /* 0x000fe60000000400 */
[----:B------:R-:W-:Y:S01]  /*1bf0*/  FFMA R47, R47, R14, R52 ;  /* 0x0000000e2f2f7223 */ /* 0x000fe20000000034 */
[----:B------:R-:W-:Y:S02]  /*1c00*/  HADD2.F32 R44, -RZ, R44.H0_H0 ;  /* 0x2000002cff2c7230 */ /* 0x000fe40000004100 */
[----:B------:R-:W-:-:S03]  /*1c10*/  HADD2.F32 R46, -RZ, R46.H0_H0 ;  /* 0x2000002eff2e7230 */ /* 0x000fc60000004100 */
[----:B------:R-:W-:Y:S02]  /*1c20*/  FFMA R44, R50, R44, R47 ;  /* 0x0000002c322c7223 */ /* 0x000fe4000000002f */
[----:B------:R-:W0:Y:S01]  /*1c30*/  SHFL.IDX PT, R47, R14, 0x4, 0x1f ;  /* 0x00801f000e2f7f89 */ /* 0x000e2200000e0000 */
[----:B-1----:R-:W-:-:S05]  /*1c40*/  HADD2.F32 R48, -RZ, R48.H0_H0 ;  /* 0x20000030ff307230 */ /* 0x002fca0000004100 */
[----:B------:R-:W-:Y:S02]  /*1c50*/  FFMA R44, R49, R48, R44 ;  /* 0x00000030312c7223 */ /* 0x000fe4000000002c */
[----:B------:R-:W1:Y:S04]  /*1c60*/  SHFL.IDX PT, R49, R14, 0x5, 0x1f ;  /* 0x00a01f000e317f89 */ /* 0x000e6800000e0000 */
[----:B------:R-:W3:Y:S01]  /*1c70*/  LDS.U16 R48, [R15+0x444] ;  /* 0x000444000f307984 */ /* 0x000ee20000000400 */
[----:B--2---:R-:W-:Y:S02]  /*1c80*/  HADD2.F32 R13, -RZ, R13.H0_H0 ;  /* 0x2000000dff0d7230 */ /* 0x004fe40000004100 */
[----:B0-----:R-:W-:Y:S02]  /*1c90*/  FFMA R44, R47, R46, R44 ;  /* 0x0000002e2f2c7223 */ /* 0x001fe4000000002c */
[----:B------:R-:W0:Y:S01]  /*1ca0*/  LDS.U16 R47, [R15+0x4e2] ;  /* 0x0004e2000f2f7984 */ /* 0x000e220000000400 */
[----:B------:R-:W-:-:S03]  /*1cb0*/  HADD2.F32 R45, -RZ, R45.H0_H0 ;  /* 0x2000002dff2d7230 */ /* 0x000fc60000004100 */
[----:B------:R-:W2:Y:S02]  /*1cc0*/  LDS.U16 R46, [R15+0x502] ;  /* 0x000502000f2e7984 */ /* 0x000ea40000000400 */
[----:B-1----:R-:W-:Y:S02]  /*1cd0*/  FFMA R44, R49, R45, R44 ;  /* 0x0000002d312c7223 */ /* 0x002fe4000000002c */
[----:B------:R-:W1:Y:S02]  /*1ce0*/  SHFL.IDX PT, R49, R14, 0x7, 0x1f ;  /* 0x00e01f000e317f89 */ /* 0x000e6400000e0000 */
[----:B------:R-:W-:Y:S02]  /*1cf0*/  FFMA R44, R51, R13, R44 ;  /* 0x0000000d332c7223 */ /* 0x000fe4000000002c */
[----:B------:R-:W-:Y:S04]  /*1d00*/  LDS.U16 R45, [R15+0x522] ;  /* 0x000522000f2d7984 */ /* 0x000fe80000000400 */
[----:B------:R-:W4:Y:S04]  /*1d10*/  SHFL.IDX PT, R51, R14, 0x8, 0x1f ;  /* 0x01001f000e337f89 */ /* 0x000f2800000e0000 */
[----:B------:R-:W5:Y:S01]  /*1d20*/  LDS.U16 R13, [R15+0x542] ;  /* 0x000542000f0d7984 */ /* 0x000f620000000400 */
[----:B---3--:R-:W-:-:S02]  /*1d30*/  HADD2.F32 R48, -RZ, R48.H0_H0 ;  /* 0x20000030ff307230 */ /* 0x008fc40000004100 */
[----:B0-----:R-:W-:Y:S02]  /*1d40*/  HADD2.F32 R47, -RZ, R47.H0_H0 ;  /* 0x2000002fff2f7230 */ /* 0x001fe40000004100 */
[----:B--2---:R-:W-:-:S03]  /*1d50*/  HADD2.F32 R46, -RZ, R46.H0_H0 ;  /* 0x2000002eff2e7230 */ /* 0x004fc60000004100 */
[----:B-1----:R-:W-:Y:S02]  /*1d60*/  FFMA R44, R49, R47, R44 ;  /* 0x0000002f312c7223 */ /* 0x002fe4000000002c */
[----:B------:R-:W0:Y:S02]  /*1d70*/  SHFL.IDX PT, R49, R14, 0x9, 0x1f ;  /* 0x01201f000e317f89 */ /* 0x000e2400000e0000 */
[----:B----4-:R-:W-:Y:S02]  /*1d80*/  FFMA R44, R51, R46, R44 ;  /* 0x0000002e332c7223 */ /* 0x010fe4000000002c */
[----:B------:R-:W-:Y:S04]  /*1d90*/  LDS.U16 R47, [R15+0x562] ;  /* 0x000562000f2f7984 */ /* 0x000fe80000000400 */
[----:B------:R-:W1:Y:S04]  /*1da0*/  SHFL.IDX PT, R51, R14, 0xa, 0x1f ;  /* 0x01401f000e337f89 */ /* 0x000e6800000e0000 */
[----:B------:R-:W-:Y:S01]  /*1db0*/  LDS.U16 R46, [R15+0x582] ;  /* 0x000582000f2e7984 */ /* 0x000fe20000000400 */
[----:B------:R-:W-:-:S02]  /*1dc0*/  HADD2.F32 R45, -RZ, R45.H0_H0 ;  /* 0x2000002dff2d7230 */ /* 0x000fc40000004100 */
[----:B-----5:R-:W-:-:S03]  /*1dd0*/  HADD2.F32 R13, -RZ, R13.H0_H0 ;  /* 0x2000000dff0d7230 */ /* 0x020fc60000004100 */
[----:B0-----:R-:W-:Y:S02]  /*1de0*/  FFMA R44, R49, R45, R44 ;  /* 0x0000002d312c7223 */ /* 0x001fe4000000002c */
[----:B------:R-:W0:Y:S04]  /*1df0*/  SHFL.IDX PT, R49, R14, 0xb, 0x1f ;  /* 0x01601f000e317f89 */ /* 0x000e2800000e0000 */
[----:B------:R-:W-:Y:S01]  /*1e00*/  LDS.U16 R45, [R15+0x5a2] ;  /* 0x0005a2000f2d7984 */ /* 0x000fe20000000400 */
[----:B-1----:R-:W-:-:S03]  /*1e10*/  FFMA R44, R51, R13, R44 ;  /* 0x0000000d332c7223 */ /* 0x002fc6000000002c */
        /* <DEDUP_REMOVED lines=80> */
[----:B------:R-:W1:Y:S01]  /*2320*/  SHFL.IDX PT, R51, R14, 0x1f, 0x1f ;  /* 0x03e01f000e337f89 */ /* 0x000e6200000e0000 */
[----:B------:R-:W-:-:S03]  /*2330*/  HADD2.F32 R13, -RZ, R47.H0_H0 ;  /* 0x2000002fff0d7230 */ /* 0x000fc60000004100 */
[----:B------:R-:W-:Y:S01]  /*2340*/  LDS.U16 R47, [R15+0x464] ;  /* 0x000464000f2f7984 */ /* 0x000fe20000000400 */
[----:B--2---:R-:W-:-:S05]  /*2350*/  HADD2.F32 R46, -RZ, R46.H0_H0 ;  /* 0x2000002eff2e7230 */ /* 0x004fca0000004100 */
[----:B0-----:R-:W-:Y:S01]  /*2360*/  FMUL R46, R49, R46 ;  /* 0x0000002e312e7220 */ /* 0x001fe20000400000 */
[----:B-1----:R-:W-:Y:S02]  /*2370*/  FFMA R13, R51, R13, R44 ;  /* 0x0000000d330d7223 */ /* 0x002fe4000000002c */
[----:B------:R-:W0:Y:S02]  /*2380*/  SHFL.IDX PT, R51, R14, 0x2, 0x1f ;  /* 0x00401f000e337f89 */ /* 0x000e2400000e0000 */
[----:B------:R-:W-:Y:S02]  /*2390*/  FFMA R5, R17, R13, R5 ;  /* 0x0000000d11057223 */ /* 0x000fe40000000005 */
[----:B------:R-:W-:Y:S01]  /*23a0*/  LDS.U16 R13, [R15+0x410] ;  /* 0x000410000f0d7984 */ /* 0x000fe20000000400 */
[----:B------:R-:W-:-:S03]  /*23b0*/  HADD2.F32 R49, -RZ, R45.H0_H0 ;  /* 0x2000002dff317230 */ /* 0x000fc60000004100 */
[----:B------:R-:W1:Y:S02]  /*23c0*/  LDS.U16 R45, [R15+0x4c4] ;  /* 0x0004c4000f2d7984 */ /* 0x000e640000000400 */
[----:B------:R-:W-:Y:S02]  /*23d0*/  FFMA R44, R49, R14, R46 ;  /* 0x0000000e312c7223 */ /* 0x000fe4000000002e */
[----:B------:R-:W-:Y:S04]  /*23e0*/  LDS.U16 R46, [R15+0x484] ;  /* 0x000484000f2e7984 */ /* 0x000fe80000000400 */
[----:B------:R-:W-:Y:S01]  /*23f0*/  SHFL.IDX PT, R49, R14, 0x4, 0x1f ;  /* 0x00801f000e317f89 */ /* 0x000fe200000e0000 */
[----:B0-----:R-:W-:-:S03]  /*2400*/  FFMA R44, R51, R48, R44 ;  /* 0x00000030332c7223 */ /* 0x001fc6000000002c */
[----:B------:R-:W0:Y:S01]  /*2410*/  SHFL.IDX PT, R51, R14, 0x3, 0x1f ;  /* 0x00601f000e337f89 */ /* 0x000e2200000e0000 */
[----:B------:R-:W-:-:S03]  /*2420*/  HADD2.F32 R47, -RZ, R47.H0_H0 ;  /* 0x2000002fff2f7230 */ /* 0x000fc60000004100 */
[----:B------:R-:W2:Y:S01]  /*2430*/  LDS.U16 R48, [R15+0x4a4] ;  /* 0x0004a4000f307984 */ /* 0x000ea20000000400 */
[----:B-1----:R-:W-:Y:S02]  /*2440*/  HADD2.F32 R45, -RZ, R45.H0_H0 ;  /* 0x2000002dff2d7230 */ /* 0x002fe40000004100 */
[----:B0-----:R-:W-:Y:S02]  /*2450*/  FFMA R44, R51, R47, R44 ;  /* 0x0000002f332c7223 */ /* 0x001fe4000000002c */
[----:B------:R-:W0:Y:S01]  /*2460*/  SHFL.IDX PT, R47, R14, 0x5, 0x1f ;  /* 0x00a01f000e2f7f89 */ /* 0x000e2200000e0000 */
[----:B------:R-:W-:-:S03]  /*2470*/  HADD2.F32 R46, -RZ, R46.H0_H0 ;  /* 0x2000002eff2e7230 */ /* 0x000fc60000004100 */
[----:B------:R-:W-:Y:S02]  /*2480*/  SHFL.IDX PT, R51, R14, 0x8, 0x1f ;  /* 0x01001f000e337f89 */ /* 0x000fe400000e0000 */
[----:B------:R-:W-:Y:S02]  /*2490*/  FFMA R44, R49, R46, R44 ;  /* 0x0000002e312c7223 */ /* 0x000fe4000000002c */
[----:B------:R-:W1:Y:S04]  /*24a0*/  SHFL.IDX PT, R49, R14, 0x6, 0x1f ;  /* 0x00c01f000e317f89 */ /* 0x000e6800000e0000 */
[----:B------:R-:W3:Y:S01]  /*24b0*/  LDS.U16 R46, [R15+0x4e4] ;  /* 0x0004e4000f2e7984 */ /* 0x000ee20000000400 */
[----:B--2---:R-:W-:-:S05]  /*24c0*/  HADD2.F32 R48, -RZ, R48.H0_H0 ;  /* 0x20000030ff307230 */ /* 0x004fca0000004100 */
[----:B0-----:R-:W-:Y:S02]  /*24d0*/  FFMA R44, R47, R48, R44 ;  /* 0x000000302f2c7223 */ /* 0x001fe4000000002c */
[----:B------:R-:W-:Y:S04]  /*24e0*/  LDS.U16 R47, [R15+0x504] ;  /* 0x000504000f2f7984 */ /* 0x000fe80000000400 */
[----:B------:R-:W-:Y:S01]  /*24f0*/  LDS.U16 R48, [R15+0x524] ;  /* 0x000524000f307984 */ /* 0x000fe20000000400 */
[----:B-1----:R-:W-:-:S03]  /*2500*/  FFMA R44, R49, R45, R44 ;  /* 0x0000002d312c7223 */ /* 0x002fc6000000002c */
[----:B------:R-:W0:Y:S04]  /*2510*/  SHFL.IDX PT, R49, R14, 0x7, 0x1f ;  /* 0x00e01f000e317f89 */ /* 0x000e2800000e0000 */
[----:B------:R-:W1:Y:S01]  /*2520*/  LDS.U16 R45, [R15+0x544] ;  /* 0x000544000f2d7984 */ /* 0x000e620000000400 */
[----:B---3--:R-:W-:-:S05]  /*2530*/  HADD2.F32 R46, -RZ, R46.H0_H0 ;  /* 0x2000002eff2e7230 */ /* 0x008fca0000004100 */
[----:B0-----:R-:W-:Y:S02]  /*2540*/  FFMA R44, R49, R46, R44 ;  /* 0x0000002e312c7223 */ /* 0x001fe4000000002c */
[----:B------:R-:W0:Y:S04]  /*2550*/  SHFL.IDX PT, R49, R14, 0x9, 0x1f ;  /* 0x01201f000e317f89 */ /* 0x000e2800000e0000 */
[----:B------:R-:W-:Y:S01]  /*2560*/  LDS.U16 R46, [R15+0x564] ;  /* 0x000564000f2e7984 */ /* 0x000fe20000000400 */
[----:B------:R-:W-:Y:S02]  /*2570*/  HADD2.F32 R47, -RZ, R47.H0_H0 ;  /* 0x2000002fff2f7230 */ /* 0x000fe40000004100 */
[----:B------:R-:W-:-:S03]  /*2580*/  HADD2.F32 R48, -RZ, R48.H0_H0 ;  /* 0x20000030ff307230 */ /* 0x000fc60000004100 */
[----:B------:R-:W-:Y:S02]  /*2590*/  FFMA R44, R51, R47, R44 ;  /* 0x0000002f332c7223 */ /* 0x000fe4000000002c */
[----:B------:R-:W2:Y:S04]  /*25a0*/  SHFL.IDX PT, R51, R14, 0xa, 0x1f ;  /* 0x01401f000e337f89 */ /* 0x000ea800000e0000 */
[----:B------:R-:W-:Y:S01]  /*25b0*/  LDS.U16 R47, [R15+0x584] ;  /* 0x000584000f2f7984 */ /* 0x000fe20000000400 */
[----:B-1----:R-:W-:Y:S02]  /*25c0*/  HADD2.F32 R45, -RZ, R45.H0_H0 ;  /* 0x2000002dff2d7230 */ /* 0x002fe40000004100 */
[----:B0-----:R-:W-:Y:S02]  /*25d0*/  FFMA R44, R49, R48, R44 ;  /* 0x00000030312c7223 */ /* 0x001fe4000000002c */
[----:B------:R-:W0:Y:S04]  /*25e0*/  SHFL.IDX PT, R49, R14, 0xb, 0x1f ;  /* 0x01601f000e317f89 */ /* 0x000e2800000e0000 */
[----:B------:R-:W-:Y:S01]  /*25f0*/  LDS.U16 R48, [R15+0x5a4] ;  /* 0x0005a4000f307984 */ /* 0x000fe20000000400 */
[----:B--2---:R-:W-:-:S03]  /*2600*/  FFMA R44, R51, R45, R44 ;  /* 0x0000002d332c7223 */ /* 0x004fc6000000002c */
[----:B------:R-:W1:Y:S04]  /*2610*/  SHFL.IDX PT, R51, R14, 0xc, 0x1f ;  /* 0x01801f000e337f89 */ /* 0x000e6800000e0000 */
[----:B------:R-:W-:Y:S01]  /*2620*/  LDS.U16 R45, [R15+0x5c4] ;  /* 0x0005c4000f2d7984 */ /* 0x000fe20000000400 */
[----:B------:R-:W-:-:S05]  /*2630*/  HADD2.F32 R46, -RZ, R46.H0_H0 ;  /* 0x2000002eff2e7230 */ /* 0x000fca0000004100 */
[----:B0-----:R-:W-:Y:S02]  /*2640*/  FFMA R44, R49, R46, R44 ;  /* 0x0000002e312c7223 */ /* 0x001fe4000000002c */
[----:B------:R-:W0:Y:S04]  /*2650*/  SHFL.IDX PT, R49, R14, 0xd, 0x1f ;  /* 0x01a01f000e317f89 */ /* 0x000e2800000e0000 */
[----:B------:R-:W-:Y:S01]  /*2660*/  LDS.U16 R46, [R15+0x5e4] ;  /* 0x0005e4000f2e7984 */ /* 0x000fe20000000400 */
[----:B------:R-:W-:-:S05]  /*2670*/  HADD2.F32 R47, -RZ, R47.H0_H0 ;  /* 0x2000002fff2f7230 */ /* 0x000fca0000004100 */
[----:B-1----:R-:W-:Y:S02]  /*2680*/  FFMA R44, R51, R47, R44 ;  /* 0x0000002f332c7223 */ /* 0x002fe4000000002c */
        /* <DEDUP_REMOVED lines=61> */
[----:B------:R-:W-:Y:S01]  /*2a60*/  SHFL.IDX PT, R46, R14, 0x1, 0x1f ;  /* 0x00201f000e2e7f89 */ /* 0x000fe200000e0000 */
[----:B------:R-:W-:-:S05]  /*2a70*/  HADD2.F32 R47, -RZ, R47.H0_H0 ;  /* 0x2000002fff2f7230 */ /* 0x000fca0000004100 */
[----:B-1----:R-:W-:Y:S02]  /*2a80*/  FFMA R44, R51, R47, R44 ;  /* 0x0000002f332c7223 */ /* 0x002fe4000000002c */
[----:B------:R-:W1:Y:S04]  /*2a90*/  SHFL.IDX PT, R51, R14, 0x1e, 0x1f ;  /* 0x03c01f000e337f89 */ /* 0x000e6800000e0000 */
[----:B------:R-:W2:Y:S01]  /*2aa0*/  LDS.U16 R47, [R15+0x7e4] ;  /* 0x0007e4000f2f7984 */ /* 0x000ea20000000400 */
[----:B------:R-:W-:-:S05]  /*2ab0*/  HADD2.F32 R48, -RZ, R48.H0_H0 ;  /* 0x20000030ff307230 */ /* 0x000fca0000004100 */
[----:B0-----:R-:W-:Y:S02]  /*2ac0*/  FFMA R44, R49, R48, R44 ;  /* 0x00000030312c7223 */ /* 0x001fe4000000002c */
[----:B------:R-:W-:Y:S04]  /*2ad0*/  LDS.U16 R48, [R15+0x426] ;  /* 0x000426000f307984 */ /* 0x000fe80000000400 */
[----:B------:R-:W0:Y:S01]  /*2ae0*/  SHFL.IDX PT, R49, R14, 0x1f, 0x1f ;  /* 0x03e01f000e317f89 */ /* 0x000e2200000e0000 */
[----:B------:R-:W-:-:S05]  /*2af0*/  HADD2.F32 R45, -RZ, R45.H0_H0 ;  /* 0x2000002dff2d7230 */ /* 0x000fca0000004100 */
[----:B-1----:R-:W-:Y:S02]  /*2b00*/  FFMA R52, R51, R45, R44 ;  /* 0x0000002d33347223 */ /* 0x002fe4000000002c */
[----:B------:R-:W1:Y:S04]  /*2b10*/  LDS.U16 R44, [R15+0x406] ;  /* 0x000406000f2c7984 */ /* 0x000e680000000400 */
[----:B------:R-:W3:Y:S04]  /*2b20*/  LDS.U16 R45, [R15+0x446] ;  /* 0x000446000f2d7984 */ /* 0x000ee80000000400 */
[----:B------:R-:W4:Y:S01]  /*2b30*/  LDS.U16 R51, [R15+0x42a] ;  /* 0x00042a000f337984 */ /* 0x000f220000000400 */
[----:B--2---:R-:W-:-:S05]  /*2b40*/  HADD2.F32 R47, -RZ, R47.H0_H0 ;  /* 0x2000002fff2f7230 */ /* 0x004fca0000004100 */
[----:B0-----:R-:W-:Y:S02]  /*2b50*/  FFMA R52, R49, R47, R52 ;  /* 0x0000002f31347223 */ /* 0x001fe40000000034 */
[----:B------:R-:W0:Y:S01]  /*2b60*/  SHFL.IDX PT, R47, R14, 0x2, 0x1f ;  /* 0x00401f000e2f7f89 */ /* 0x000e2200000e0000 */
[----:B------:R-:W-:Y:S02]  /*2b70*/  HADD2.F32 R49, -RZ, R48.H0_H0 ;  /* 0x20000030ff317230 */ /* 0x000fe40000004100 */
[----:B------:R-:W-:Y:S01]  /*2b80*/  FFMA R6, R17, R52, R6 ;  /* 0x0000003411067223 */ /* 0x000fe20000000006 */
[----:B------:R-:W2:Y:S02]  /*2b90*/  LDS.U16 R48, [R15+0x466] ;  /* 0x000466000f307984 */ /* 0x000ea40000000400 */
[----:B------:R-:W-:Y:S02]  /*2ba0*/  FMUL R50, R46, R49 ;  /* 0x000000312e327220 */ /* 0x000fe40000400000 */
[----:B------:R-:W5:Y:S01]  /*2bb0*/  LDS.U16 R46, [R15+0x486] ;  /* 0x000486000f2e7984 */ /* 0x000f620000000400 */
[----:B-1----:R-:W-:-:S02]  /*2bc0*/  HADD2.F32 R49, -RZ, R44.H0_H0 ;  /* 0x2000002cff317230 */ /* 0x002fc40000004100 */
[----:B---3--:R-:W-:-:S03]  /*2bd0*/  HADD2.F32 R45, -RZ, R45.H0_H0 ;  /* 0x2000002dff2d7230 */ /* 0x008fc60000004100 */
[----:B------:R-:W-:Y:S02]  /*2be0*/  FFMA R44, R49, R14, R50 ;  /* 0x0000000e312c7223 */ /* 0x000fe40000000032 */
[----:B------:R-:W1:Y:S01]  /*2bf0*/  SHFL.IDX PT, R49, R14, 0x3, 0x1f ;  /* 0x00601f000e317f89 */ /* 0x000e6200000e0000 */
[----:B----4-:R-:W-:Y:S02]  /*2c00*/  HADD2.F32 R51, -RZ, R51.H0_H0 ;  /* 0x20000033ff337230 */ /* 0x010fe40000004100 */
[----:B0-----:R-:W-:Y:S02]  /*2c10*/  FFMA R44, R47, R45, R44 ;  /* 0x0000002d2f2c7223 */ /* 0x001fe4000000002c */
[----:B------:R-:W0:Y:S04]  /*2c20*/  SHFL.IDX PT, R47, R14, 0x4, 0x1f ;  /* 0x00801f000e2f7f89 */ /* 0x000e2800000e0000 */
[----:B------:R-:W3:Y:S01]  /*2c30*/  LDS.U16 R45, [R15+0x4a6] ;  /* 0x0004a6000f2d7984 */ /* 0x000ee20000000400 */
[----:B--2---:R-:W-:-:S02]  /*2c40*/  HADD2.F32 R48, -RZ, R48.H0_H0 ;  /* 0x20000030ff307230 */ /* 0x004fc40000004100 */
[----:B-----5:R-:W-:-:S03]  /*2c50*/  HADD2.F32 R46, -RZ, R46.H0_H0 ;  /* 0x2000002eff2e7230 */ /* 0x020fc60000004100 */
[----:B-1----:R-:W-:Y:S02]  /*2c60*/  FFMA R44, R49, R48, R44 ;  /* 0x00000030312c7223 */ /* 0x002fe4000000002c */
[----:B------:R-:W-:Y:S02]  /*2c70*/  LDS.U16 R48, [R15+0x4c6] ;  /* 0x0004c6000f307984 */ /* 0x000fe40000000400 */
[----:B0-----:R-:W-:Y:S02]  /*2c80*/  FFMA R44, R47, R46, R44 ;  /* 0x0000002e2f2c7223 */ /* 0x001fe4000000002c */
[----:B------:R-:W0:Y:S04]  /*2c90*/  SHFL.IDX PT, R47, R14, 0x5, 0x1f ;  /* 0x00a01f000e2f7f89 */ /* 0x000e2800000e0000 */
[----:B------:R-:W-:Y:S04]  /*2ca0*/  LDS.U16 R46, [R15+0x4e6] ;  /* 0x0004e6000f2e7984 */ /* 0x000fe80000000400 */
[----:B------:R-:W1:Y:S01]  /*2cb0*/  SHFL.IDX PT, R49, R14, 0x6, 0x1f ;  /* 0x00c01f000e317f89 */ /* 0x000e6200000e0000 */
[----:B---3--:R-:W-:-:S05]  /*2cc0*/  HADD2.F32 R45, -RZ, R45.H0_H0 ;  /* 0x2000002dff2d7230 */ /* 0x008fca0000004100 */
[----:B0-----:R-:W-:Y:S02]  /*2cd0*/  FFMA R44, R47, R45, R44 ;  /* 0x0000002d2f2c7223 */ /* 0x001fe4000000002c */
[----:B------:R-:W0:Y:S04]  /*2ce0*/  SHFL.IDX PT, R47, R14, 0x7, 0x1f ;  /* 0x00e01f000e2f7f89 */ /* 0x000e2800000e0000 */
[----:B------:R-:W2:Y:S01]  /*2cf0*/  LDS.U16 R45, [R15+0x506] ;  /* 0x000506000f2d7984 */ /* 0x000ea20000000400 */
[----:B------:R-:W-:-:S05]  /*2d00*/  HADD2.F32 R48, -RZ, R48.H0_H0 ;  /* 0x20000030ff307230 */ /* 0x000fca0000004100 */
[----:B-1----:R-:W-:Y:S02]  /*2d10*/  FFMA R44, R49, R48, R44 ;  /* 0x00000030312c7223 */ /* 0x002fe4000000002c */
[----:B------:R-:W-:Y:S01]  /*2d20*/  LDS.U16 R48, [R15+0x526] ;  /* 0x000526000f307984 */ /* 0x000fe20000000400 */
[----:B------:R-:W-:-:S03]  /*2d30*/  HADD2.F32 R46, -RZ, R46.H0_H0 ;  /* 0x2000002eff2e7230 */ /* 0x000fc60000004100 */
[----:B------:R-:W-:Y:S02]  /*2d40*/  SHFL.IDX PT, R49, R14, 0x9, 0x1f ;  /* 0x01201f000e317f89 */ /* 0x000fe400000e0000 */
[----:B0-----:R-:W-:Y:S02]  /*2d50*/  FFMA R44, R47, R46, R44 ;  /* 0x0000002e2f2c7223 */ /* 0x001fe4000000002c */
[----:B------:R-:W0:Y:S04]  /*2d60*/  SHFL.IDX PT, R47, R14, 0x8, 0x1f ;  /* 0x01001f000e2f7f89 */ /* 0x000e2800000e0000 */
[----:B------:R-:W1:Y:S01]  /*2d70*/  LDS.U16 R46, [R15+0x546] ;  /* 0x000546000f2e7984 */ /* 0x000e620000000400 */
[----:B--2---:R-:W-:-:S05]  /*2d80*/  HADD2.F32 R45, -RZ, R45.H0_H0 ;  /* 0x2000002dff2d7230 */ /* 0x004fca0000004100 */
[----:B0-----:R-:W-:Y:S02]  /*2d90*/  FFMA R44, R47, R45, R44 ;  /* 0x0000002d2f2c7223 */ /* 0x001fe4000000002c */
[----:B------:R-:W0:Y:S04]  /*2da0*/  SHFL.IDX PT, R47, R14, 0xa, 0x1f ;  /* 0x01401f000e2f7f89 */ /* 0x000e2800000e0000 */
[----:B------:R-:W2:Y:S01]  /*2db0*/  LDS.U16 R45, [R15+0x566] ;  /* 0x000566000f2d7984 */ /* 0x000ea20000000400 */
[----:B------:R-:W-:-:S05]  /*2dc0*/  HADD2.F32 R48, -RZ, R48.H0_H0 ;  /* 0x20000030ff307230 */ /* 0x000fca0000004100 */
[----:B------:R-:W-:Y:S02]  /*2dd0*/  FFMA R44, R49, R48, R44 ;  /* 0x00000030312c7223 */ /* 0x000fe4000000002c */
[----:B------:R-:W-:Y:S04]  /*2de0*/  LDS.U16 R48, [R15+0x586] ;  /* 0x000586000f307984 */ /* 0x000fe80000000400 */
[----:B------:R-:W-:Y:S01]  /*2df0*/  SHFL.IDX PT, R49, R14, 0xc, 0x1f ;  /* 0x01801f000e317f89 */ /* 0x000fe200000e0000 */
[----:B-1----:R-:W-:-:S05]  /*2e00*/  HADD2.F32 R46, -RZ, R46.H0_H0 ;  /* 0x2000002eff2e7230 */ /* 0x002fca0000004100 */
[----:B0-----:R-:W-:Y:S02]  /*2e10*/  FFMA R44, R47, R46, R44 ;  /* 0x0000002e2f2c7223 */ /* 0x001fe4000000002c */
[----:B------:R-:W0:Y:S04]  /*2e20*/  SHFL.IDX PT, R47, R14, 0xb, 0x1f ;  /* 0x01601f000e2f7f89 */ /* 0x000e2800000e0000 */
[----:B------:R-:W1:Y:S01]  /*2e30*/  LDS.U16 R46, [R15+0x5a6] ;  /* 0x0005a6000f2e7984 */ /* 0x000e620000000400 */
[----:B--2---:R-:W-:-:S05]  /*2e40*/  HADD2.F32 R45, -RZ, R45.H0_H0 ;  /* 0x2000002dff2d7230 */ /* 0x004fca0000004100 */
[----:B0-----:R-:W-:Y:S02]  /*2e50*/  FFMA R44, R47, R45, R44 ;  /* 0x0000002d2f2c7223 */ /* 0x001fe4000000002c */
[----:B------:R-:W0:Y:S01]  /*2e60*/  SHFL.IDX PT, R47, R14, 0xd, 0x1f ;  /* 0x01a01f000e2f7f89 */ /* 0x000e2200000e0000 */
[----:B------:R-:W-:-:S03]  /*2e70*/  HADD2.F32 R48, -RZ, R48.H0_H0 ;  /* 0x20000030ff307230 */ /* 0x000fc60000004100 */
[----:B------:R-:W2:Y:S02]  /*2e80*/  LDS.U16 R45, [R15+0x5c6] ;  /* 0x0005c6000f2d7984 */ /* 0x000ea40000000400 */
[----:B------:R-:W-:Y:S02]  /*2e90*/  FFMA R44, R49, R48, R44 ;  /* 0x00000030312c7223 */ /* 0x000fe4000000002c */
[----:B------:R-:W3:Y:S04]  /*2ea0*/  LDS.U16 R48, [R15+0x5e6] ;  /* 0x0005e6000f307984 */ /* 0x000ee80000000400 */
[----:B------:R-:W-:Y:S01]  /*2eb0*/  SHFL.IDX PT, R49, R14, 0xf, 0x1f ;  /* 0x01e01f000e317f89 */ /* 0x000fe200000e0000 */
[----:B-1----:R-:W-:-:S05]  /*2ec0*/  HADD2.F32 R46, -RZ, R46.H0_H0 ;  /* 0x2000002eff2e7230 */ /* 0x002fca0000004100 */
[----:B0-----:R-:W-:Y:S02]  /*2ed0*/  FFMA R44, R47, R46, R44 ;  /* 0x0000002e2f2c7223 */ /* 0x001fe4000000002c */
[----:B------:R-:W0:Y:S04]  /*2ee0*/  SHFL.IDX PT, R47, R14, 0xe, 0x1f ;  /* 0x01c01f000e2f7f89 */ /* 0x000e2800000e0000 */
[----:B------:R-:W1:Y:S01]  /*2ef0*/  LDS.U16 R46, [R15+0x606] ;  /* 0x000606000f2e7984 */ /* 0x000e620000000400 */
[----:B--2---:R-:W-:Y:S02]  /*2f00*/  HADD2.F32 R45, -RZ, R45.H0_H0 ;  /* 0x2000002dff2d7230 */ /* 0x004fe40000004100 */
[----:B---3--:R-:W-:-:S03]  /*2f10*/  HADD2.F32 R48, -RZ, R48.H0_H0 ;  /* 0x20000030ff307230 */ /* 0x008fc60000004100 */
[----:B0-----:R-:W-:Y:S02]  /*2f20*/  FFMA R44, R47, R45, R44 ;  /* 0x0000002d2f2c7223 */ /* 0x001fe4000000002c */
[----:B------:R-:W0:Y:S02]  /*2f30*/  SHFL.IDX PT, R47, R14, 0x10, 0x1f ;  /* 0x02001f000e2f7f89 */ /* 0x000e2400000e0000 */
[----:B------:R-:W-:Y:S02]  /*2f40*/  FFMA R44, R49, R48, R44 ;  /* 0x00000030312c7223 */ /* 0x000fe4000000002c */
[----:B------:R-:W2:Y:S04]  /*2f50*/  LDS.U16 R45, [R15+0x626] ;  /* 0x000626000f2d7984 */ /* 0x000ea80000000400 */
        /* <DEDUP_REMOVED lines=61> */
[----:B------:R-:W-:Y:S01]  /*3330*/  LDS.U16 R44, [R15+0x448] ;  /* 0x000448000f2c7984 */ /* 0x000fe20000000400 */
[----:B-1----:R-:W-:-:S05]  /*3340*/  HADD2.F32 R46, -RZ, R46.H0_H0 ;  /* 0x2000002eff2e7230 */ /* 0x002fca0000004100 */
[----:B0-----:R-:W-:Y:S02]  /*3350*/  FFMA R50, R47, R46, R50 ;  /* 0x0000002e2f327223 */ /* 0x001fe40000000032 */
[----:B------:R-:W0:Y:S04]  /*3360*/  SHFL.IDX PT, R46, R14, 0x1, 0x1f ;  /* 0x00201f000e2e7f89 */ /* 0x000e2800000e0000 */
[----:B------:R-:W1:Y:S01]  /*3370*/  SHFL.IDX PT, R47, R14, 0x2, 0x1f ;  /* 0x00401f000e2f7f89 */ /* 0x000e6200000e0000 */
[----:B--2---:R-:W-:Y:S02]  /*3380*/  HADD2.F32 R45, -RZ, R45.H0_H0 ;  /* 0x2000002dff2d7230 */ /* 0x004fe40000004100 */
[----:B---3--:R-:W-:-:S03]  /*3390*/  HADD2.F32 R49, -RZ, R49.H0_H0 ;  /* 0x20000031ff317230 */ /* 0x008fc60000004100 */
[----:B0-----:R-:W-:Y:S02]  /*33a0*/  FMUL R46, R46, R45 ;  /* 0x0000002d2e2e7220 */ /* 0x001fe40000400000 */
[----:B------:R-:W0:Y:S01]  /*33b0*/  LDS.U16 R45, [R15+0x468] ;  /* 0x000468000f2d7984 */ /* 0x000e220000000400 */
[----:B------:R-:W-:Y:S02]  /*33c0*/  HADD2.F32 R44, -RZ, R44.H0_H0 ;  /* 0x2000002cff2c7230 */ /* 0x000fe40000004100 */
[----:B------:R-:W-:Y:S02]  /*33d0*/  FFMA R48, R49, R14, R46 ;  /* 0x0000000e31307223 */ /* 0x000fe4000000002e */
[----:B------:R-:W2:Y:S02]  /*33e0*/  LDS.U16 R46, [R15+0x7c8] ;  /* 0x0007c8000f2e7984 */ /* 0x000ea40000000400 */
[----:B-1----:R-:W-:Y:S02]  /*33f0*/  FFMA R48, R47, R44, R48 ;  /* 0x0000002c2f307223 */ /* 0x002fe40000000030 */
[----:B------:R-:W1:Y:S04]  /*3400*/  SHFL.IDX PT, R47, R14, 0x3, 0x1f ;  /* 0x00601f000e2f7f89 */ /* 0x000e6800000e0000 */
[----:B------:R-:W3:Y:S04]  /*3410*/  LDS.U16 R44, [R15+0x488] ;  /* 0x000488000f2c7984 */ /* 0x000ee80000000400 */
[----:B------:R-:W4:Y:S01]  /*3420*/  LDS.U16 R49, [R15+0x40a] ;  /* 0x00040a000f317984 */ /* 0x000f220000000400 */
[----:B0-----:R-:W-:-:S02]  /*3430*/  HADD2.F32 R45, -RZ, R45.H0_H0 ;  /* 0x2000002dff2d7230 */ /* 0x001fc40000004100 */
[----:B--2---:R-:W-:-:S03]  /*3440*/  HADD2.F32 R46, -RZ, R46.H0_H0 ;  /* 0x2000002eff2e7230 */ /* 0x004fc60000004100 */
[----:B-1----:R-:W-:Y:S02]  /*3450*/  FFMA R48, R47, R45, R48 ;  /* 0x0000002d2f307223 */ /* 0x002fe40000000030 */
[----:B------:R-:W0:Y:S04]  /*3460*/  SHFL.IDX PT, R47, R14, 0x4, 0x1f ;  /* 0x00801f000e2f7f89 */ /* 0x000e2800000e0000 */
[----:B------:R-:W1:Y:S01]  /*3470*/  LDS.U16 R45, [R15+0x4a8] ;  /* 0x0004a8000f2d7984 */ /* 0x000e620000000400 */
[----:B---3--:R-:W-:Y:S02]  /*3480*/  HADD2.F32 R44, -RZ, R44.H0_H0 ;  /* 0x2000002cff2c7230 */ /* 0x008fe40000004100 */
[----:B----4-:R-:W-:-:S03]  /*3490*/  HADD2.F32 R49, -RZ, R49.H0_H0 ;  /* 0x20000031ff317230 */ /* 0x010fc60000004100 */
[----:B0-----:R-:W-:Y:S02]  /*34a0*/  FFMA R48, R47, R44, R48 ;  /* 0x0000002c2f307223 */ /* 0x001fe40000000030 */
[----:B------:R-:W0:Y:S04]  /*34b0*/  SHFL.IDX PT, R47, R14, 0x5, 0x1f ;  /* 0x00a01f000e2f7f89 */ /* 0x000e2800000e0000 */
[----:B------:R-:W2:Y:S01]  /*34c0*/  LDS.U16 R44, [R15+0x4c8] ;  /* 0x0004c8000f2c7984 */ /* 0x000ea20000000400 */
[----:B-1----:R-:W-:-:S05]  /*34d0*/  HADD2.F32 R45, -RZ, R45.H0_H0 ;  /* 0x2000002dff2d7230 */ /* 0x002fca0000004100 */
[----:B0-----:R-:W-:Y:S02]  /*34e0*/  FFMA R48, R47, R45, R48 ;  /* 0x0000002d2f307223 */ /* 0x001fe40000000030 */
[----:B------:R-:W0:Y:S04]  /*34f0*/  SHFL.IDX PT, R47, R14, 0x6, 0x1f ;  /* 0x00c01f000e2f7f89 */ /* 0x000e2800000e0000 */
[----:B------:R-:W1:Y:S01]  /*3500*/  LDS.U16 R45, [R15+0x4e8] ;  /* 0x0004e8000f2d7984 */ /* 0x000e620000000400 */
[----:B--2---:R-:W-:-:S05]  /*3510*/  HADD2.F32 R44, -RZ, R44.H0_H0 ;  /* 0x2000002cff2c7230 */ /* 0x004fca0000004100 */
        /* <DEDUP_REMOVED lines=95> */
[----:B--2---:R-:W-:Y:S02]  /*3b10*/  HADD2.F32 R44, -RZ, R44.H0_H0 ;  /* 0x2000002cff2c7230 */ /* 0x004fe40000004100 */
[----:B0-----:R-:W-:Y:S02]  /*3b20*/  FFMA R48, R47, R46, R48 ;  /* 0x0000002e2f307223 */ /* 0x001fe40000000030 */
[----:B------:R-:W0:Y:S04]  /*3b30*/  SHFL.IDX PT, R47, R14, 0x1f, 0x1f ;  /* 0x03e01f000e2f7f89 */ /* 0x000e2800000e0000 */
[----:B------:R-:W2:Y:S01]  /*3b40*/  SHFL.IDX PT, R46, R14, 0x1, 0x1f ;  /* 0x00201f000e2e7f89 */ /* 0x000ea200000e0000 */
[----:B-1----:R-:W-:-:S02]  /*3b50*/  HADD2.F32 R45, -RZ, R45.H0_H0 ;  /* 0x2000002dff2d7230 */ /* 0x002fc40000004100 */
[----:B0-----:R-:W-:Y:S02]  /*3b60*/  FFMA R48, R47, R44, R48 ;  /* 0x0000002c2f307223 */ /* 0x001fe40000000030 */
[----:B------:R-:W0:Y:S01]  /*3b70*/  SHFL.IDX PT, R47, R14, 0x2, 0x1f ;  /* 0x00401f000e2f7f89 */ /* 0x000e2200000e0000 */
[----:B--2---:R-:W-:Y:S01]  /*3b80*/  FMUL R44, R46, R51 ;  /* 0x000000332e2c7220 */ /* 0x004fe20000400000 */
[----:B------:R-:W-:Y:S02]  /*3b90*/  FFMA R8, R17, R48, R8 ;  /* 0x0000003011087223 */ /* 0x000fe40000000008 */
[----:B------:R-:W1:Y:S01]  /*3ba0*/  LDS.U16 R46, [R15+0x46a] ;  /* 0x00046a000f2e7984 */ /* 0x000e620000000400 */
[----:B------:R-:W-:-:S03]  /*3bb0*/  FFMA R44, R49, R14, R44 ;  /* 0x0000000e312c7223 */ /* 0x000fc6000000002c */
[----:B------:R-:W-:Y:S04]  /*3bc0*/  LDS.U16 R51, [R15+0x44e] ;  /* 0x00044e000f337984 */ /* 0x000fe80000000400 */
[----:B------:R-:W-:Y:S04]  /*3bd0*/  SHFL.IDX PT, R49, R14, 0x2, 0x1f ;  /* 0x00401f000e317f89 */ /* 0x000fe800000e0000 */
[----:B------:R-:W-:Y:S01]  /*3be0*/  LDS.U16 R48, [R15+0x416] ;  /* 0x000416000f307984 */ /* 0x000fe20000000400 */
[----:B0-----:R-:W-:-:S03]  /*3bf0*/  FFMA R44, R47, R45, R44 ;  /* 0x0000002d2f2c7223 */ /* 0x001fc6000000002c */
        /* <DEDUP_REMOVED lines=119> */
[----:B0-----:R-:W-:Y:S02]  /*4370*/  FMUL R44, R44, R45 ;  /* 0x0000002d2c2c7220 */ /* 0x001fe40000400000 */
[----:B------:R-:W0:Y:S01]  /*4380*/  LDS.U16 R45, [R15+0x44c] ;  /* 0x00044c000f2d7984 */ /* 0x000e220000000400 */
[----:B-1----:R-:W-:-:S05]  /*4390*/  HADD2.F32 R47, -RZ, R47.H0_H0 ;  /* 0x2000002fff2f7230 */ /* 0x002fca0000004100 */
[----:B------:R-:W-:Y:S02]  /*43a0*/  FFMA R44, R47, R14, R44 ;  /* 0x0000000e2f2c7223 */ /* 0x000fe4000000002c */
[----:B------:R-:W1:Y:S01]  /*43b0*/  SHFL.IDX PT, R47, R14, 0x2, 0x1f ;  /* 0x00401f000e2f7f89 */ /* 0x000e6200000e0000 */
[----:B0-----:R-:W-:-:S05]  /*43c0*/  HADD2.F32 R45, -RZ, R45.H0_H0 ;  /* 0x2000002dff2d7230 */ /* 0x001fca0000004100 */
[----:B-1----:R-:W-:Y:S02]  /*43d0*/  FFMA R44, R47, R45, R44 ;  /* 0x0000002d2f2c7223 */ /* 0x002fe4000000002c */
[----:B------:R-:W0:Y:S04]  /*43e0*/  LDS.U16 R45, [R15+0x46c] ;  /* 0x00046c000f2d7984 */ /* 0x000e280000000400 */
        /* <DEDUP_REMOVED lines=118> */
[----:B-1----:R-:W-:Y:S01]  /*4b50*/  FMUL R45, R47, R45 ;  /* 0x0000002d2f2d7220 */ /* 0x002fe20000400000 */
[----:B------:R-:W-:Y:S02]  /*4b60*/  HADD2.F32 R47, -RZ, R12.H0_H0 ;  /* 0x2000000cff2f7230 */ /* 0x000fe40000004100 */
[----:B------:R-:W-:Y:S02]  /*4b70*/  HADD2.F32 R12, -RZ, R51.H0_H0 ;  /* 0x20000033ff0c7230 */ /* 0x000fe40000004100 */
[----:B------:R-:W0:Y:S01]  /*4b80*/  LDS.U16 R51, [R15+0x450] ;  /* 0x000450000f337984 */ /* 0x000e220000000400 */
[----:B------:R-:W-:-:S03]  /*4b90*/  FFMA R47, R47, R14, R45 ;  /* 0x0000000e2f2f7223 */ /* 0x000fc6000000002d */
[----:B------:R-:W1:Y:S01]  /*4ba0*/  LDS.U16 R45, [R15+0x430] ;  /* 0x000430000f2d7984 */ /* 0x000e620000000400 */
[----:B------:R-:W-:-:S03]  /*4bb0*/  FFMA R47, R49, R12, R47 ;  /* 0x0000000c312f7223 */ /* 0x000fc6000000002f */
[----:B------:R-:W2:Y:S04]  /*4bc0*/  LDS.U16 R12, [R15+0x46e] ;  /* 0x00046e000f0c7984 */ /* 0x000ea80000000400 */
[----:B------:R-:W3:Y:S01]  /*4bd0*/  SHFL.IDX PT, R49, R14, 0x3, 0x1f ;  /* 0x00601f000e317f89 */ /* 0x000ee200000e0000 */
[----:B0-----:R-:W-:Y:S02]  /*4be0*/  HADD2.F32 R51, -RZ, R51.H0_H0 ;  /* 0x20000033ff337230 */ /* 0x001fe40000004100 */
[----:B-1----:R-:W-:Y:S02]  /*4bf0*/  HADD2.F32 R45, -RZ, R45.H0_H0 ;  /* 0x2000002dff2d7230 */ /* 0x002fe40000004100 */
[----:B--2---:R-:W-:-:S05]  /*4c00*/  HADD2.F32 R12, -RZ, R12.H0_H0 ;  /* 0x2000000cff0c7230 */ /* 0x004fca0000004100 */
[----:B---3--:R-:W-:Y:S02]  /*4c10*/  FFMA R47, R49, R12, R47 ;  /* 0x0000000c312f7223 */ /* 0x008fe4000000002f */
        /* <DEDUP_REMOVED lines=112> */
[----:B------:R-:W0:Y:S02]  /*5320*/  SHFL.IDX PT, R47, R14, 0x1, 0x1f ;  /* 0x00201f000e2f7f89 */ /* 0x000e2400000e0000 */
[----:B------:R-:W-:Y:S02]  /*5330*/  FFMA R10, R17, R12, R10 ;  /* 0x0000000c110a7223 */ /* 0x000fe4000000000a */
[----:B------:R-:W1:Y:S04]  /*5340*/  SHFL.IDX PT, R49, R14, 0x2, 0x1f ;  /* 0x00401f000e317f89 */ /* 0x000e6800000e0000 */
[----:B------:R-:W2:Y:S01]  /*5350*/  LDS.U16 R12, [R15+0x45c] ;  /* 0x00045c000f0c7984 */ /* 0x000ea20000000400 */
[----:B0-----:R-:W-:Y:S01]  /*5360*/  FMUL R45, R47, R45 ;  /* 0x0000002d2f2d7220 */ /* 0x001fe20000400000 */
[----:B------:R-:W-:-:S02]  /*5370*/  HADD2.F32 R47, -RZ, R13.H0_H0 ;  /* 0x2000000dff2f7230 */ /* 0x000fc40000004100 */
[----:B------:R-:W0:Y:S03]  /*5380*/  LDS.U16 R13, [R15+0x470] ;  /* 0x000470000f0d7984 */ /* 0x000e260000000400 */
[----:B------:R-:W-:-:S04]  /*5390*/  FFMA R47, R47, R14, R45 ;  /* 0x0000000e2f2f7223 */ /* 0x000fc8000000002d */
[----:B-1----:R-:W-:Y:S02]  /*53a0*/  FFMA R47, R49, R51, R47 ;  /* 0x00000033312f7223 */ /* 0x002fe4000000002f */
[----:B------:R-:W1:Y:S04]  /*53b0*/  SHFL.IDX PT, R49, R14, 0x3, 0x1f ;  /* 0x00601f000e317f89 */ /* 0x000e6800000e0000 */
[----:B------:R-:W-:Y:S01]  /*53c0*/  LDS.U16 R51, [R15+0x434] ;  /* 0x000434000f337984 */ /* 0x000fe20000000400 */
[----:B--2---:R-:W-:Y:S02]  /*53d0*/  HADD2.F32 R12, -RZ, R12.H0_H0 ;  /* 0x2000000cff0c7230 */ /* 0x004fe40000004100 */
        /* <DEDUP_REMOVED lines=115> */
[----:B------:R-:W-:Y:S04]  /*5b10*/  LDS.U16 R13, [R15+0x412] ;  /* 0x000412000f0d7984 */ /* 0x000fe80000000400 */
[----:B------:R-:W1:Y:S01]  /*5b20*/  SHFL.IDX PT, R47, R14, 0x1, 0x1f ;  /* 0x00201f000e2f7f89 */ /* 0x000e6200000e0000 */
[----:B0-----:R-:W-:-:S03]  /*5b30*/  HADD2.F32 R52, -RZ, R49.H0_H0 ;  /* 0x20000031ff347230 */ /* 0x001fc60000004100 */
[----:B------:R-:W0:Y:S02]  /*5b40*/  LDS.U16 R49, [R15+0x452] ;  /* 0x000452000f317984 */ /* 0x000e240000000400 */
[----:B-1----:R-:W-:Y:S01]  /*5b50*/  FMUL R52, R47, R52 ;  /* 0x000000342f347220 */ /* 0x002fe20000400000 */
[----:B------:R-:W-:Y:S02]  /*5b60*/  HADD2.F32 R47, -RZ, R13.H0_H0 ;  /* 0x2000000dff2f7230 */ /* 0x000fe40000004100 */
[----:B------:R-:W-:Y:S03]  /*5b70*/  LDS.U16 R13, [R15+0x472] ;  /* 0x000472000f0d7984 */ /* 0x000fe60000000400 */
[----:B------:R-:W-:Y:S02]  /*5b80*/  FFMA R47, R47, R14, R52 ;  /* 0x0000000e2f2f7223 */ /* 0x000fe40000000034 */
[----:B------:R-:W1:Y:S01]  /*5b90*/  SHFL.IDX PT, R52, R14, 0x2, 0x1f ;  /* 0x00401f000e347f89 */ /* 0x000e6200000e0000 */
[----:B0-----:R-:W-:-:S05]  /*5ba0*/  HADD2.F32 R49, -RZ, R49.H0_H0 ;  /* 0x20000031ff317230 */ /* 0x001fca0000004100 */
[----:B-1----:R-:W-:Y:S01]  /*5bb0*/  FFMA R47, R52, R49, R47 ;  /* 0x00000031342f7223 */ /* 0x002fe2000000002f */
[----:B------:R-:W-:Y:S01]  /*5bc0*/  HADD2.F32 R13, -RZ, R13.H0_H0 ;  /* 0x2000000dff0d7230 */ /* 0x000fe20000004100 */
[----:B------:R-:W0:Y:S04]  /*5bd0*/  SHFL.IDX PT, R52, R14, 0x3, 0x1f ;  /* 0x00601f000e347f89 */ /* 0x000e2800000e0000 */
[----:B------:R-:W-:Y:S01]  /*5be0*/  LDS.U16 R49, [R15+0x414] ;  /* 0x000414000f317984 */ /* 0x000fe20000000400 */
[----:B0-----:R-:W-:-:S03]  /*5bf0*/  FFMA R47, R52, R13, R47 ;  /* 0x0000000d342f7223 */ /* 0x001fc6000000002f */
        /* <DEDUP_REMOVED lines=111> */
[----:B-1----:R-:W-:Y:S01]  /*62f0*/  FFMA R13, R52, R13, R47 ;  /* 0x0000000d340d7223 */ /* 0x002fe2000000002f */
[----:B------:R-:W-:Y:S01]  /*6300*/  FMUL R52, R7, R18 ;  /* 0x0000001207347220 */ /* 0x000fe20000400000 */
[----:B------:R-:W0:Y:S02]  /*6310*/  SHFL.IDX PT, R47, R14, 0x1, 0x1f ;  /* 0x00201f000e2f7f89 */ /* 0x000e2400000e0000 */
[C---:B------:R-:W-:Y:S01]  /*6320*/  FFMA R20, R17.reuse, R13, R20 ;  /* 0x0000000d11147223 */ /* 0x040fe20000000014 */
[----:B------:R-:W-:Y:S01]  /*6330*/  FFMA R7, R17, R50, R52 ;  /* 0x0000003211077223 */ /* 0x000fe20000000034 */
[----:B------:R-:W-:Y:S02]  /*6340*/  HADD2.F32 R50, -RZ, R51.H0_H0 ;  /* 0x20000033ff327230 */ /* 0x000fe40000004100 */
[----:B------:R-:W-:Y:S01]  /*6350*/  FMUL R13, R22, R18 ;  /* 0x00000012160d7220 */ /* 0x000fe20000400000 */
[----:B------:R-:W1:Y:S02]  /*6360*/  LDS.U16 R51, [R15+0x454] ;  /* 0x000454000f337984 */ /* 0x000e640000000400 */
[----:B0-----:R-:W-:Y:S01]  /*6370*/  FMUL R50, R47, R50 ;  /* 0x000000322f327220 */ /* 0x001fe20000400000 */
[----:B------:R-:W-:-:S02]  /*6380*/  HADD2.F32 R47, -RZ, R49.H0_H0 ;  /* 0x20000031ff2f7230 */ /* 0x000fc40000004100 */
[----:B------:R-:W-:Y:S03]  /*6390*/  LDS.U16 R49, [R15+0x474] ;  /* 0x000474000f317984 */ /* 0x000fe60000000400 */
[----:B------:R-:W-:Y:S02]  /*63a0*/  FFMA R52, R47, R14, R50 ;  /* 0x0000000e2f347223 */ /* 0x000fe40000000032 */
[----:B------:R-:W0:Y:S01]  /*63b0*/  SHFL.IDX PT, R47, R14, 0x2, 0x1f ;  /* 0x00401f000e2f7f89 */ /* 0x000e2200000e0000 */
[----:B-1----:R-:W-:-:S05]  /*63c0*/  HADD2.F32 R51, -RZ, R51.H0_H0 ;  /* 0x20000033ff337230 */ /* 0x002fca0000004100 */
[----:B0-----:R-:W-:Y:S02]  /*63d0*/  FFMA R52, R47, R51, R52 ;  /* 0x000000332f347223 */ /* 0x001fe40000000034 */
[----:B------:R-:W0:Y:S01]  /*63e0*/  SHFL.IDX PT, R47, R14, 0x3, 0x1f ;  /* 0x00601f000e2f7f89 */ /* 0x000e2200000e0000 */
[----:B------:R-:W-:-:S05]  /*63f0*/  HADD2.F32 R49, -RZ, R49.H0_H0 ;  /* 0x20000031ff317230 */ /* 0x000fca0000004100 */
[----:B0-----:R-:W-:Y:S02]  /*6400*/  FFMA R52, R47, R49, R52 ;  /* 0x000000312f347223 */ /* 0x001fe40000000034 */
        /* <DEDUP_REMOVED lines=112> */
[----:B------:R-:W0:Y:S02]  /*6b10*/  LDS.U16 R49, [R15+0x436] ;  /* 0x000436000f317984 */ /* 0x000e240000000400 */
[----:B------:R-:W-:Y:S02]  /*6b20*/  FFMA R21, R17, R52, R21 ;  /* 0x0000003411157223 */ /* 0x000fe40000000015 */
        /* <DEDUP_REMOVED lines=12> */
[----:B------:R-:W1:Y:S01]  /*6bf0*/  LDS.U16 R49, [R15+0x438] ;  /* 0x000438000f317984 */ /* 0x000e620000000400 */
[----:B0-----:R-:W-:-:S03]  /*6c00*/  FFMA R50, R47, R48, R50 ;  /* 0x000000302f327223 */ /* 0x001fc60000000032 */
[----:B------:R-:W0:Y:S04]  /*6c10*/  LDS.U16 R48, [R15+0x496] ;  /* 0x000496000f307984 */ /* 0x000e280000000400 */
[----:B------:R-:W2:Y:S01]  /*6c20*/  SHFL.IDX PT, R47, R14, 0x4, 0x1f ;  /* 0x00801f000e2f7f89 */ /* 0x000ea200000e0000 */
[----:B-1----:R-:W-:Y:S02]  /*6c30*/  HADD2.F32 R49, -RZ, R49.H0_H0 ;  /* 0x20000031ff317230 */ /* 0x002fe40000004100 */
[----:B0-----:R-:W-:-:S05]  /*6c40*/  HADD2.F32 R48, -RZ, R48.H0_H0 ;  /* 0x20000030ff307230 */ /* 0x001fca0000004100 */
[----:B--2---:R-:W-:Y:S02]  /*6c50*/  FFMA R50, R47, R48, R50 ;  /* 0x000000302f327223 */ /* 0x004fe40000000032 */
        /* <DEDUP_REMOVED lines=109> */
[----:B------:R-:W-:Y:S02]  /*7330*/  LDS.U16 R47, [R15+0x418] ;  /* 0x000418000f2f7984 */ /* 0x000fe40000000400 */
[C---:B------:R-:W-:Y:S01]  /*7340*/  FFMA R22, R17.reuse, R50, R13 ;  /* 0x0000003211167223 */ /* 0x040fe2000000000d */
[----:B------:R-:W-:Y:S02]  /*7350*/  FFMA R9, R17, R46, R48 ;  /* 0x0000002e11097223 */ /* 0x000fe40000000030 */
[----:B------:R-:W0:Y:S02]  /*7360*/  SHFL.IDX PT, R46, R14, 0x1, 0x1f ;  /* 0x00201f000e2e7f89 */ /* 0x000e2400000e0000 */
[----:B0-----:R-:W-:Y:S02]  /*7370*/  FMUL R46, R46, R49 ;  /* 0x000000312e2e7220 */ /* 0x001fe40000400000 */
[----:B------:R-:W0:Y:S01]  /*7380*/  LDS.U16 R49, [R15+0x458] ;  /* 0x000458000f317984 */ /* 0x000e220000000400 */
[----:B------:R-:W-:-:S05]  /*7390*/  HADD2.F32 R47, -RZ, R47.H0_H0 ;  /* 0x2000002fff2f7230 */ /* 0x000fca0000004100 */
[----:B------:R-:W-:Y:S02]  /*73a0*/  FFMA R48, R47, R14, R46 ;  /* 0x0000000e2f307223 */ /* 0x000fe4000000002e */
[----:B------:R-:W1:Y:S04]  /*73b0*/  SHFL.IDX PT, R47, R14, 0x2, 0x1f ;  /* 0x00401f000e2f7f89 */ /* 0x000e6800000e0000 */
[----:B------:R-:W2:Y:S01]  /*73c0*/  LDS.U16 R46, [R15+0x478] ;  /* 0x000478000f2e7984 */ /* 0x000ea20000000400 */
[----:B0-----:R-:W-:-:S05]  /*73d0*/  HADD2.F32 R49, -RZ, R49.H0_H0 ;  /* 0x20000031ff317230 */ /* 0x001fca0000004100 */
[----:B-1----:R-:W-:Y:S02]  /*73e0*/  FFMA R48, R47, R49, R48 ;  /* 0x000000312f307223 */ /* 0x002fe40000000030 */
[----:B------:R-:W0:Y:S04]  /*73f0*/  SHFL.IDX PT, R47, R14, 0x3, 0x1f ;  /* 0x00601f000e2f7f89 */ /* 0x000e2800000e0000 */
[----:B------:R-:W1:Y:S01]  /*7400*/  LDS.U16 R49, [R15+0x43a] ;  /* 0x00043a000f317984 */ /* 0x000e620000000400 */
[----:B--2---:R-:W-:-:S05]  /*7410*/  HADD2.F32 R46, -RZ, R46.H0_H0 ;  /* 0x2000002eff2e7230 */ /* 0x004fca0000004100 */
[----:B0-----:R-:W-:Y:S02]  /*7420*/  FFMA R48, R47, R46, R48 ;  /* 0x0000002e2f307223 */ /* 0x001fe40000000030 */
        /* <DEDUP_REMOVED lines=119> */
[----:B------:R-:W0:Y:S04]  /*7ba0*/  LDS.U16 R46, [R15+0x45a] ;  /* 0x00045a000f2e7984 */ /* 0x000e280000000400 */
[----:B------:R-:W1:Y:S01]  /*7bb0*/  LDS.U16 R49, [R15+0x43c] ;  /* 0x00043c000f317984 */ /* 0x000e620000000400 */
[----:B------:R-:W-:-:S05]  /*7bc0*/  HADD2.F32 R47, -RZ, R47.H0_H0 ;  /* 0x2000002fff2f7230 */ /* 0x000fca0000004100 */
[----:B------:R-:W-:Y:S02]  /*7bd0*/  FFMA R44, R47, R14, R44 ;  /* 0x0000000e2f2c7223 */ /* 0x000fe4000000002c */
[----:B------:R-:W2:Y:S01]  /*7be0*/  SHFL.IDX PT, R47, R14, 0x2, 0x1f ;  /* 0x00401f000e2f7f89 */ /* 0x000ea200000e0000 */
[----:B0-----:R-:W-:Y:S02]  /*7bf0*/  HADD2.F32 R46, -RZ, R46.H0_H0 ;  /* 0x2000002eff2e7230 */ /* 0x001fe40000004100 */
[----:B-1----:R-:W-:-:S03]  /*7c00*/  HADD2.F32 R49, -RZ, R49.H0_H0 ;  /* 0x20000031ff317230 */ /* 0x002fc60000004100 */
        /* <DEDUP_REMOVED lines=117> */
[----:B------:R-:W-:Y:S02]  /*8360*/  LDS.U16 R47, [R15+0x41c] ;  /* 0x00041c000f2f7984 */ /* 0x000fe40000000400 */
[----:B------:R-:W-:Y:S02]  /*8370*/  FFMA R24, R17, R46, R24 ;  /* 0x0000002e11187223 */ /* 0x000fe40000000018 */
[----:B------:R-:W0:Y:S04]  /*8380*/  SHFL.IDX PT, R44, R14, 0x1, 0x1f ;  /* 0x00201f000e2c7f89 */ /* 0x000e2800000e0000 */
[----:B------:R-:W-:Y:S01]  /*8390*/  SHFL.IDX PT, R46, R14, 0x1f, 0x1f ;  /* 0x03e01f000e2e7f89 */ /* 0x000fe200000e0000 */
[----:B0-----:R-:W-:-:S03]  /*83a0*/  FMUL R44, R44, R49 ;  /* 0x000000312c2c7220 */ /* 0x001fc60000400000 */
[----:B------:R-:W0:Y:S01]  /*83b0*/  LDS.U16 R49, [R15+0x43e] ;  /* 0x00043e000f317984 */ /* 0x000e220000000400 */
[----:B------:R-:W-:-:S05]  /*83c0*/  HADD2.F32 R47, -RZ, R47.H0_H0 ;  /* 0x2000002fff2f7230 */ /* 0x000fca0000004100 */
[----:B------:R-:W-:Y:S02]  /*83d0*/  FFMA R44, R47, R14, R44 ;  /* 0x0000000e2f2c7223 */ /* 0x000fe4000000002c */
[----:B------:R-:W1:Y:S01]  /*83e0*/  SHFL.IDX PT, R47, R14, 0x2, 0x1f ;  /* 0x00401f000e2f7f89 */ /* 0x000e6200000e0000 */
[----:B0-----:R-:W-:Y:S02]  /*83f0*/  HADD2.F32 R49, -RZ, R49.H0_H0 ;  /* 0x20000031ff317230 */ /* 0x001fe40000004100 */
        /* <DEDUP_REMOVED lines=121> */
[----:B------:R-:W0:Y:S04]  /*8b90*/  SHFL.IDX PT, R44, R14, 0x1, 0x1f ;  /* 0x00201f000e2c7f89 */ /* 0x000e2800000e0000 */
[----:B------:R-:W1:Y:S01]  /*8ba0*/  LDS.U16 R45, [R15+0x45e] ;  /* 0x00045e000f2d7984 */ /* 0x000e620000000400 */
[----:B0-----:R-:W-:Y:S01]  /*8bb0*/  FMUL R44, R44, R49 ;  /* 0x000000312c2c7220 */ /* 0x001fe20000400000 */
[----:B------:R-:W-:-:S05]  /*8bc0*/  HADD2.F32 R47, -RZ, R47.H0_H0 ;  /* 0x2000002fff2f7230 */ /* 0x000fca0000004100 */
[----:B------:R-:W-:Y:S02]  /*8bd0*/  FFMA R44, R47, R14, R44 ;  /* 0x0000000e2f2c7223 */ /* 0x000fe4000000002c */
[----:B------:R-:W0:Y:S01]  /*8be0*/  SHFL.IDX PT, R47, R14, 0x2, 0x1f ;  /* 0x00401f000e2f7f89 */ /* 0x000e2200000e0000 */
[----:B-1----:R-:W-:-:S05]  /*8bf0*/  HADD2.F32 R45, -RZ, R45.H0_H0 ;  /* 0x2000002dff2d7230 */ /* 0x002fca0000004100 */
        /* <DEDUP_REMOVED lines=112> */
[----:B-1----:R-:W-:-:S07]  /*9300*/  FFMA R44, R47, R45, R44 ;  /* 0x0000002d2f2c7223 */ /* 0x002fce000000002c */
.L_x_523:
[----:B------:R-:W0:Y:S01]  /*9310*/  LDS.U16 R15, [R15+0x7fe] ;  /* 0x0007fe000f0f7984 */ /* 0x000e220000000400 */
[----:B------:R-:W-:Y:S01]  /*9320*/  FMUL R26, R26, R18 ;  /* 0x000000121a1a7220 */ /* 0x000fe20000400000 */
[----:B------:R-:W-:Y:S01]  /*9330*/  MOV R47, R16 ;  /* 0x00000010002f7202 */ /* 0x000fe20000000f00 */
[----:B0-----:R-:W-:-:S05]  /*9340*/  HADD2.F32 R13, -RZ, R15.H0_H0 ;  /* 0x2000000fff0d7230 */ /* 0x001fca0000004100 */
[----:B------:R-:W-:Y:S01]  /*9350*/  FFMA R46, R46, R13, R44 ;  /* 0x0000000d2e2e7223 */ /* 0x000fe2000000002c */
[----:B------:R-:W-:-:S03]  /*9360*/  MOV R44, R19 ;  /* 0x00000013002c7202 */ /* 0x000fc60000000f00 */
[----:B------:R-:W-:-:S07]  /*9370*/  FFMA R26, R17, R46, R26 ;  /* 0x0000002e111a7223 */ /* 0x000fce000000001a */
.L_x_9:
[----:B------:R-:W-:Y:S05]  /*9380*/  WARPSYNC.ALL ;  /* 0x0000000000007948 */ /* 0x000fea0003800000 */
.L_x_5:
[----:B------:R-:W-:Y:S05]  /*9390*/  WARPSYNC.ALL ;  /* 0x0000000000007948 */ /* 0x000fea0003800000 */
[----:B------:R-:W-:Y:S01]  /*93a0*/  BAR.SYNC.DEFER_BLOCKING 0x0 ;  /* 0x0000000000007b1d */ /* 0x000fe20000010000 */
[----:B------:R-:W-:Y:S02]  /*93b0*/  IADD3 R3, PT, PT, R3, 0x20, RZ ;  /* 0x0000002003037810 */ /* 0x000fe40007ffe0ff */
[----:B------:R-:W-:-:S03]  /*93c0*/  IADD3 R2, PT, PT, R2, 0x200, RZ ;  /* 0x0000020002027810 */ /* 0x000fc60007ffe0ff */
[----:B------:R-:W-:Y:S05]  /*93d0*/  BRA.U !UP0, `(.L_x_11) ;  /* 0xffffff7108187547 */ /* 0x000fea000b83ffff */
[----:B------:R-:W-:-:S07]  /*93e0*/  FADD R2, R47, 9.999999682655225389e-21 ;  /* 0x1e3ce5082f027421 */ /* 0x000fce0000000000 */
.L_x_2:
[----:B------:R-:W-:-:S13]  /*93f0*/  ISETP.NE.AND P0, PT, R42, 0x20, PT ;  /* 0x000000202a00780c */ /* 0x000fda0003f05270 */
[----:B------:R-:W-:Y:S05]  /*9400*/  @P0 EXIT ;  /* 0x000000000000094d */ /* 0x000fea0003800000 */
[----:B------:R-:W-:Y:S01]  /*9410*/  IADD3 R0, PT, PT, R2, 0x1800000, RZ ;  /* 0x0180000002007810 */ /* 0x000fe20007ffe0ff */
[----:B------:R-:W-:Y:S03]  /*9420*/  BSSY.RECONVERGENT B0, `(.L_x_12) ;  /* 0x000000b000007945 */ /* 0x000fe60003800200 */
[----:B------:R-:W-:-:S04]  /*9430*/  LOP3.LUT R0, R0, 0x7f800000, RZ, 0xc0, !PT ;  /* 0x7f80000000007812 */ /* 0x000fc800078ec0ff */
[----:B------:R-:W-:-:S13]  /*9440*/  ISETP.GT.U32.AND P0, PT, R0, 0x1ffffff, PT ;  /* 0x01ffffff0000780c */ /* 0x000fda0003f04070 */
[----:B------:R-:W-:Y:S05]  /*9450*/  @P0 BRA `(.L_x_13) ;  /* 0x00000000000c0947 */ /* 0x000fea0003800000 */
[----:B------:R-:W-:-:S07]  /*9460*/  MOV R15, 0x9480 ;  /* 0x00009480000f7802 */ /* 0x000fce0000000f00 */
[----:B01----:R-:W-:Y:S05]  /*9470*/  CALL.REL.NOINC `($__internal_0_$__cuda_sm20_rcp_rn_f32_slowpath) ;  /* 0x0000010000e87944 */ /* 0x003fea0003c00000 */
[----:B------:R-:W-:Y:S05]  /*9480*/  BRA `(.L_x_14) ;  /* 0x0000000000107947 */ /* 0x000fea0003800000 */
.L_x_13:
[----:B------:R-:W2:Y:S02]  /*9490*/  MUFU.RCP R3, R2 ;  /* 0x0000000200037308 */ /* 0x000ea40000001000 */
[----:B--2---:R-:W-:-:S04]  /*94a0*/  FFMA R0, R3, R2, -1 ;  /* 0xbf80000003007423 */ /* 0x004fc80000000002 */
[----:B------:R-:W-:-:S04]  /*94b0*/  FADD.FTZ R0, -R0, -RZ ;  /* 0x800000ff00007221 */ /* 0x000fc80000010100 */
[----:B------:R-:W-:-:S07]  /*94c0*/  FFMA R0, R3, R0, R3 ;  /* 0x0000000003007223 */ /* 0x000fce0000000003 */
.L_x_14:
[----:B------:R-:W-:Y:S05]  /*94d0*/  BSYNC.RECONVERGENT B0 ;  /* 0x0000000000007941 */ /* 0x000fea0003800200 */
.L_x_12:
[----:B------:R-:W2:Y:S01]  /*94e0*/  S2R R12, SR_CTAID.X ;  /* 0x00000000000c7919 */ /* 0x000ea20000002500 */
[----:B------:R-:W3:Y:S01]  /*94f0*/  LDC.64 R2, c[0x0][0x398] ;  /* 0x0000e600ff027b82 */ /* 0x000ee20000000a00 */
[C---:B------:R-:W-:Y:S01]  /*9500*/  FMUL R13, R0.reuse, R4 ;  /* 0x00000004000d7220 */ /* 0x040fe20000400000 */
        /* <DEDUP_REMOVED lines=13> */
[----:B------:R-:W-:Y:S01]  /*95e0*/  FMUL R33, R0, R26 ;  /* 0x0000001a00217220 */ /* 0x000fe20000400000 */
[----:B--2---:R-:W-:-:S05]  /*95f0*/  SHF.L.U32 R15, R12, 0x4, RZ ;  /* 0x000000040c0f7819 */ /* 0x004fca00000006ff */
[----:B---3--:R-:W-:-:S04]  /*9600*/  IMAD.WIDE.U32 R2, R15, 0x4, R2 ;  /* 0x000000040f027825 */ /* 0x008fc800078e0002 */
[----:B------:R-:W-:Y:S01]  /*9610*/  FMUL R15, R0, R6 ;  /* 0x00000006000f7220 */ /* 0x000fe20000400000 */
[----:B------:R-:W-:Y:S04]  /*9620*/  STG.E desc[UR8][R2.64], R13 ;  /* 0x0000000d02007986 */ /* 0x000fe8000c101908 */
        /* <DEDUP_REMOVED lines=14> */
[----:B------:R-:W-:Y:S01]  /*9710*/  STG.E desc[UR8][R2.64+0x3c], R33 ;  /* 0x00003c2102007986 */ /* 0x000fe2000c101908 */
[----:B------:R-:W-:Y:S05]  /*9720*/  EXIT ;  /* 0x000000000000794d */ /* 0x000fea0003800000 */
.L_x_8:
[----:B------:R-:W-:Y:S01]  /*9730*/  HFMA2 R19, -RZ, RZ, 0, 9.5367431640625e-07 ;  /* 0x00000010ff137431 */ /* 0x000fe200000001ff */
[----:B------:R-:W-:Y:S02]  /*9740*/  MOV R48, R13 ;  /* 0x0000000d00307202 */ /* 0x000fe40000000f00 */
[----:B------:R-:W-:Y:S02]  /*9750*/  MOV R50, 0x1f ;  /* 0x0000001f00327802 */ /* 0x000fe40000000f00 */
[----:B------:R-:W-:-:S07]  /*9760*/  MOV R45, 0xffffffff ;  /* 0xffffffff002d7802 */ /* 0x000fce0000000f00 */
[----:B------:R-:W-:Y:S05]  /*9770*/  WARPSYNC.COLLECTIVE R45, `(.L_x_15) ;  /* 0x000000002d087348 */ /* 0x000fea0003c00000 */
[----:B------:R0:W1:Y:S02]  /*9780*/  SHFL.DOWN P0, R49, R48, R19, R50 ;  /* 0x0800001330317389 */ /* 0x0000640000000032 */
[----:B01----:R-:W-:Y:S05]  /*9790*/  ENDCOLLECTIVE ;  /* 0x000000000000791b */ /* 0x003fea0003800000 */
.L_x_15:
[----:B------:R-:W-:Y:S01]  /*97a0*/  HFMA2 R19, -RZ, RZ, 0, 4.76837158203125e-07 ;  /* 0x00000008ff137431 */ /* 0x000fe200000001ff */
[----:B------:R-:W-:-:S04]  /*97b0*/  MOV R12, R49 ;  /* 0x00000031000c7202 */ /* 0x000fc80000000f00 */
[----:B------:R-:W-:-:S04]  /*97c0*/  FMNMX R14, R12, R13, !PT ;  /* 0x0000000d0c0e7209 */ /* 0x000fc80007800000 */
[----:B------:R-:W-:-:S07]  /*97d0*/  MOV R48, R14 ;  /* 0x0000000e00307202 */ /* 0x000fce0000000f00 */
[----:B------:R-:W-:Y:S05]  /*97e0*/  WARPSYNC.COLLECTIVE R45, `(.L_x_16) ;  /* 0x000000002d087348 */ /* 0x000fea0003c00000 */
[----:B------:R0:W1:Y:S02]  /*97f0*/  SHFL.DOWN P0, R49, R48, R19, R50 ;  /* 0x0800001330317389 */ /* 0x0000640000000032 */
[----:B01----:R-:W-:Y:S05]  /*9800*/  ENDCOLLECTIVE ;  /* 0x000000000000791b */ /* 0x003fea0003800000 */
.L_x_16:
[----:B------:R-:W-:Y:S01]  /*9810*/  HFMA2 R19, -RZ, RZ, 0, 2.384185791015625e-07 ;  /* 0x00000004ff137431 */ /* 0x000fe200000001ff */
[----:B------:R-:W-:-:S04]  /*9820*/  MOV R15, R49 ;  /* 0x00000031000f7202 */ /* 0x000fc80000000f00 */
[----:B------:R-:W-:Y:S01]  /*9830*/  FMNMX R15, R14, R15, !PT ;  /* 0x0000000f0e0f7209 */ /* 0x000fe20007800000 */
[----:B------:R-:W-:-:S03]  /*9840*/  HFMA2 R14, -RZ, RZ, 0, 0 ;  /* 0x00000000ff0e7431 */ /* 0x000fc600000001ff */
[----:B------:R-:W-:-:S07]  /*9850*/  MOV R48, R15 ;  /* 0x0000000f00307202 */ /* 0x000fce0000000f00 */
[----:B------:R-:W-:Y:S05]  /*9860*/  WARPSYNC.COLLECTIVE R45, `(.L_x_17) ;  /* 0x000000002d087348 */ /* 0x000fea0003c00000 */
[----:B------:R0:W1:Y:S02]  /*9870*/  SHFL.DOWN P0, R49, R48, R19, R50 ;  /* 0x0800001330317389 */ /* 0x0000640000000032 */
[----:B01----:R-:W-:Y:S05]  /*9880*/  ENDCOLLECTIVE ;  /* 0x000000000000791b */ /* 0x003fea0003800000 */
.L_x_17:
[----:B------:R-:W-:Y:S01]  /*9890*/  HFMA2 R19, -RZ, RZ, 0, 1.1920928955078125e-07 ;  /* 0x00000002ff137431 */ /* 0x000fe200000001ff */
[----:B------:R-:W-:-:S04]  /*98a0*/  MOV R12, R49 ;  /* 0x00000031000c7202 */ /* 0x000fc80000000f00 */
[----:B------:R-:W-:-:S04]  /*98b0*/  FMNMX R16, R15, R12, !PT ;  /* 0x0000000c0f107209 */ /* 0x000fc80007800000 */
[----:B------:R-:W-:-:S07]  /*98c0*/  MOV R48, R16 ;  /* 0x0000001000307202 */ /* 0x000fce0000000f00 */
[----:B------:R-:W-:Y:S05]  /*98d0*/  WARPSYNC.COLLECTIVE R45, `(.L_x_18) ;  /* 0x000000002d087348 */ /* 0x000fea0003c00000 */
[----:B------:R0:W1:Y:S02]  /*98e0*/  SHFL.DOWN P0, R49, R48, R19, R50 ;  /* 0x0800001330317389 */ /* 0x0000640000000032 */
[----:B01----:R-:W-:Y:S05]  /*98f0*/  ENDCOLLECTIVE ;  /* 0x000000000000791b */ /* 0x003fea0003800000 */
.L_x_18:
[----:B------:R-:W-:Y:S01]  /*9900*/  HFMA2 R19, -RZ, RZ, 0, 5.9604644775390625e-08 ;  /* 0x00000001ff137431 */ /* 0x000fe200000001ff */
[----:B------:R-:W-:-:S04]  /*9910*/  MOV R17, R49 ;  /* 0x0000003100117202 */ /* 0x000fc80000000f00 */
[----:B------:R-:W-:-:S04]  /*9920*/  FMNMX R17, R16, R17, !PT ;  /* 0x0000001110117209 */ /* 0x000fc80007800000 */
[----:B------:R-:W-:-:S07]  /*9930*/  MOV R48, R17 ;  /* 0x0000001100307202 */ /* 0x000fce0000000f00 */
[----:B------:R-:W-:Y:S05]  /*9940*/  WARPSYNC.COLLECTIVE R45, `(.L_x_19) ;  /* 0x000000002d087348 */ /* 0x000fea0003c00000 */
[----:B------:R0:W1:Y:S02]  /*9950*/  SHFL.DOWN P0, R49, R48, R19, R50 ;  /* 0x0800001330317389 */ /* 0x0000640000000032 */
[----:B01----:R-:W-:Y:S05]  /*9960*/  ENDCOLLECTIVE ;  /* 0x000000000000791b */ /* 0x003fea0003800000 */
.L_x_19:
[----:B------:R-:W-:Y:S01]  /*9970*/  HFMA2 R19, -RZ, RZ, 0, 9.5367431640625e-07 ;  /* 0x00000010ff137431 */ /* 0x000fe200000001ff */
[----:B------:R-:W-:Y:S02]  /*9980*/  MOV R12, R49 ;  /* 0x00000031000c7202 */ /* 0x000fe40000000f00 */
[----:B------:R-:W-:Y:S02]  /*9990*/  PLOP3.LUT P0, PT, PT, PT, PT, 0x80, 0x8 ;  /* 0x000000000008781c */ /* 0x000fe40003f0f070 */
[----:B------:R-:W-:-:S05]  /*99a0*/  FMNMX R12, R17, R12, !PT ;  /* 0x0000000c110c7209 */ /* 0x000fca0007800000 */
[----:B------:R-:W-:-:S04]  /*99b0*/  @!P2 FADD R18, -R12, R13 ;  /* 0x0000000d0c12a221 */ /* 0x000fc80000000100 */
[----:B------:R-:W-:-:S05]  /*99c0*/  @!P2 FMUL R18, R18, 1.4426950216293334961 ;  /* 0x3fb8aa3b1212a820 */ /* 0x000fca0000400000 */
[----:B------:R-:W-:-:S04]  /*99d0*/  @!P2 FSETP.GEU.AND P3, PT, R18, -126, PT ;  /* 0xc2fc00001200a80b */ /* 0x000fc80003f6e000 */
[----:B------:R-:W-:-:S13]  /*99e0*/  @!P2 PLOP3.LUT P0, PT, P3, PT, PT, 0x80, 0x8 ;  /* 0x000000000008a81c */ /* 0x000fda0001f0f070 */
[----:B------:R-:W-:-:S04]  /*99f0*/  @!P0 FMUL R18, R18, 0.5 ;  /* 0x3f00000012128820 */ /* 0x000fc80000400000 */
[----:B------:R-:W0:Y:S02]  /*9a00*/  @!P2 MUFU.EX2 R13, R18 ;  /* 0x00000012000da308 */ /* 0x000e240000000800 */
[----:B0-----:R-:W-:-:S05]  /*9a10*/  @!P0 FMUL R13, R13, R13 ;  /* 0x0000000d0d0d8220 */ /* 0x001fca0000400000 */
[----:B------:R-:W-:-:S04]  /*9a20*/  @!P2 MOV R14, R13 ;  /* 0x0000000d000ea202 */ /* 0x000fc80000000f00 */
[----:B------:R-:W-:-:S07]  /*9a30*/  MOV R48, R14 ;  /* 0x0000000e00307202 */ /* 0x000fce0000000f00 */
[----:B------:R-:W-:Y:S05]  /*9a40*/  WARPSYNC.COLLECTIVE R45, `(.L_x_20) ;  /* 0x000000002d087348 */ /* 0x000fea0003c00000 */
[----:B------:R0:W1:Y:S02]  /*9a50*/  SHFL.DOWN P0, R49, R48, R19, R50 ;  /* 0x0800001330317389 */ /* 0x0000640000000032 */
[----:B01----:R-:W-:Y:S05]  /*9a60*/  ENDCOLLECTIVE ;  /* 0x000000000000791b */ /* 0x003fea0003800000 */
.L_x_20:
[----:B------:R-:W-:Y:S01]  /*9a70*/  HFMA2 R19, -RZ, RZ, 0, 4.76837158203125e-07 ;  /* 0x00000008ff137431 */ /* 0x000fe200000001ff */
[----:B------:R-:W-:-:S05]  /*9a80*/  MOV R13, R49 ;  /* 0x00000031000d7202 */ /* 0x000fca0000000f00 */
[----:B------:R-:W-:-:S05]  /*9a90*/  FADD R13, R13, R14 ;  /* 0x0000000e0d0d7221 */ /* 0x000fca0000000000 */
[----:B------:R-:W-:-:S07]  /*9aa0*/  MOV R48, R13 ;  /* 0x0000000d00307202 */ /* 0x000fce0000000f00 */
[----:B------:R-:W-:Y:S05]  /*9ab0*/  WARPSYNC.COLLECTIVE R45, `(.L_x_21) ;  /* 0x000000002d087348 */ /* 0x000fea0003c00000 */
[----:B------:R0:W1:Y:S02]  /*9ac0*/  SHFL.DOWN P0, R49, R48, R19, R50 ;  /* 0x0800001330317389 */ /* 0x0000640000000032 */
[----:B01----:R-:W-:Y:S05]  /*9ad0*/  ENDCOLLECTIVE ;  /* 0x000000000000791b */ /* 0x003fea0003800000 */
.L_x_21:
[----:B------:R-:W-:Y:S01]  /*9ae0*/  HFMA2 R19, -RZ, RZ, 0, 2.384185791015625e-07 ;  /* 0x00000004ff137431 */ /* 0x000fe200000001ff */
[----:B------:R-:W-:-:S05]  /*9af0*/  MOV R16, R49 ;  /* 0x0000003100107202 */ /* 0x000fca0000000f00 */
[----:B------:R-:W-:-:S05]  /*9b00*/  FADD R16, R13, R16 ;  /* 0x000000100d107221 */ /* 0x000fca0000000000 */
[----:B------:R-:W-:-:S07]  /*9b10*/  MOV R48, R16 ;  /* 0x0000001000307202 */ /* 0x000fce0000000f00 */
[----:B------:R-:W-:Y:S05]  /*9b20*/  WARPSYNC.COLLECTIVE R45, `(.L_x_22) ;  /* 0x000000002d087348 */ /* 0x000fea0003c00000 */
[----:B------:R0:W1:Y:S02]  /*9b30*/  SHFL.DOWN P0, R49, R48, R19, R50 ;  /* 0x0800001330317389 */ /* 0x0000640000000032 */
[----:B01----:R-:W-:Y:S05]  /*9b40*/  ENDCOLLECTIVE ;  /* 0x000000000000791b */ /* 0x003fea0003800000 */
.L_x_22:
[----:B------:R-:W-:Y:S01]  /*9b50*/  HFMA2 R19, -RZ, RZ, 0, 1.1920928955078125e-07 ;  /* 0x00000002ff137431 */ /* 0x000fe200000001ff */
[----:B------:R-:W-:-:S05]  /*9b60*/  MOV R15, R49 ;  /* 0x00000031000f7202 */ /* 0x000fca0000000f00 */
[----:B------:R-:W-:-:S05]  /*9b70*/  FADD R15, R16, R15 ;  /* 0x0000000f100f7221 */ /* 0x000fca0000000000 */
[----:B------:R-:W-:-:S07]  /*9b80*/  MOV R48, R15 ;  /* 0x0000000f00307202 */ /* 0x000fce0000000f00 */
[----:B------:R-:W-:Y:S05]  /*9b90*/  WARPSYNC.COLLECTIVE R45, `(.L_x_23) ;  /* 0x000000002d087348 */ /* 0x000fea0003c00000 */
[----:B------:R0:W1:Y:S02]  /*9ba0*/  SHFL.DOWN P0, R49, R48, R19, R50 ;  /* 0x0800001330317389 */ /* 0x0000640000000032 */
[----:B01----:R-:W-:Y:S05]  /*9bb0*/  ENDCOLLECTIVE ;  /* 0x000000000000791b */ /* 0x003fea0003800000 */
.L_x_23:
[----:B------:R-:W-:Y:S01]  /*9bc0*/  HFMA2 R19, -RZ, RZ, 0, 5.9604644775390625e-08 ;  /* 0x00000001ff137431 */ /* 0x000fe200000001ff */
[----:B------:R-:W-:-:S05]  /*9bd0*/  MOV R18, R49 ;  /* 0x0000003100127202 */ /* 0x000fca0000000f00 */
[----:B------:R-:W-:-:S05]  /*9be0*/  FADD R46, R15, R18 ;  /* 0x000000120f2e7221 */ /* 0x000fca0000000000 */
[----:B------:R-:W-:-:S07]  /*9bf0*/  MOV R48, R46 ;  /* 0x0000002e00307202 */ /* 0x000fce0000000f00 */
[----:B------:R-:W-:Y:S05]  /*9c00*/  WARPSYNC.COLLECTIVE R45, `(.L_x_24) ;  /* 0x000000002d087348 */ /* 0x000fea0003c00000 */
[----:B------:R0:W1:Y:S02]  /*9c10*/  SHFL.DOWN P0, R49, R48, R19, R50 ;  /* 0x0800001330317389 */ /* 0x0000640000000032 */
[----:B01----:R-:W-:Y:S05]  /*9c20*/  ENDCOLLECTIVE ;  /* 0x000000000000791b */ /* 0x003fea0003800000 */
.L_x_24:
[----:B------:R-:W-:Y:S01]  /*9c30*/  LOP3.LUT P0, RZ, R42, 0x1f, RZ, 0xc0, !PT ;  /* 0x0000001f2aff7812 */ /* 0x000fe2000780c0ff */
[----:B------:R-:W-:-:S12]  /*9c40*/  BRA `(.L_x_25) ;  /* 0xffffff7400287947 */ /* 0x000fd8000383ffff */
.L_x_10:
[----:B------:R0:W1:Y:S01]  /*9c50*/  LDS.U16 R44, [R15+0x420] ;  /* 0x000420000f2c7984 */ /* 0x0000620000000400 */
[----:B------:R-:W-:Y:S01]  /*9c60*/  HFMA2 R12, -RZ, RZ, 0, 1.847743988037109375e-06 ;  /* 0x0000001fff0c7431 */ /* 0x000fe200000001ff */
[----:B------:R-:W-:Y:S01]  /*9c70*/  BSSY B0, `(.L_x_26) ;  /* 0x0000006000007945 */ /* 0x000fe20003800000 */
[----:B------:R-:W-:Y:S02]  /*9c80*/  MOV R13, 0x1 ;  /* 0x00000001000d7802 */ /* 0x000fe40000000f00 */
[----:B------:R-:W-:-:S07]  /*9c90*/  MOV R45, 0xffffffff ;  /* 0xffffffff002d7802 */ /* 0x000fce0000000f00 */
[----:B01----:R-:W-:Y:S05]  /*9ca0*/  WARPSYNC.COLLECTIVE R45, `(.L_x_27) ;  /* 0x000000002d087348 */ /* 0x003fea0003c00000 */
[----:B------:R2:W3:Y:S02]  /*9cb0*/  SHFL.IDX P0, R46, R14, R13, R12 ;  /* 0x0000000d0e2e7389 */ /* 0x0004e4000000000c */
[----:B0123--:R-:W-:Y:S05]  /*9cc0*/  ENDCOLLECTIVE ;  /* 0x000000000000791b */ /* 0x00ffea0003800000 */
.L_x_27:
[----:B------:R-:W-:Y:S05]  /*9cd0*/  BSYNC B0 ;  /* 0x0000000000007941 */ /* 0x000fea0003800000 */
.L_x_26:
[----:B------:R-:W-:Y:S01]  /*9ce0*/  HADD2.F32 R13, -RZ, R44.H0_H0 ;  /* 0x2000002cff0d7230 */ /* 0x000fe20000004100 */
[----:B------:R-:W-:Y:S01]  /*9cf0*/  MOV R12, 0x1f ;  /* 0x0000001f000c7802 */ /* 0x000fe20000000f00 */
[----:B------:R0:W1:Y:S01]  /*9d00*/  LDS.U16 R44, [R15+0x440] ;  /* 0x000440000f2c7984 */ /* 0x0000620000000400 */
[----:B------:R-:W-:Y:S01]  /*9d10*/  MOV R45, 0xffffffff ;  /* 0xffffffff002d7802 */ /* 0x000fe20000000f00 */
[-C--:B------:R-:W-:Y:S01]  /*9d20*/  FMUL R4, R4, R18.reuse ;  /* 0x0000001204047220 */ /* 0x080fe20000400000 */
[----:B------:R-:W-:Y:S01]  /*9d30*/  FMUL R46, R46, R13 ;  /* 0x0000000d2e2e7220 */ /* 0x000fe20000400000 */
[----:B------:R-:W-:Y:S02]  /*9d40*/  HFMA2 R13, -RZ, RZ, 0, 1.1920928955078125e-07 ;  /* 0x00000002ff0d7431 */ /* 0x000fe400000001ff */
[-C--:B------:R-:W-:Y:S01]  /*9d50*/  FMUL R6, R6, R18.reuse ;  /* 0x0000001206067220 */ /* 0x080fe20000400000 */
[----:B------:R-:W-:Y:S01]  /*9d60*/  FMUL R8, R8, R18 ;  /* 0x0000001208087220 */ /* 0x000fe20000400000 */
[----:B------:R-:W-:Y:S01]  /*9d70*/  FFMA R47, R47, R14, R46 ;  /* 0x0000000e2f2f7223 */ /* 0x000fe2000000002e */
[-C--:B------:R-:W-:Y:S01]  /*9d80*/  FMUL R10, R10, R18.reuse ;  /* 0x000000120a0a7220 */ /* 0x080fe20000400000 */
[-C--:B------:R-:W-:Y:S01]  /*9d90*/  FMUL R20, R20, R18.reuse ;  /* 0x0000001214147220 */ /* 0x080fe20000400000 */
[----:B0-----:R-:W-:-:S07]  /*9da0*/  FMUL R22, R22, R18 ;  /* 0x0000001216167220 */ /* 0x001fce0000400000 */
[----:B-1----:R-:W-:Y:S05]  /*9db0*/  WARPSYNC.COLLECTIVE R45, `(.L_x_28) ;  /* 0x000000002d087348 */ /* 0x002fea0003c00000 */
[----:B------:R0:W2:Y:S02]  /*9dc0*/  SHFL.IDX P0, R46, R14, R13, R12 ;  /* 0x0000000d0e2e7389 */ /* 0x0000a4000000000c */
[----:B012---:R-:W-:Y:S05]  /*9dd0*/  ENDCOLLECTIVE ;  /* 0x000000000000791b */ /* 0x007fea0003800000 */
.L_x_28:
[----:B------:R-:W-:Y:S01]  /*9de0*/  FMUL R24, R24, R18 ;  /* 0x0000001218187220 */ /* 0x000fe20000400000 */
[----:B------:R-:W-:Y:S01]  /*9df0*/  HFMA2 R13, -RZ, RZ, 0, 1.78813934326171875e-07 ;  /* 0x00000003ff0d7431 */ /* 0x000fe200000001ff */
[----:B------:R-:W-:-:S07]  /*9e00*/  MOV R48, R46 ;  /* 0x0000002e00307202 */ /* 0x000fce0000000f00 */
[----:B------:R-:W-:Y:S05]  /*9e10*/  WARPSYNC.COLLECTIVE R45, `(.L_x_29) ;  /* 0x000000002d087348 */ /* 0x000fea0003c00000 */
[----:B------:R0:W1:Y:S02]  /*9e20*/  SHFL.IDX P0, R46, R14, R13, R12 ;  /* 0x0000000d0e2e7389 */ /* 0x000064000000000c */
[----:B01----:R-:W-:Y:S05]  /*9e30*/  ENDCOLLECTIVE ;  /* 0x000000000000791b */ /* 0x003fea0003800000 */
.L_x_29:
[----:B------:R-:W-:-:S05]  /*9e40*/  HADD2.F32 R44, -RZ, R44.H0_H0 ;  /* 0x2000002cff2c7230 */ /* 0x000fca0000004100 */
[----:B------:R-:W-:Y:S02]  /*9e50*/  FFMA R47, R48, R44, R47 ;  /* 0x0000002c302f7223 */ /* 0x000fe4000000002f */
[----:B------:R-:W0:Y:S01]  /*9e60*/  LDS.U16 R44, [R15+0x460] ;  /* 0x000460000f2c7984 */ /* 0x000e220000000400 */
[----:B------:R-:W-:Y:S01]  /*9e70*/  MOV R13, 0x4 ;  /* 0x00000004000d7802 */ /* 0x000fe20000000f00 */
[----:B0-----:R-:W-:-:S05]  /*9e80*/  HADD2.F32 R44, -RZ, R44.H0_H0 ;  /* 0x2000002cff2c7230 */ /* 0x001fca0000004100 */
[----:B------:R-:W-:Y:S02]  /*9e90*/  FFMA R47, R46, R44, R47 ;  /* 0x0000002c2e2f7223 */ /* 0x000fe4000000002f */
[----:B------:R0:W1:Y:S05]  /*9ea0*/  LDS.U16 R44, [R15+0x480] ;  /* 0x000480000f2c7984 */ /* 0x00006a0000000400 */
[----:B01----:R-:W-:Y:S05]  /*9eb0*/  WARPSYNC.COLLECTIVE R45, `(.L_x_30) ;  /* 0x000000002d087348 */ /* 0x003fea0003c00000 */
[----:B------:R2:W3:Y:S02]  /*9ec0*/  SHFL.IDX P0, R46, R14, R13, R12 ;  /* 0x0000000d0e2e7389 */ /* 0x0004e4000000000c */
[----:B0123--:R-:W-:Y:S05]  /*9ed0*/  ENDCOLLECTIVE ;  /* 0x000000000000791b */ /* 0x00ffea0003800000 */
.L_x_30:
[----:B------:R-:W-:Y:S01]  /*9ee0*/  HFMA2 R13, -RZ, RZ, 0, 2.98023223876953125e-07 ;  /* 0x00000005ff0d7431 */ /* 0x000fe200000001ff */
[----:B------:R-:W-:-:S07]  /*9ef0*/  MOV R48, R46 ;  /* 0x0000002e00307202 */ /* 0x000fce0000000f00 */
[----:B------:R-:W-:Y:S05]  /*9f00*/  WARPSYNC.COLLECTIVE R45, `(.L_x_31) ;  /* 0x000000002d087348 */ /* 0x000fea0003c00000 */
[----:B------:R0:W1:Y:S02]  /*9f10*/  SHFL.IDX P0, R46, R14, R13, R12 ;  /* 0x0000000d0e2e7389 */ /* 0x000064000000000c */
[----:B01----:R-:W-:Y:S05]  /*9f20*/  ENDCOLLECTIVE ;  /* 0x000000000000791b */ /* 0x003fea0003800000 */
.L_x_31:
[----:B------:R-:W-:Y:S01]  /*9f30*/  HADD2.F32 R44, -RZ, R44.H0_H0 ;  /* 0x2000002cff2c7230 */ /* 0x000fe20000004100 */
[----:B------:R-:W-:-:S04]  /*9f40*/  MOV R13, 0x6 ;  /* 0x00000006000d7802 */ /* 0x000fc80000000f00 */
[----:B------:R-:W-:Y:S02]  /*9f50*/  FFMA R47, R48, R44, R47 ;  /* 0x0000002c302f7223 */ /* 0x000fe4000000002f */
[----:B------:R-:W0:Y:S02]  /*9f60*/  LDS.U16 R44, [R15+0x4a0] ;  /* 0x0004a0000f2c7984 */ /* 0x000e240000000400 */
[----:B0-----:R-:W-:-:S05]  /*9f70*/  HADD2.F32 R44, -RZ, R44.H0_H0 ;  /* 0x2000002cff2c7230 */ /* 0x001fca0000004100 */
[----:B------:R-:W-:Y:S02]  /*9f80*/  FFMA R47, R46, R44, R47 ;  /* 0x0000002c2e2f7223 */ /* 0x000fe4000000002f */
[----:B------:R0:W1:Y:S05]  /*9f90*/  LDS.U16 R44, [R15+0x4c0] ;  /* 0x0004c0000f2c7984 */ /* 0x00006a0000000400 */
[----:B01----:R-:W-:Y:S05]  /*9fa0*/  WARPSYNC.COLLECTIVE R45, `(.L_x_32) ;  /* 0x000000002d087348 */ /* 0x003fea0003c00000 */
[----:B------:R2:W3:Y:S02]  /*9fb0*/  SHFL.IDX P0, R46, R14, R13, R12 ;  /* 0x0000000d0e2e7389 */ /* 0x0004e4000000000c */
[----:B0123--:R-:W-:Y:S05]  /*9fc0*/  ENDCOLLECTIVE ;  /* 0x000000000000791b */ /* 0x00ffea0003800000 */
.L_x_32:
[----:B------:R-:W-:Y:S01]  /*9fd0*/  HFMA2 R13, -RZ, RZ, 0, 4.17232513427734375e-07 ;  /* 0x00000007ff0d7431 */ /* 0x000fe200000001ff */
[----:B------:R-:W-:-:S07]  /*9fe0*/  MOV R48, R46 ;  /* 0x0000002e00307202 */ /* 0x000fce0000000f00 */
[----:B------:R-:W-:Y:S05]  /*9ff0*/  WARPSYNC.COLLECTIVE R45, `(.L_x_33) ;  /* 0x000000002d087348 */ /* 0x000fea0003c00000 */
[----:B------:R0:W1:Y:S02]  /*a000*/  SHFL.IDX P0, R46, R14, R13, R12 ;  /* 0x0000000d0e2e7389 */ /* 0x000064000000000c */
[----:B01----:R-:W-:Y:S05]  /*a010*/  ENDCOLLECTIVE ;  /* 0x000000000000791b */ /* 0x003fea0003800000 */
.L_x_33:
        /* <DEDUP_REMOVED lines=10> */
.L_x_34:
[----:B------:R-:W-:Y:S01]  /*a0c0*/  HFMA2 R13, -RZ, RZ, 0, 5.36441802978515625e-07 ;  /* 0x00000009ff0d7431 */ /* 0x000fe200000001ff */
[----:B------:R-:W-:-:S07]  /*a0d0*/  MOV R48, R46 ;  /* 0x0000002e00307202 */ /* 0x000fce0000000f00 */
[----:B------:R-:W-:Y:S05]  /*a0e0*/  WARPSYNC.COLLECTIVE R45, `(.L_x_35) ;  /* 0x000000002d087348 */ /* 0x000fea0003c00000 */
[----:B------:R0:W1:Y:S02]  /*a0f0*/  SHFL.IDX P0, R46, R14, R13, R12 ;  /* 0x0000000d0e2e7389 */ /* 0x000064000000000c */
[----:B01----:R-:W-:Y:S05]  /*a100*/  ENDCOLLECTIVE ;  /* 0x000000000000791b */ /* 0x003fea0003800000 */
.L_x_35:
        /* <DEDUP_REMOVED lines=10> */
.L_x_36:
[----:B------:R-:W-:Y:S01]  /*a1b0*/  HFMA2 R13, -RZ, RZ, 0, 6.55651092529296875e-07 ;  /* 0x0000000bff0d7431 */ /* 0x000fe200000001ff */
[----:B------:R-:W-:-:S07]  /*a1c0*/  MOV R48, R46 ;  /* 0x0000002e00307202 */ /* 0x000fce0000000f00 */
[----:B------:R-:W-:Y:S05]  /*a1d0*/  WARPSYNC.COLLECTIVE R45, `(.L_x_37) ;  /* 0x000000002d087348 */ /* 0x000fea0003c00000 */
[----:B------:R0:W1:Y:S02]  /*a1e0*/  SHFL.IDX P0, R46, R14, R13, R12 ;  /* 0x0000000d0e2e7389 */ /* 0x000064000000000c */
[----:B01----:R-:W-:Y:S05]  /*a1f0*/  ENDCOLLECTIVE ;  /* 0x000000000000791b */ /* 0x003fea0003800000 */
.L_x_37:
        /* <DEDUP_REMOVED lines=10> */
.L_x_38:
[----:B------:R-:W-:Y:S01]  /*a2a0*/  HFMA2 R13, -RZ, RZ, 0, 7.74860382080078125e-07 ;  /* 0x0000000dff0d7431 */ /* 0x000fe200000001ff */
[----:B------:R-:W-:-:S07]  /*a2b0*/  MOV R48, R46 ;  /* 0x0000002e00307202 */ /* 0x000fce0000000f00 */
[----:B------:R-:W-:Y:S05]  /*a2c0*/  WARPSYNC.COLLECTIVE R45, `(.L_x_39) ;  /* 0x000000002d087348 */ /* 0x000fea0003c00000 */
[----:B------:R0:W1:Y:S02]  /*a2d0*/  SHFL.IDX P0, R46, R14, R13, R12 ;  /* 0x0000000d0e2e7389 */ /* 0x000064000000000c */
[----:B01----:R-:W-:Y:S05]  /*a2e0*/  ENDCOLLECTIVE ;  /* 0x000000000000791b */ /* 0x003fea0003800000 */
.L_x_39:
        /* <DEDUP_REMOVED lines=10> */
.L_x_40:
[----:B------:R-:W-:Y:S01]  /*a390*/  HFMA2 R13, -RZ, RZ, 0, 8.94069671630859375e-07 ;  /* 0x0000000fff0d7431 */ /* 0x000fe200000001ff */
[----:B------:R-:W-:-:S07]  /*a3a0*/  MOV R48, R46 ;  /* 0x0000002e00307202 */ /* 0x000fce0000000f00 */
[----:B------:R-:W-:Y:S05]  /*a3b0*/  WARPSYNC.COLLECTIVE R45, `(.L_x_41) ;  /* 0x000000002d087348 */ /* 0x000fea0003c00000 */
[----:B------:R0:W1:Y:S02]  /*a3c0*/  SHFL.IDX P0, R46, R14, R13, R12 ;  /* 0x0000000d0e2e7389 */ /* 0x000064000000000c */
[----:B01----:R-:W-:Y:S05]  /*a3d0*/  ENDCOLLECTIVE ;  /* 0x000000000000791b */ /* 0x003fea0003800000 */
.L_x_41:
        /* <DEDUP_REMOVED lines=10> */
.L_x_42:
[----:B------:R-:W-:Y:S01]  /*a480*/  HFMA2 R13, -RZ, RZ, 0, 1.013278961181640625e-06 ;  /* 0x00000011ff0d7431 */ /* 0x000fe200000001ff */
[----:B------:R-:W-:-:S07]  /*a490*/  MOV R48, R46 ;  /* 0x0000002e00307202 */ /* 0x000fce0000000f00 */
[----:B------:R-:W-:Y:S05]  /*a4a0*/  WARPSYNC.COLLECTIVE R45, `(.L_x_43) ;  /* 0x000000002d087348 */ /* 0x000fea0003c00000 */
[----:B------:R0:W1:Y:S02]  /*a4b0*/  SHFL.IDX P0, R46, R14, R13, R12 ;  /* 0x0000000d0e2e7389 */ /* 0x000064000000000c */
[----:B01----:R-:W-:Y:S05]  /*a4c0*/  ENDCOLLECTIVE ;  /* 0x000000000000791b */ /* 0x003fea0003800000 */
.L_x_43:
        /* <DEDUP_REMOVED lines=10> */
.L_x_44:
[----:B------:R-:W-:Y:S01]  /*a570*/  HFMA2 R13, -RZ, RZ, 0, 1.132488250732421875e-06 ;  /* 0x00000013ff0d7431 */ /* 0x000fe200000001ff */
[----:B------:R-:W-:-:S07]  /*a580*/  MOV R48, R46 ;  /* 0x0000002e00307202 */ /* 0x000fce0000000f00 */
[----:B------:R-:W-:Y:S05]  /*a590*/  WARPSYNC.COLLECTIVE R45, `(.L_x_45) ;  /* 0x000000002d087348 */ /* 0x000fea0003c00000 */
[----:B------:R0:W1:Y:S02]  /*a5a0*/  SHFL.IDX P0, R46, R14, R13, R12 ;  /* 0x0000000d0e2e7389 */ /* 0x000064000000000c */
[----:B01----:R-:W-:Y:S05]  /*a5b0*/  ENDCOLLECTIVE ;  /* 0x000000000000791b */ /* 0x003fea0003800000 */
.L_x_45:
        /* <DEDUP_REMOVED lines=10> */
.L_x_46:
[----:B------:R-:W-:Y:S01]  /*a660*/  HFMA2 R13, -RZ, RZ, 0, 1.251697540283203125e-06 ;  /* 0x00000015ff0d7431 */ /* 0x000fe200000001ff */
[----:B------:R-:W-:-:S07]  /*a670*/  MOV R48, R46 ;  /* 0x0000002e00307202 */ /* 0x000fce0000000f00 */
[----:B------:R-:W-:Y:S05]  /*a680*/  WARPSYNC.COLLECTIVE R45, `(.L_x_47) ;  /* 0x000000002d087348 */ /* 0x000fea0003c00000 */
[----:B------:R0:W1:Y:S02]  /*a690*/  SHFL.IDX P0, R46, R14, R13, R12 ;  /* 0x0000000d0e2e7389 */ /* 0x000064000000000c */
[----:B01----:R-:W-:Y:S05]  /*a6a0*/  ENDCOLLECTIVE ;  /* 0x000000000000791b */ /* 0x003fea0003800000 */
.L_x_47:
        /* <DEDUP_REMOVED lines=10> */
.L_x_48:
[----:B------:R-:W-:Y:S01]  /*a750*/  HFMA2 R13, -RZ, RZ, 0, 1.370906829833984375e-06 ;  /* 0x00000017ff0d7431 */ /* 0x000fe200000001ff */
[----:B------:R-:W-:-:S07]  /*a760*/  MOV R48, R46 ;  /* 0x0000002e00307202 */ /* 0x000fce0000000f00 */
[----:B------:R-:W-:Y:S05]  /*a770*/  WARPSYNC.COLLECTIVE R45, `(.L_x_49) ;  /* 0x000000002d087348 */ /* 0x000fea0003c00000 */
[----:B------:R0:W1:Y:S02]  /*a780*/  SHFL.IDX P0, R46, R14, R13, R12 ;  /* 0x0000000d0e2e7389 */ /* 0x000064000000000c */
[----:B01----:R-:W-:Y:S05]  /*a790*/  ENDCOLLECTIVE ;  /* 0x000000000000791b */ /* 0x003fea0003800000 */
.L_x_49:
        /* <DEDUP_REMOVED lines=10> */
.L_x_50:
[----:B------:R-:W-:Y:S01]  /*a840*/  HFMA2 R13, -RZ, RZ, 0, 1.490116119384765625e-06 ;  /* 0x00000019ff0d7431 */ /* 0x000fe200000001ff */
[----:B------:R-:W-:-:S07]  /*a850*/  MOV R48, R46 ;  /* 0x0000002e00307202 */ /* 0x000fce0000000f00 */
[----:B------:R-:W-:Y:S05]  /*a860*/  WARPSYNC.COLLECTIVE R45, `(.L_x_51) ;  /* 0x000000002d087348 */ /* 0x000fea0003c00000 */
[----:B------:R0:W1:Y:S02]  /*a870*/  SHFL.IDX P0, R46, R14, R13, R12 ;  /* 0x0000000d0e2e7389 */ /* 0x000064000000000c */
[----:B01----:R-:W-:Y:S05]  /*a880*/  ENDCOLLECTIVE ;  /* 0x000000000000791b */ /* 0x003fea0003800000 */
.L_x_51:
        /* <DEDUP_REMOVED lines=10> */
.L_x_52:
[----:B------:R-:W-:Y:S01]  /*a930*/  HFMA2 R13, -RZ, RZ, 0, 1.609325408935546875e-06 ;  /* 0x0000001bff0d7431 */ /* 0x000fe200000001ff */
[----:B------:R-:W-:-:S07]  /*a940*/  MOV R48, R46 ;  /* 0x0000002e00307202 */ /* 0x000fce0000000f00 */
[----:B------:R-:W-:Y:S05]  /*a950*/  WARPSYNC.COLLECTIVE R45, `(.L_x_53) ;  /* 0x000000002d087348 */ /* 0x000fea0003c00000 */
[----:B------:R0:W1:Y:S02]  /*a960*/  SHFL.IDX P0, R46, R14, R13, R12 ;  /* 0x0000000d0e2e7389 */ /* 0x000064000000000c */
[----:B01----:R-:W-:Y:S05]  /*a970*/  ENDCOLLECTIVE ;  /* 0x000000000000791b */ /* 0x003fea0003800000 */
.L_x_53:
[----:B------:R-:W-:Y:S02]  /*a980*/  HADD2.F32 R44, -RZ, R44.H0_H0 ;  /* 0x2000002cff2c7230 */ /* 0x000fe40000004100 */
[----:B------:R-:W-:-:S03]  /*a990*/  HFMA2 R13, -RZ, RZ, 0, 1.6689300537109375e-06 ;  /* 0x0000001cff0d7431 */ /* 0x000fc600000001ff */
[----:B------:R-:W-:Y:S02]  /*a9a0*/  FFMA R44, R48, R44, R47 ;  /* 0x0000002c302c7223 */ /* 0x000fe4000000002f */
[----:B------:R0:W1:Y:S01]  /*a9b0*/  LDS.U16 R47, [R15+0x760] ;  /* 0x000760000f2f7984 */ /* 0x0000620000000400 */
[----:B------:R-:W-:-:S07]  /*a9c0*/  MOV R49, R46 ;  /* 0x0000002e00317202 */ /* 0x000fce0000000f00 */
[----:B01----:R-:W-:Y:S05]  /*a9d0*/  WARPSYNC.COLLECTIVE R45, `(.L_x_54) ;  /* 0x000000002d087348 */ /* 0x003fea0003c00000 */
[----:B------:R2:W3:Y:S02]  /*a9e0*/  SHFL.IDX P0, R46, R14, R13, R12 ;  /* 0x0000000d0e2e7389 */ /* 0x0004e4000000000c */
[----:B0123--:R-:W-:Y:S05]  /*a9f0*/  ENDCOLLECTIVE ;  /* 0x000000000000791b */ /* 0x00ffea0003800000 */
.L_x_54:
[----:B------:R-:W-:Y:S01]  /*aa00*/  HFMA2 R13, -RZ, RZ, 0, 1.728534698486328125e-06 ;  /* 0x0000001dff0d7431 */ /* 0x000fe200000001ff */
[----:B------:R-:W-:-:S07]  /*aa10*/  MOV R51, R46 ;  /* 0x0000002e00337202 */ /* 0x000fce0000000f00 */
[----:B------:R-:W-:Y:S05]  /*aa20*/  WARPSYNC.COLLECTIVE R45, `(.L_x_55) ;  /* 0x000000002d087348 */ /* 0x000fea0003c00000 */
[----:B------:R0:W1:Y:S02]  /*aa30*/  SHFL.IDX P0, R46, R14, R13, R12 ;  /* 0x0000000d0e2e7389 */ /* 0x000064000000000c */
[----:B01----:R-:W-:Y:S05]  /*aa40*/  ENDCOLLECTIVE ;  /* 0x000000000000791b */ /* 0x003fea0003800000 */
.L_x_55:
[----:B------:R-:W-:-:S05]  /*aa50*/  HADD2.F32 R47, -RZ, R47.H0_H0 ;  /* 0x2000002fff2f7230 */ /* 0x000fca0000004100 */
[----:B------:R-:W-:Y:S02]  /*aa60*/  FFMA R44, R49, R47, R44 ;  /* 0x0000002f312c7223 */ /* 0x000fe4000000002c */
[----:B------:R0:W1:Y:S01]  /*aa70*/  LDS.U16 R47, [R15+0x780] ;  /* 0x000780000f2f7984 */ /* 0x0000620000000400 */
[----:B------:R-:W-:Y:S01]  /*aa80*/  HFMA2 R13, -RZ, RZ, 0, 1.78813934326171875e-06 ;  /* 0x0000001eff0d7431 */ /* 0x000fe200000001ff */
[----:B------:R-:W-:-:S07]  /*aa90*/  MOV R53, R46 ;  /* 0x0000002e00357202 */ /* 0x000fce0000000f00 */
[----:B01----:R-:W-:Y:S05]  /*aaa0*/  WARPSYNC.COLLECTIVE R45, `(.L_x_56) ;  /* 0x000000002d087348 */ /* 0x003fea0003c00000 */
[----:B------:R2:W3:Y:S02]  /*aab0*/  SHFL.IDX P0, R46, R14, R13, R12 ;  /* 0x0000000d0e2e7389 */ /* 0x0004e4000000000c */
[----:B0123--:R-:W-:Y:S05]  /*aac0*/  ENDCOLLECTIVE ;  /* 0x000000000000791b */ /* 0x00ffea0003800000 */
.L_x_56:
[----:B------:R-:W-:Y:S01]  /*aad0*/  HFMA2 R13, -RZ, RZ, 0, 1.847743988037109375e-06 ;  /* 0x0000001fff0d7431 */ /* 0x000fe200000001ff */
[----:B------:R-:W-:Y:S01]  /*aae0*/  MOV R49, R46 ;  /* 0x0000002e00317202 */ /* 0x000fe20000000f00 */
[----:B------:R-:W-:-:S07]  /*aaf0*/  HADD2.F32 R47, -RZ, R47.H0_H0 ;  /* 0x2000002fff2f7230 */ /* 0x000fce0000004100 */
[----:B------:R-:W-:Y:S05]  /*ab00*/  WARPSYNC.COLLECTIVE R45, `(.L_x_57) ;  /* 0x000000002d087348 */ /* 0x000fea0003c00000 */
[----:B------:R0:W1:Y:S02]  /*ab10*/  SHFL.IDX P0, R46, R14, R13, R12 ;  /* 0x0000000d0e2e7389 */ /* 0x000064000000000c */
[----:B01----:R-:W-:Y:S05]  /*ab20*/  ENDCOLLECTIVE ;  /* 0x000000000000791b */ /* 0x003fea0003800000 */
.L_x_57:
[----:B------:R-:W-:Y:S02]  /*ab30*/  FFMA R44, R51, R47, R44 ;  /* 0x0000002f332c7223 */ /* 0x000fe4000000002c */
[----:B------:R0:W1:Y:S01]  /*ab40*/  LDS.U16 R47, [R15+0x7a0] ;  /* 0x0007a0000f2f7984 */ /* 0x0000620000000400 */
[----:B------:R-:W-:Y:S01]  /*ab50*/  HFMA2 R13, -RZ, RZ, 0, 5.9604644775390625e-08 ;  /* 0x00000001ff0d7431 */ /* 0x000fe200000001ff */
[----:B------:R-:W-:-:S07]  /*ab60*/  MOV R51, R46 ;  /* 0x0000002e00337202 */ /* 0x000fce0000000f00 */
[----:B01----:R-:W-:Y:S05]  /*ab70*/  WARPSYNC.COLLECTIVE R45, `(.L_x_58) ;  /* 0x000000002d087348 */ /* 0x003fea0003c00000 */
[----:B------:R2:W3:Y:S02]  /*ab80*/  SHFL.IDX P0, R46, R14, R13, R12 ;  /* 0x0000000d0e2e7389 */ /* 0x0004e4000000000c */
[----:B0123--:R-:W-:Y:S05]  /*ab90*/  ENDCOLLECTIVE ;  /* 0x000000000000791b */ /* 0x00ffea0003800000 */
.L_x_58:
[----:B------:R-:W-:Y:S02]  /*aba0*/  HFMA2 R13, -RZ, RZ, 0, 1.1920928955078125e-07 ;  /* 0x00000002ff0d7431 */ /* 0x000fe400000001ff */
[----:B------:R-:W-:-:S05]  /*abb0*/  HADD2.F32 R47, -RZ, R47.H0_H0 ;  /* 0x2000002fff2f7230 */ /* 0x000fca0000004100 */
[----:B------:R-:W-:Y:S01]  /*abc0*/  FFMA R48, R53, R47, R44 ;  /* 0x0000002f35307223 */ /* 0x000fe2000000002c */
[----:B------:R-:W-:Y:S01]  /*abd0*/  MOV R47, R46 ;  /* 0x0000002e002f7202 */ /* 0x000fe20000000f00 */
[----:B------:R0:W1:Y:S06]  /*abe0*/  LDS.U16 R44, [R15+0x7c0] ;  /* 0x0007c0000f2c7984 */ /* 0x00006c0000000400 */
[----:B01----:R-:W-:Y:S05]  /*abf0*/  WARPSYNC.COLLECTIVE R45, `(.L_x_59) ;  /* 0x000000002d087348 */ /* 0x003fea0003c00000 */
[----:B------:R2:W3:Y:S02]  /*ac00*/  SHFL.IDX P0, R46, R14, R13, R12 ;  /* 0x0000000d0e2e7389 */ /* 0x0004e4000000000c */
[----:B0123--:R-:W-:Y:S05]  /*ac10*/  ENDCOLLECTIVE ;  /* 0x000000000000791b */ /* 0x00ffea0003800000 */
.L_x_59:
[----:B------:R-:W-:Y:S01]  /*ac20*/  HFMA2 R13, -RZ, RZ, 0, 1.78813934326171875e-07 ;  /* 0x00000003ff0d7431 */ /* 0x000fe200000001ff */
[----:B------:R-:W-:-:S07]  /*ac30*/  MOV R50, R46 ;  /* 0x0000002e00327202 */ /* 0x000fce0000000f00 */
[----:B------:R-:W-:Y:S05]  /*ac40*/  WARPSYNC.COLLECTIVE R45, `(.L_x_60) ;  /* 0x000000002d087348 */ /* 0x000fea0003c00000 */
[----:B------:R0:W1:Y:S02]  /*ac50*/  SHFL.IDX P0, R46, R14, R13, R12 ;  /* 0x0000000d0e2e7389 */ /* 0x000064000000000c */
[----:B01----:R-:W-:Y:S05]  /*ac60*/  ENDCOLLECTIVE ;  /* 0x000000000000791b */ /* 0x003fea0003800000 */
.L_x_60:
[----:B------:R-:W-:Y:S02]  /*ac70*/  HADD2.F32 R44, -RZ, R44.H0_H0 ;  /* 0x2000002cff2c7230 */ /* 0x000fe40000004100 */
[----:B------:R-:W-:-:S03]  /*ac80*/  HFMA2 R13, -RZ, RZ, 0, 2.384185791015625e-07 ;  /* 0x00000004ff0d7431 */ /* 0x000fc600000001ff */
[----:B------:R-:W-:Y:S02]  /*ac90*/  FFMA R48, R49, R44, R48 ;  /* 0x0000002c31307223 */ /* 0x000fe40000000030 */
[----:B------:R0:W1:Y:S01]  /*aca0*/  LDS.U16 R44, [R15+0x7e0] ;  /* 0x0007e0000f2c7984 */ /* 0x0000620000000400 */
[----:B------:R-:W-:-:S07]  /*acb0*/  MOV R49, R46 ;  /* 0x0000002e00317202 */ /* 0x000fce0000000f00 */
[----:B01----:R-:W-:Y:S05]  /*acc0*/  WARPSYNC.COLLECTIVE R45, `(.L_x_61) ;  /* 0x000000002d087348 */ /* 0x003fea0003c00000 */
[----:B------:R2:W3:Y:S02]  /*acd0*/  SHFL.IDX P0, R46, R14, R13, R12 ;  /* 0x0000000d0e2e7389 */ /* 0x0004e4000000000c */
[----:B0123--:R-:W-:Y:S05]  /*ace0*/  ENDCOLLECTIVE ;  /* 0x000000000000791b */ /* 0x00ffea0003800000 */
.L_x_61:
[----:B------:R-:W-:Y:S02]  /*acf0*/  HFMA2 R13, -RZ, RZ, 0, 2.98023223876953125e-07 ;  /* 0x00000005ff0d7431 */ /* 0x000fe400000001ff */
[----:B------:R-:W-:-:S05]  /*ad00*/  HADD2.F32 R44, -RZ, R44.H0_H0 ;  /* 0x2000002cff2c7230 */ /* 0x000fca0000004100 */
[----:B------:R-:W-:Y:S02]  /*ad10*/  FFMA R44, R51, R44, R48 ;  /* 0x0000002c332c7223 */ /* 0x000fe40000000030 */
[----:B------:R-:W0:Y:S02]  /*ad20*/  LDS.U16 R48, [R15+0x482] ;  /* 0x000482000f307984 */ /* 0x000e240000000400 */
[----:B------:R-:W-:Y:S02]  /*ad30*/  FFMA R4, R17, R44, R4 ;  /* 0x0000002c11047223 */ /* 0x000fe40000000004 */
[----:B------:R-:W1:Y:S01]  /*ad40*/  LDS.U16 R44, [R15+0x422] ;  /* 0x000422000f2c7984 */ /* 0x000e620000000400 */
[----:B0-----:R-:W-:Y:S02]  /*ad50*/  HADD2.F32 R48, -RZ, R48.H0_H0 ;  /* 0x20000030ff307230 */ /* 0x001fe40000004100 */
[----:B-1----:R-:W-:-:S05]  /*ad60*/  HADD2.F32 R44, -RZ, R44.H0_H0 ;  /* 0x2000002cff2c7230 */ /* 0x002fca0000004100 */
[----:B------:R-:W-:Y:S02]  /*ad70*/  FMUL R44, R47, R44 ;  /* 0x0000002c2f2c7220 */ /* 0x000fe40000400000 */
[----:B------:R-:W0:Y:S02]  /*ad80*/  LDS.U16 R47, [R15+0x402] ;  /* 0x000402000f2f7984 */ /* 0x000e240000000400 */
[----:B0-----:R-:W-:-:S05]  /*ad90*/  HADD2.F32 R47, -RZ, R47.H0_H0 ;  /* 0x2000002fff2f7230 */ /* 0x001fca0000004100 */
[----:B------:R-:W-:Y:S02]  /*ada0*/  FFMA R47, R47, R14, R44 ;  /* 0x0000000e2f2f7223 */ /* 0x000fe4000000002c */
[----:B------:R-:W0:Y:S02]  /*adb0*/  LDS.U16 R44, [R15+0x442] ;  /* 0x000442000f2c7984 */ /* 0x000e240000000400 */
[----:B0-----:R-:W-:-:S05]  /*adc0*/  HADD2.F32 R44, -RZ, R44.H0_H0 ;  /* 0x2000002cff2c7230 */ /* 0x001fca0000004100 */
[----:B------:R-:W-:Y:S02]  /*add0*/  FFMA R44, R50, R44, R47 ;  /* 0x0000002c322c7223 */ /* 0x000fe4000000002f */
[----:B------:R-:W0:Y:S02]  /*ade0*/  LDS.U16 R47, [R15+0x462] ;  /* 0x000462000f2f7984 */ /* 0x000e240000000400 */
[----:B0-----:R-:W-:-:S05]  /*adf0*/  HADD2.F32 R47, -RZ, R47.H0_H0 ;  /* 0x2000002fff2f7230 */ /* 0x001fca0000004100 */
[----:B------:R-:W-:Y:S01]  /*ae00*/  FFMA R44, R49, R47, R44 ;  /* 0x0000002f312c7223 */ /* 0x000fe2000000002c */
[----:B------:R-:W-:-:S07]  /*ae10*/  MOV R47, R46 ;  /* 0x0000002e002f7202 */ /* 0x000fce0000000f00 */
[----:B------:R-:W-:Y:S05]  /*ae20*/  WARPSYNC.COLLECTIVE R45, `(.L_x_62) ;  /* 0x000000002d087348 */ /* 0x000fea0003c00000 */
[----:B------:R0:W1:Y:S02]  /*ae30*/  SHFL.IDX P0, R46, R14, R13, R12 ;  /* 0x0000000d0e2e7389 */ /* 0x000064000000000c */
[----:B01----:R-:W-:Y:S05]  /*ae40*/  ENDCOLLECTIVE ;  /* 0x000000000000791b */ /* 0x003fea0003800000 */
.L_x_62:
[----:B------:R-:W-:Y:S02]  /*ae50*/  FFMA R44, R47, R48, R44 ;  /* 0x000000302f2c7223 */ /* 0x000fe4000000002c */
[----:B------:R0:W1:Y:S04]  /*ae60*/  LDS.U16 R47, [R15+0x4a2] ;  /* 0x0004a2000f2f7984 */ /* 0x0000680000000400 */
[----:B------:R0:W2:Y:S01]  /*ae70*/  LDS.U16 R48, [R15+0x4a4] ;  /* 0x0004a4000f307984 */ /* 0x0000a20000000400 */
[----:B------:R-:W-:Y:S01]  /*ae80*/  HFMA2 R13, -RZ, RZ, 0, 3.5762786865234375e-07 ;  /* 0x00000006ff0d7431 */ /* 0x000fe200000001ff */
[----:B------:R-:W-:-:S07]  /*ae90*/  MOV R49, R46 ;  /* 0x0000002e00317202 */ /* 0x000fce0000000f00 */
[----:B012---:R-:W-:Y:S05]  /*aea0*/  WARPSYNC.COLLECTIVE R45, `(.L_x_63) ;  /* 0x000000002d087348 */ /* 0x007fea0003c00000 */
[----:B------:R3:W4:Y:S02]  /*aeb0*/  SHFL.IDX P0, R46, R14, R13, R12 ;  /* 0x0000000d0e2e7389 */ /* 0x000724000000000c */
[----:B01234-:R-:W-:Y:S05]  /*aec0*/  ENDCOLLECTIVE ;  /* 0x000000000000791b */ /* 0x01ffea0003800000 */
.L_x_63:
[----:B------:R-:W-:Y:S02]  /*aed0*/  HFMA2 R13, -RZ, RZ, 0, 4.17232513427734375e-07 ;  /* 0x00000007ff0d7431 */ /* 0x000fe400000001ff */
[----:B------:R-:W-:Y:S02]  /*aee0*/  HADD2.F32 R47, -RZ, R47.H0_H0 ;  /* 0x2000002fff2f7230 */ /* 0x000fe40000004100 */
[----:B------:R-:W-:-:S03]  /*aef0*/  HADD2.F32 R48, -RZ, R48.H0_H0 ;  /* 0x20000030ff307230 */ /* 0x000fc60000004100 */
[----:B------:R-:W-:Y:S01]  /*af00*/  FFMA R44, R49, R47, R44 ;  /* 0x0000002f312c7223 */ /* 0x000fe2000000002c */
[----:B------:R-:W-:Y:S01]  /*af10*/  MOV R51, R46 ;  /* 0x0000002e00337202 */ /* 0x000fe20000000f00 */
[----:B------:R0:W1:Y:S06]  /*af20*/  LDS.U16 R47, [R15+0x4c2] ;  /* 0x0004c2000f2f7984 */ /* 0x00006c0000000400 */
[----:B01----:R-:W-:Y:S05]  /*af30*/  WARPSYNC.COLLECTIVE R45, `(.L_x_64) ;  /* 0x000000002d087348 */ /* 0x003fea0003c00000 */
[----:B------:R2:W3:Y:S02]  /*af40*/  SHFL.IDX P0, R46, R14, R13, R12 ;  /* 0x0000000d0e2e7389 */ /* 0x0004e4000000000c */
[----:B0123--:R-:W-:Y:S05]  /*af50*/  ENDCOLLECTIVE ;  /* 0x000000000000791b */ /* 0x00ffea0003800000 */
.L_x_64:
[----:B------:R-:W-:Y:S01]  /*af60*/  HFMA2 R13, -RZ, RZ, 0, 4.76837158203125e-07 ;  /* 0x00000008ff0d7431 */ /* 0x000fe200000001ff */
[----:B------:R-:W-:-:S07]  /*af70*/  MOV R49, R46 ;  /* 0x0000002e00317202 */ /* 0x000fce0000000f00 */
[----:B------:R-:W-:Y:S05]  /*af80*/  WARPSYNC.COLLECTIVE R45, `(.L_x_65) ;  /* 0x000000002d087348 */ /* 0x000fea0003c00000 */
[----:B------:R0:W1:Y:S02]  /*af90*/  SHFL.IDX P0, R46, R14, R13, R12 ;  /* 0x0000000d0e2e7389 */ /* 0x000064000000000c */
[----:B01----:R-:W-:Y:S05]  /*afa0*/  ENDCOLLECTIVE ;  /* 0x000000000000791b */ /* 0x003fea0003800000 */
.L_x_65:
[----:B------:R-:W-:Y:S02]  /*afb0*/  HADD2.F32 R47, -RZ, R47.H0_H0 ;  /* 0x2000002fff2f7230 */ /* 0x000fe40000004100 */
[----:B------:R-:W-:-:S03]  /*afc0*/  HFMA2 R13, -RZ, RZ, 0, 5.36441802978515625e-07 ;  /* 0x00000009ff0d7431 */ /* 0x000fc600000001ff */
[----:B------:R-:W-:Y:S02]  /*afd0*/  FFMA R44, R51, R47, R44 ;  /* 0x0000002f332c7223 */ /* 0x000fe4000000002c */
[----:B------:R0:W1:Y:S01]  /*afe0*/  LDS.U16 R47, [R15+0x4e2] ;  /* 0x0004e2000f2f7984 */ /* 0x0000620000000400 */
[----:B------:R-:W-:-:S07]  /*aff0*/  MOV R51, R46 ;  /* 0x0000002e00337202 */ /* 0x000fce0000000f00 */
[----:B01----:R-:W-:Y:S05]  /*b000*/  WARPSYNC.COLLECTIVE R45, `(.L_x_66) ;  /* 0x000000002d087348 */ /* 0x003fea0003c00000 */
[----:B------:R2:W3:Y:S02]  /*b010*/  SHFL.IDX P0, R46, R14, R13, R12 ;  /* 0x0000000d0e2e7389 */ /* 0x0004e4000000000c */
[----:B0123--:R-:W-:Y:S05]  /*b020*/  ENDCOLLECTIVE ;  /* 0x000000000000791b */ /* 0x00ffea0003800000 */
.L_x_66:
[----:B------:R-:W-:Y:S02]  /*b030*/  HFMA2 R13, -RZ, RZ, 0, 5.9604644775390625e-07 ;  /* 0x0000000aff0d7431 */ /* 0x000fe400000001ff */
[----:B------:R-:W-:-:S05]  /*b040*/  HADD2.F32 R47, -RZ, R47.H0_H0 ;  /* 0x2000002fff2f7230 */ /* 0x000fca0000004100 */
[----:B------:R-:W-:Y:S01]  /*b050*/  FFMA R44, R49, R47, R44 ;  /* 0x0000002f312c7223 */ /* 0x000fe2000000002c */
[----:B------:R-:W-:Y:S01]  /*b060*/  MOV R49, R46 ;  /* 0x0000002e00317202 */ /* 0x000fe20000000f00 */
[----:B------:R0:W1:Y:S06]  /*b070*/  LDS.U16 R47, [R15+0x502] ;  /* 0x000502000f2f7984 */ /* 0x00006c0000000400 */
[----:B01----:R-:W-:Y:S05]  /*b080*/  WARPSYNC.COLLECTIVE R45, `(.L_x_67) ;  /* 0x000000002d087348 */ /* 0x003fea0003c00000 */
[----:B------:R2:W3:Y:S02]  /*b090*/  SHFL.IDX P0, R46, R14, R13, R12 ;  /* 0x0000000d0e2e7389 */ /* 0x0004e4000000000c */
[----:B0123--:R-:W-:Y:S05]  /*b0a0*/  ENDCOLLECTIVE ;  /* 0x000000000000791b */ /* 0x00ffea0003800000 */
.L_x_67:
[----:B------:R-:W-:Y:S02]  /*b0b0*/  HFMA2 R13, -RZ, RZ, 0, 6.55651092529296875e-07 ;  /* 0x0000000bff0d7431 */ /* 0x000fe400000001ff */
[----:B------:R-:W-:-:S05]  /*b0c0*/  HADD2.F32 R47, -RZ, R47.H0_H0 ;  /* 0x2000002fff2f7230 */ /* 0x000fca0000004100 */
[----:B------:R-:W-:Y:S01]  /*b0d0*/  FFMA R44, R51, R47, R44 ;  /* 0x0000002f332c7223 */ /* 0x000fe2000000002c */
[----:B------:R-:W-:Y:S01]  /*b0e0*/  MOV R51, R46 ;  /* 0x0000002e00337202 */ /* 0x000fe20000000f00 */
[----:B------:R0:W1:Y:S06]  /*b0f0*/  LDS.U16 R47, [R15+0x522] ;  /* 0x000522000f2f7984 */ /* 0x00006c0000000400 */
[----:B01----:R-:W-:Y:S05]  /*b100*/  WARPSYNC.COLLECTIVE R45, `(.L_x_68) ;  /* 0x000000002d087348 */ /* 0x003fea0003c00000 */
[----:B------:R2:W3:Y:S02]  /*b110*/  SHFL.IDX P0, R46, R14, R13, R12 ;  /* 0x0000000d0e2e7389 */ /* 0x0004e4000000000c */
[----:B0123--:R-:W-:Y:S05]  /*b120*/  ENDCOLLECTIVE ;  /* 0x000000000000791b */ /* 0x00ffea0003800000 */
.L_x_68:
[----:B------:R-:W-:Y:S02]  /*b130*/  HFMA2 R13, -RZ, RZ, 0, 7.152557373046875e-07 ;  /* 0x0000000cff0d7431 */ /* 0x000fe400000001ff */
[----:B------:R-:W-:-:S05]  /*b140*/  HADD2.F32 R47, -RZ, R47.H0_H0 ;  /* 0x2000002fff2f7230 */ /* 0x000fca0000004100 */
[----:B------:R-:W-:Y:S01]  /*b150*/  FFMA R44, R49, R47, R44 ;  /* 0x0000002f312c7223 */ /* 0x000fe2000000002c */
[----:B------:R-:W-:Y:S01]  /*b160*/  MOV R49, R46 ;  /* 0x0000002e00317202 */ /* 0x000fe20000000f00 */
[----:B------:R0:W1:Y:S06]  /*b170*/  LDS.U16 R47, [R15+0x542] ;  /* 0x000542000f2f7984 */ /* 0x00006c0000000400 */
[----:B01----:R-:W-:Y:S05]  /*b180*/  WARPSYNC.COLLECTIVE R45, `(.L_x_69) ;  /* 0x000000002d087348 */ /* 0x003fea0003c00000 */
[----:B------:R2:W3:Y:S02]  /*b190*/  SHFL.IDX P0, R46, R14, R13, R12 ;  /* 0x0000000d0e2e7389 */ /* 0x0004e4000000000c */
[----:B0123--:R-:W-:Y:S05]  /*b1a0*/  ENDCOLLECTIVE ;  /* 0x000000000000791b */ /* 0x00ffea0003800000 */
.L_x_69:
[----:B------:R-:W-:Y:S02]  /*b1b0*/  HFMA2 R13, -RZ, RZ, 0, 7.74860382080078125e-07 ;  /* 0x0000000dff0d7431 */ /* 0x000fe400000001ff */
[----:B------:R-:W-:-:S05]  /*b1c0*/  HADD2.F32 R47, -RZ, R47.H0_H0 ;  /* 0x2000002fff2f7230 */ /* 0x000fca0000004100 */
[----:B------:R-:W-:Y:S01]  /*b1d0*/  FFMA R44, R51, R47, R44 ;  /* 0x0000002f332c7223 */ /* 0x000fe2000000002c */
[----:B------:R-:W-:Y:S01]  /*b1e0*/  MOV R51, R46 ;  /* 0x0000002e00337202 */ /* 0x000fe20000000f00 */
[----:B------:R0:W1:Y:S06]  /*b1f0*/  LDS.U16 R47, [R15+0x562] ;  /* 0x000562000f2f7984 */ /* 0x00006c0000000400 */
[----:B01----:R-:W-:Y:S05]  /*b200*/  WARPSYNC.COLLECTIVE R45, `(.L_x_70) ;  /* 0x000000002d087348 */ /* 0x003fea0003c00000 */
[----:B------:R2:W3:Y:S02]  /*b210*/  SHFL.IDX P0, R46, R14, R13, R12 ;  /* 0x0000000d0e2e7389 */ /* 0x0004e4000000000c */
[----:B0123--:R-:W-:Y:S05]  /*b220*/  ENDCOLLECTIVE ;  /* 0x000000000000791b */ /* 0x00ffea0003800000 */
.L_x_70:
[----:B------:R-:W-:Y:S02]  /*b230*/  HFMA2 R13, -RZ, RZ, 0, 8.3446502685546875e-07 ;  /* 0x0000000eff0d7431 */ /* 0x000fe400000001ff */
[----:B------:R-:W-:-:S05]  /*b240*/  HADD2.F32 R47, -RZ, R47.H0_H0 ;  /* 0x2000002fff2f7230 */ /* 0x000fca0000004100 */
[----:B------:R-:W-:Y:S01]  /*b250*/  FFMA R44, R49, R47, R44 ;  /* 0x0000002f312c7223 */ /* 0x000fe2000000002c */
[----:B------:R-:W-:Y:S01]  /*b260*/  MOV R49, R46 ;  /* 0x0000002e00317202 */ /* 0x000fe20000000f00 */
[----:B------:R0:W1:Y:S06]  /*b270*/  LDS.U16 R47, [R15+0x582] ;  /* 0x000582000f2f7984 */ /* 0x00006c0000000400 */
[----:B01----:R-:W-:Y:S05]  /*b280*/  WARPSYNC.COLLECTIVE R45, `(.L_x_71) ;  /* 0x000000002d087348 */ /* 0x003fea0003c00000 */
[----:B------:R2:W3:Y:S02]  /*b290*/  SHFL.IDX P0, R46, R14, R13, R12 ;  /* 0x0000000d0e2e7389 */ /* 0x0004e4000000000c */
[----:B0123--:R-:W-:Y:S05]  /*b2a0*/  ENDCOLLECTIVE ;  /* 0x000000000000791b */ /* 0x00ffea0003800000 */
.L_x_71:
[----:B------:R-:W-:Y:S02]  /*b2b0*/  HFMA2 R13, -RZ, RZ, 0, 8.94069671630859375e-07 ;  /* 0x0000000fff0d7431 */ /* 0x000fe400000001ff */
[----:B------:R-:W-:-:S05]  /*b2c0*/  HADD2.F32 R47, -RZ, R47.H0_H0 ;  /* 0x2000002fff2f7230 */ /* 0x000fca0000004100 */
[----:B------:R-:W-:Y:S01]  /*b2d0*/  FFMA R44, R51, R47, R44 ;  /* 0x0000002f332c7223 */ /* 0x000fe2000000002c */
[----:B------:R-:W-:Y:S01]  /*b2e0*/  MOV R51, R46 ;  /* 0x0000002e00337202 */ /* 0x000fe20000000f00 */
[----:B------:R0:W1:Y:S06]  /*b2f0*/  LDS.U16 R47, [R15+0x5a2] ;  /* 0x0005a2000f2f7984 */ /* 0x00006c0000000400 */
[----:B01----:R-:W-:Y:S05]  /*b300*/  WARPSYNC.COLLECTIVE R45, `(.L_x_72) ;  /* 0x000000002d087348 */ /* 0x003fea0003c00000 */
[----:B------:R2:W3:Y:S02]  /*b310*/  SHFL.IDX P0, R46, R14, R13, R12 ;  /* 0x0000000d0e2e7389 */ /* 0x0004e4000000000c */
[----:B0123--:R-:W-:Y:S05]  /*b320*/  ENDCOLLECTIVE ;  /* 0x000000000000791b */ /* 0x00ffea0003800000 */
.L_x_72:
[----:B------:R-:W-:Y:S02]  /*b330*/  HFMA2 R13, -RZ, RZ, 0, 9.5367431640625e-07 ;  /* 0x00000010ff0d7431 */ /* 0x000fe400000001ff */
[----:B------:R-:W-:-:S05]  /*b340*/  HADD2.F32 R47, -RZ, R47.H0_H0 ;  /* 0x2000002fff2f7230 */ /* 0x000fca0000004100 */
[----:B------:R-:W-:Y:S01]  /*b350*/  FFMA R44, R49, R47, R44 ;  /* 0x0000002f312c7223 */ /* 0x000fe2000000002c */
[----:B------:R-:W-:Y:S01]  /*b360*/  MOV R49, R46 ;  /* 0x0000002e00317202 */ /* 0x000fe20000000f00 */
[----:B------:R0:W1:Y:S06]  /*b370*/  LDS.U16 R47, [R15+0x5c2] ;  /* 0x0005c2000f2f7984 */ /* 0x00006c0000000400 */
[----:B01----:R-:W-:Y:S05]  /*b380*/  WARPSYNC.COLLECTIVE R45, `(.L_x_73) ;  /* 0x000000002d087348 */ /* 0x003fea0003c00000 */
[----:B------:R2:W3:Y:S02]  /*b390*/  SHFL.IDX P0, R46, R14, R13, R12 ;  /* 0x0000000d0e2e7389 */ /* 0x0004e4000000000c */
[----:B0123--:R-:W-:Y:S05]  /*b3a0*/  ENDCOLLECTIVE ;  /* 0x000000000000791b */ /* 0x00ffea0003800000 */
.L_x_73:
[----:B------:R-:W-:Y:S02]  /*b3b0*/  HFMA2 R13, -RZ, RZ, 0, 1.013278961181640625e-06 ;  /* 0x00000011ff0d7431 */ /* 0x000fe400000001ff */
[----:B------:R-:W-:-:S05]  /*b3c0*/  HADD2.F32 R47, -RZ, R47.H0_H0 ;  /* 0x2000002fff2f7230 */ /* 0x000fca0000004100 */
[----:B------:R-:W-:Y:S01]  /*b3d0*/  FFMA R44, R51, R47, R44 ;  /* 0x0000002f332c7223 */ /* 0x000fe2000000002c */
[----:B------:R-:W-:Y:S01]  /*b3e0*/  MOV R51, R46 ;  /* 0x0000002e00337202 */ /* 0x000fe20000000f00 */
[----:B------:R0:W1:Y:S06]  /*b3f0*/  LDS.U16 R47, [R15+0x5e2] ;  /* 0x0005e2000f2f7984 */ /* 0x00006c0000000400 */
[----:B01----:R-:W-:Y:S05]  /*b400*/  WARPSYNC.COLLECTIVE R45, `(.L_x_74) ;  /* 0x000000002d087348 */ /* 0x003fea0003c00000 */
[----:B------:R2:W3:Y:S02]  /*b410*/  SHFL.IDX P0, R46, R14, R13, R12 ;  /* 0x0000000d0e2e7389 */ /* 0x0004e4000000000c */
[----:B0123--:R-:W-:Y:S05]  /*b420*/  ENDCOLLECTIVE ;  /* 0x000000000000791b */ /* 0x00ffea0003800000 */
.L_x_74:
[----:B------:R-:W-:Y:S02]  /*b430*/  HFMA2 R13, -RZ, RZ, 0, 1.07288360595703125e-06 ;  /* 0x00000012ff0d7431 */ /* 0x000fe400000001ff */
[----:B------:R-:W-:-:S05]  /*b440*/  HADD2.F32 R47, -RZ, R47.H0_H0 ;  /* 0x2000002fff2f7230 */ /* 0x000fca0000004100 */
[----:B------:R-:W-:Y:S01]  /*b450*/  FFMA R44, R49, R47, R44 ;  /* 0x0000002f312c7223 */ /* 0x000fe2000000002c */
[----:B------:R-:W-:Y:S01]  /*b460*/  MOV R49, R46 ;  /* 0x0000002e00317202 */ /* 0x000fe20000000f00 */
[----:B------:R0:W1:Y:S06]  /*b470*/  LDS.U16 R47, [R15+0x602] ;  /* 0x000602000f2f7984 */ /* 0x00006c0000000400 */
[----:B01----:R-:W-:Y:S05]  /*b480*/  WARPSYNC.COLLECTIVE R45, `(.L_x_75) ;  /* 0x000000002d087348 */ /* 0x003fea0003c00000 */
[----:B------:R2:W3:Y:S02]  /*b490*/  SHFL.IDX P0, R46, R14, R13, R12 ;  /* 0x0000000d0e2e7389 */ /* 0x0004e4000000000c */
[----:B0123--:R-:W-:Y:S05]  /*b4a0*/  ENDCOLLECTIVE ;  /* 0x000000000000791b */ /* 0x00ffea0003800000 */
.L_x_75:
[----:B------:R-:W-:Y:S02]  /*b4b0*/  HFMA2 R13, -RZ, RZ, 0, 1.132488250732421875e-06 ;  /* 0x00000013ff0d7431 */ /* 0x000fe400000001ff */
[----:B------:R-:W-:-:S05]  /*b4c0*/  HADD2.F32 R47, -RZ, R47.H0_H0 ;  /* 0x2000002fff2f7230 */ /* 0x000fca0000004100 */
[----:B------:R-:W-:Y:S01]  /*b4d0*/  FFMA R44, R51, R47, R44 ;  /* 0x0000002f332c7223 */ /* 0x000fe2000000002c */
[----:B------:R-:W-:Y:S01]  /*b4e0*/  MOV R51, R46 ;  /* 0x0000002e00337202 */ /* 0x000fe20000000f00 */
[----:B------:R0:W1:Y:S06]  /*b4f0*/  LDS.U16 R47, [R15+0x622] ;  /* 0x000622000f2f7984 */ /* 0x00006c0000000400 */
[----:B01----:R-:W-:Y:S05]  /*b500*/  WARPSYNC.COLLECTIVE R45, `(.L_x_76) ;  /* 0x000000002d087348 */ /* 0x003fea0003c00000 */
[----:B------:R2:W3:Y:S02]  /*b510*/  SHFL.IDX P0, R46, R14, R13, R12 ;  /* 0x0000000d0e2e7389 */ /* 0x0004e4000000000c */
[----:B0123--:R-:W-:Y:S05]  /*b520*/  ENDCOLLECTIVE ;  /* 0x000000000000791b */ /* 0x00ffea0003800000 */
.L_x_76:
        /* <DEDUP_REMOVED lines=8> */
.L_x_77:
[----:B------:R-:W-:Y:S02]  /*b5b0*/  HFMA2 R13, -RZ, RZ, 0, 1.251697540283203125e-06 ;  /* 0x00000015ff0d7431 */ /* 0x000fe400000001ff */
[----:B------:R-:W-:-:S05]  /*b5c0*/  HADD2.F32 R47, -RZ, R47.H0_H0 ;  /* 0x2000002fff2f7230 */ /* 0x000fca0000004100 */
[----:B------:R-:W-:Y:S01]  /*b5d0*/  FFMA R44, R51, R47, R44 ;  /* 0x0000002f332c7223 */ /* 0x000fe2000000002c */
[----:B------:R-:W-:Y:S01]  /*b5e0*/  MOV R51, R46 ;  /* 0x0000002e00337202 */ /* 0x000fe20000000f00 */
[----:B------:R0:W1:Y:S06]  /*b5f0*/  LDS.U16 R47, [R15+0x662] ;  /* 0x000662000f2f7984 */ /* 0x00006c0000000400 */
[----:B01----:R-:W-:Y:S05]  /*b600*/  WARPSYNC.COLLECTIVE R45, `(.L_x_78) ;  /* 0x000000002d087348 */ /* 0x003fea0003c00000 */
[----:B------:R2:W3:Y:S02]  /*b610*/  SHFL.IDX P0, R46, R14, R13, R12 ;  /* 0x0000000d0e2e7389 */ /* 0x0004e4000000000c */
[----:B0123--:R-:W-:Y:S05]  /*b620*/  ENDCOLLECTIVE ;  /* 0x000000000000791b */ /* 0x00ffea0003800000 */
.L_x_78:
[----:B------:R-:W-:Y:S02]  /*b630*/  HFMA2 R13, -RZ, RZ, 0, 1.31130218505859375e-06 ;  /* 0x00000016ff0d7431 */ /* 0x000fe400000001ff */
[----:B------:R-:W-:-:S05]  /*b640*/  HADD2.F32 R47, -RZ, R47.H0_H0 ;  /* 0x2000002fff2f7230 */ /* 0x000fca0000004100 */
[----:B------:R-:W-:Y:S01]  /*b650*/  FFMA R44, R49, R47, R44 ;  /* 0x0000002f312c7223 */ /* 0x000fe2000000002c */
[----:B------:R-:W-:Y:S01]  /*b660*/  MOV R49, R46 ;  /* 0x0000002e00317202 */ /* 0x000fe20000000f00 */
[----:B------:R0:W1:Y:S06]  /*b670*/  LDS.U16 R47, [R15+0x682] ;  /* 0x000682000f2f7984 */ /* 0x00006c0000000400 */
[----:B01----:R-:W-:Y:S05]  /*b680*/  WARPSYNC.COLLECTIVE R45, `(.L_x_79) ;  /* 0x000000002d087348 */ /* 0x003fea0003c00000 */
[----:B------:R2:W3:Y:S02]  /*b690*/  SHFL.IDX P0, R46, R14, R13, R12 ;  /* 0x0000000d0e2e7389 */ /* 0x0004e4000000000c */
[----:B0123--:R-:W-:Y:S05]  /*b6a0*/  ENDCOLLECTIVE ;  /* 0x000000000000791b */ /* 0x00ffea0003800000 */
.L_x_79:
[----:B------:R-:W-:Y:S02]  /*b6b0*/  HFMA2 R13, -RZ, RZ, 0, 1.370906829833984375e-06 ;  /* 0x00000017ff0d7431 */ /* 0x000fe400000001ff */
[----:B------:R-:W-:-:S05]  /*b6c0*/  HADD2.F32 R47, -RZ, R47.H0_H0 ;  /* 0x2000002fff2f7230 */ /* 0x000fca0000004100 */
[----:B------:R-:W-:Y:S01]  /*b6d0*/  FFMA R44, R51, R47, R44 ;  /* 0x0000002f332c7223 */ /* 0x000fe2000000002c */
[----:B------:R-:W-:Y:S01]  /*b6e0*/  MOV R51, R46 ;  /* 0x0000002e00337202 */ /* 0x000fe20000000f00 */
[----:B------:R0:W1:Y:S06]  /*b6f0*/  LDS.U16 R47, [R15+0x6a2] ;  /* 0x0006a2000f2f7984 */ /* 0x00006c0000000400 */
[----:B01----:R-:W-:Y:S05]  /*b700*/  WARPSYNC.COLLECTIVE R45, `(.L_x_80) ;  /* 0x000000002d087348 */ /* 0x003fea0003c00000 */
[----:B------:R2:W3:Y:S02]  /*b710*/  SHFL.IDX P0, R46, R14, R13, R12 ;  /* 0x0000000d0e2e7389 */ /* 0x0004e4000000000c */
[----:B0123--:R-:W-:Y:S05]  /*b720*/  ENDCOLLECTIVE ;  /* 0x000000000000791b */ /* 0x00ffea0003800000 */
.L_x_80:
[----:B------:R-:W-:Y:S02]  /*b730*/  HFMA2 R13, -RZ, RZ, 0, 1.430511474609375e-06 ;  /* 0x00000018ff0d7431 */ /* 0x000fe400000001ff */
[----:B------:R-:W-:-:S05]  /*b740*/  HADD2.F32 R47, -RZ, R47.H0_H0 ;  /* 0x2000002fff2f7230 */ /* 0x000fca0000004100 */
[----:B------:R-:W-:Y:S01]  /*b750*/  FFMA R44, R49, R47, R44 ;  /* 0x0000002f312c7223 */ /* 0x000fe2000000002c */
[----:B------:R-:W-:Y:S01]  /*b760*/  MOV R49, R46 ;  /* 0x0000002e00317202 */ /* 0x000fe20000000f00 */
[----:B------:R0:W1:Y:S06]  /*b770*/  LDS.U16 R47, [R15+0x6c2] ;  /* 0x0006c2000f2f7984 */ /* 0x00006c0000000400 */
[----:B01----:R-:W-:Y:S05]  /*b780*/  WARPSYNC.COLLECTIVE R45, `(.L_x_81) ;  /* 0x000000002d087348 */ /* 0x003fea0003c00000 */
[----:B------:R2:W3:Y:S02]  /*b790*/  SHFL.IDX P0, R46, R14, R13, R12 ;  /* 0x0000000d0e2e7389 */ /* 0x0004e4000000000c */
[----:B0123--:R-:W-:Y:S05]  /*b7a0*/  ENDCOLLECTIVE ;  /* 0x000000000000791b */ /* 0x00ffea0003800000 */
.L_x_81:
[----:B------:R-:W-:Y:S02]  /*b7b0*/  HFMA2 R13, -RZ, RZ, 0, 1.490116119384765625e-06 ;  /* 0x00000019ff0d7431 */ /* 0x000fe400000001ff */
[----:B------:R-:W-:-:S05]  /*b7c0*/  HADD2.F32 R47, -RZ, R47.H0_H0 ;  /* 0x2000002fff2f7230 */ /* 0x000fca0000004100 */
[----:B------:R-:W-:Y:S01]  /*b7d0*/  FFMA R44, R51, R47, R44 ;  /* 0x0000002f332c7223 */ /* 0x000fe2000000002c */
[----:B------:R-:W-:Y:S01]  /*b7e0*/  MOV R51, R46 ;  /* 0x0000002e00337202 */ /* 0x000fe20000000f00 */
[----:B------:R0:W1:Y:S06]  /*b7f0*/  LDS.U16 R47, [R15+0x6e2] ;  /* 0x0006e2000f2f7984 */ /* 0x00006c0000000400 */
[----:B01----:R-:W-:Y:S05]  /*b800*/  WARPSYNC.COLLECTIVE R45, `(.L_x_82) ;  /* 0x000000002d087348 */ /* 0x003fea0003c00000 */
[----:B------:R2:W3:Y:S02]  /*b810*/  SHFL.IDX P0, R46, R14, R13, R12 ;  /* 0x0000000d0e2e7389 */ /* 0x0004e4000000000c */
[----:B0123--:R-:W-:Y:S05]  /*b820*/  ENDCOLLECTIVE ;  /* 0x000000000000791b */ /* 0x00ffea0003800000 */
.L_x_82:
[----:B------:R-:W-:Y:S02]  /*b830*/  HFMA2 R13, -RZ, RZ, 0, 1.54972076416015625e-06 ;  /* 0x0000001aff0d7431 */ /* 0x000fe400000001ff */
[----:B------:R-:W-:-:S05]  /*b840*/  HADD2.F32 R47, -RZ, R47.H0_H0 ;  /* 0x2000002fff2f7230 */ /* 0x000fca0000004100 */
[----:B------:R-:W-:Y:S01]  /*b850*/  FFMA R44, R49, R47, R44 ;  /* 0x0000002f312c7223 */ /* 0x000fe2000000002c */
[----:B------:R-:W-:Y:S01]  /*b860*/  MOV R49, R46 ;  /* 0x0000002e00317202 */ /* 0x000fe20000000f00 */
[----:B------:R0:W1:Y:S06]  /*b870*/  LDS.U16 R47, [R15+0x702] ;  /* 0x000702000f2f7984 */ /* 0x00006c0000000400 */
[----:B01----:R-:W-:Y:S05]  /*b880*/  WARPSYNC.COLLECTIVE R45, `(.L_x_83) ;  /* 0x000000002d087348 */ /* 0x003fea0003c00000 */
[----:B------:R2:W3:Y:S02]  /*b890*/  SHFL.IDX P0, R46, R14, R13, R12 ;  /* 0x0000000d0e2e7389 */ /* 0x0004e4000000000c */
[----:B0123--:R-:W-:Y:S05]  /*b8a0*/  ENDCOLLECTIVE ;  /* 0x000000000000791b */ /* 0x00ffea0003800000 */
.L_x_83:
[----:B------:R-:W-:Y:S02]  /*b8b0*/  HFMA2 R13, -RZ, RZ, 0, 1.609325408935546875e-06 ;  /* 0x0000001bff0d7431 */ /* 0x000fe400000001ff */
[----:B------:R-:W-:-:S05]  /*b8c0*/  HADD2.F32 R47, -RZ, R47.H0_H0 ;  /* 0x2000002fff2f7230 */ /* 0x000fca0000004100 */
[----:B------:R-:W-:Y:S01]  /*b8d0*/  FFMA R44, R51, R47, R44 ;  /* 0x0000002f332c7223 */ /* 0x000fe2000000002c */
[----:B------:R-:W-:Y:S01]  /*b8e0*/  MOV R51, R46 ;  /* 0x0000002e00337202 */ /* 0x000fe20000000f00 */
[----:B------:R0:W1:Y:S06]  /*b8f0*/  LDS.U16 R47, [R15+0x722] ;  /* 0x000722000f2f7984 */ /* 0x00006c0000000400 */
[----:B01----:R-:W-:Y:S05]  /*b900*/  WARPSYNC.COLLECTIVE R45, `(.L_x_84) ;  /* 0x000000002d087348 */ /* 0x003fea0003c00000 */
[----:B------:R2:W3:Y:S02]  /*b910*/  SHFL.IDX P0, R46, R14, R13, R12 ;  /* 0x0000000d0e2e7389 */ /* 0x0004e4000000000c */
[----:B0123--:R-:W-:Y:S05]  /*b920*/  ENDCOLLECTIVE ;  /* 0x000000000000791b */ /* 0x00ffea0003800000 */
.L_x_84:
[----:B------:R-:W-:Y:S02]  /*b930*/  HFMA2 R13, -RZ, RZ, 0, 1.6689300537109375e-06 ;  /* 0x0000001cff0d7431 */ /* 0x000fe400000001ff */
[----:B------:R-:W-:-:S05]  /*b940*/  HADD2.F32 R47, -RZ, R47.H0_H0 ;  /* 0x2000002fff2f7230 */ /* 0x000fca0000004100 */
[----:B------:R-:W-:Y:S01]  /*b950*/  FFMA R44, R49, R47, R44 ;  /* 0x0000002f312c7223 */ /* 0x000fe2000000002c */
[----:B------:R-:W-:Y:S01]  /*b960*/  MOV R49, R46 ;  /* 0x0000002e00317202 */ /* 0x000fe20000000f00 */
[----:B------:R0:W1:Y:S06]  /*b970*/  LDS.U16 R47, [R15+0x742] ;  /* 0x000742000f2f7984 */ /* 0x00006c0000000400 */
[----:B01----:R-:W-:Y:S05]  /*b980*/  WARPSYNC.COLLECTIVE R45, `(.L_x_85) ;  /* 0x000000002d087348 */ /* 0x003fea0003c00000 */
[----:B------:R2:W3:Y:S02]  /*b990*/  SHFL.IDX P0, R46, R14, R13, R12 ;  /* 0x0000000d0e2e7389 */ /* 0x0004e4000000000c */
[----:B0123--:R-:W-:Y:S05]  /*b9a0*/  ENDCOLLECTIVE ;  /* 0x000000000000791b */ /* 0x00ffea0003800000 */
.L_x_85:
[----:B------:R-:W-:Y:S02]  /*b9b0*/  HFMA2 R13, -RZ, RZ, 0, 1.728534698486328125e-06 ;  /* 0x0000001dff0d7431 */ /* 0x000fe400000001ff */
[----:B------:R-:W-:-:S05]  /*b9c0*/  HADD2.F32 R47, -RZ, R47.H0_H0 ;  /* 0x2000002fff2f7230 */ /* 0x000fca0000004100 */
[----:B------:R-:W-:Y:S01]  /*b9d0*/  FFMA R44, R51, R47, R44 ;  /* 0x0000002f332c7223 */ /* 0x000fe2000000002c */
[----:B------:R-:W-:Y:S01]  /*b9e0*/  MOV R51, R46 ;  /* 0x0000002e00337202 */ /* 0x000fe20000000f00 */
[----:B------:R0:W1:Y:S06]  /*b9f0*/  LDS.U16 R47, [R15+0x762] ;  /* 0x000762000f2f7984 */ /* 0x00006c0000000400 */
[----:B01----:R-:W-:Y:S05]  /*ba00*/  WARPSYNC.COLLECTIVE R45, `(.L_x_86) ;  /* 0x000000002d087348 */ /* 0x003fea0003c00000 */
[----:B------:R2:W3:Y:S02]  /*ba10*/  SHFL.IDX P0, R46, R14, R13, R12 ;  /* 0x0000000d0e2e7389 */ /* 0x0004e4000000000c */
[----:B0123--:R-:W-:Y:S05]  /*ba20*/  ENDCOLLECTIVE ;  /* 0x000000000000791b */ /* 0x00ffea0003800000 */
.L_x_86:
[----:B------:R-:W-:Y:S02]  /*ba30*/  HFMA2 R13, -RZ, RZ, 0, 1.78813934326171875e-06 ;  /* 0x0000001eff0d7431 */ /* 0x000fe400000001ff */
[----:B------:R-:W-:-:S05]  /*ba40*/  HADD2.F32 R47, -RZ, R47.H0_H0 ;  /* 0x2000002fff2f7230 */ /* 0x000fca0000004100 */
[----:B------:R-:W-:Y:S01]  /*ba50*/  FFMA R44, R49, R47, R44 ;  /* 0x0000002f312c7223 */ /* 0x000fe2000000002c */
[----:B------:R-:W-:Y:S01]  /*ba60*/  MOV R49, R46 ;  /* 0x0000002e00317202 */ /* 0x000fe20000000f00 */
[----:B------:R0:W1:Y:S06]  /*ba70*/  LDS.U16 R47, [R15+0x782] ;  /* 0x000782000f2f7984 */ /* 0x00006c0000000400 */
[----:B01----:R-:W-:Y:S05]  /*ba80*/  WARPSYNC.COLLECTIVE R45, `(.L_x_87) ;  /* 0x000000002d087348 */ /* 0x003fea0003c00000 */
[----:B------:R2:W3:Y:S02]  /*ba90*/  SHFL.IDX P0, R46, R14, R13, R12 ;  /* 0x0000000d0e2e7389 */ /* 0x0004e4000000000c */
[----:B0123--:R-:W-:Y:S05]  /*baa0*/  ENDCOLLECTIVE ;  /* 0x000000000000791b */ /* 0x00ffea0003800000 */
.L_x_87:
[----:B------:R-:W-:Y:S02]  /*bab0*/  HFMA2 R13, -RZ, RZ, 0, 1.847743988037109375e-06 ;  /* 0x0000001fff0d7431 */ /* 0x000fe400000001ff */
[----:B------:R-:W-:-:S05]  /*bac0*/  HADD2.F32 R47, -RZ, R47.H0_H0 ;  /* 0x2000002fff2f7230 */ /* 0x000fca0000004100 */
[----:B------:R-:W-:Y:S01]  /*bad0*/  FFMA R44, R51, R47, R44 ;  /* 0x0000002f332c7223 */ /* 0x000fe2000000002c */
[----:B------:R-:W-:Y:S01]  /*bae0*/  MOV R51, R46 ;  /* 0x0000002e00337202 */ /* 0x000fe20000000f00 */
[----:B------:R0:W1:Y:S06]  /*baf0*/  LDS.U16 R47, [R15+0x7a2] ;  /* 0x0007a2000f2f7984 */ /* 0x00006c0000000400 */
[----:B01----:R-:W-:Y:S05]  /*bb00*/  WARPSYNC.COLLECTIVE R45, `(.L_x_88) ;  /* 0x000000002d087348 */ /* 0x003fea0003c00000 */
[----:B------:R2:W3:Y:S02]  /*bb10*/  SHFL.IDX P0, R46, R14, R13, R12 ;  /* 0x0000000d0e2e7389 */ /* 0x0004e4000000000c */
[----:B0123--:R-:W-:Y:S05]  /*bb20*/  ENDCOLLECTIVE ;  /* 0x000000000000791b */ /* 0x00ffea0003800000 */
.L_x_88:
[----:B------:R-:W-:Y:S02]  /*bb30*/  HFMA2 R13, -RZ, RZ, 0, 5.9604644775390625e-08 ;  /* 0x00000001ff0d7431 */ /* 0x000fe400000001ff */
[----:B------:R-:W-:-:S05]  /*bb40*/  HADD2.F32 R47, -RZ, R47.H0_H0 ;  /* 0x2000002fff2f7230 */ /* 0x000fca0000004100 */
[----:B------:R-:W-:Y:S02]  /*bb50*/  FFMA R44, R49, R47, R44 ;  /* 0x0000002f312c7223 */ /* 0x000fe4000000002c */
[----:B------:R-:W0:Y:S02]  /*bb60*/  LDS.U16 R47, [R15+0x7c2] ;  /* 0x0007c2000f2f7984 */ /* 0x000e240000000400 */
[----:B0-----:R-:W-:-:S05]  /*bb70*/  HADD2.F32 R47, -RZ, R47.H0_H0 ;  /* 0x2000002fff2f7230 */ /* 0x001fca0000004100 */
[----:B------:R-:W-:Y:S01]  /*bb80*/  FFMA R44, R51, R47, R44 ;  /* 0x0000002f332c7223 */ /* 0x000fe2000000002c */
[----:B------:R-:W-:Y:S01]  /*bb90*/  MOV R51, R46 ;  /* 0x0000002e00337202 */ /* 0x000fe20000000f00 */
[----:B------:R-:W0:Y:S01]  /*bba0*/  LDS.U16 R47, [R15+0x7e2] ;  /* 0x0007e2000f2f7984 */ /* 0x000e220000000400 */
[----:B------:R-:W-:Y:S01]  /*bbb0*/  FMUL R46, R5, R18 ;  /* 0x00000012052e7220 */ /* 0x000fe20000400000 */
[----:B0-----:R-:W-:-:S05]  /*bbc0*/  HADD2.F32 R47, -RZ, R47.H0_H0 ;  /* 0x2000002fff2f7230 */ /* 0x001fca0000004100 */
[----:B------:R-:W-:Y:S02]  /*bbd0*/  FFMA R44, R51, R47, R44 ;  /* 0x0000002f332c7223 */ /* 0x000fe4000000002c */
[----:B------:R0:W1:Y:S02]  /*bbe0*/  LDS.U16 R47, [R15+0x444] ;  /* 0x000444000f2f7984 */ /* 0x0000640000000400 */
[----:B------:R-:W-:Y:S02]  /*bbf0*/  FFMA R5, R17, R44, R46 ;  /* 0x0000002c11057223 */ /* 0x000fe4000000002e */
[----:B------:R0:W2:Y:S05]  /*bc00*/  LDS.U16 R44, [R15+0x424] ;  /* 0x000424000f2c7984 */ /* 0x0000aa0000000400 */
[----:B012---:R-:W-:Y:S05]  /*bc10*/  WARPSYNC.COLLECTIVE R45, `(.L_x_89) ;  /* 0x000000002d087348 */ /* 0x007fea0003c00000 */
[----:B------:R3:W4:Y:S02]  /*bc20*/  SHFL.IDX P0, R46, R14, R13, R12 ;  /* 0x0000000d0e2e7389 */ /* 0x000724000000000c */
[----:B01234-:R-:W-:Y:S05]  /*bc30*/  ENDCOLLECTIVE ;  /* 0x000000000000791b */ /* 0x01ffea0003800000 */
.L_x_89:
[----:B------:R-:W-:Y:S01]  /*bc40*/  HFMA2 R13, -RZ, RZ, 0, 1.1920928955078125e-07 ;  /* 0x00000002ff0d7431 */ /* 0x000fe200000001ff */
[----:B------:R-:W-:-:S07]  /*bc50*/  MOV R49, R46 ;  /* 0x0000002e00317202 */ /* 0x000fce0000000f00 */
[----:B------:R-:W-:Y:S05]  /*bc60*/  WARPSYNC.COLLECTIVE R45, `(.L_x_90) ;  /* 0x000000002d087348 */ /* 0x000fea0003c00000 */
[----:B------:R0:W1:Y:S02]  /*bc70*/  SHFL.IDX P0, R46, R14, R13, R12 ;  /* 0x0000000d0e2e7389 */ /* 0x000064000000000c */
[----:B01----:R-:W-:Y:S05]  /*bc80*/  ENDCOLLECTIVE ;  /* 0x000000000000791b */ /* 0x003fea0003800000 */
.L_x_90:
[----:B------:R-:W-:Y:S02]  /*bc90*/  HADD2.F32 R47, -RZ, R47.H0_H0 ;  /* 0x2000002fff2f7230 */ /* 0x000fe40000004100 */
[----:B------:R-:W-:Y:S02]  /*bca0*/  HADD2.F32 R44, -RZ, R44.H0_H0 ;  /* 0x2000002cff2c7230 */ /* 0x000fe40000004100 */
[----:B------:R-:W-:-:S03]  /*bcb0*/  HFMA2 R13, -RZ, RZ, 0, 1.78813934326171875e-07 ;  /* 0x00000003ff0d7431 */ /* 0x000fc600000001ff */
[----:B------:R-:W-:Y:S02]  /*bcc0*/  FMUL R44, R49, R44 ;  /* 0x0000002c312c7220 */ /* 0x000fe40000400000 */
[----:B------:R0:W1:Y:S01]  /*bcd0*/  LDS.U16 R49, [R15+0x404] ;  /* 0x000404000f317984 */ /* 0x0000620000000400 */
[----:B------:R-:W-:-:S07]  /*bce0*/  MOV R51, R46 ;  /* 0x0000002e00337202 */ /* 0x000fce0000000f00 */
[----:B01----:R-:W-:Y:S05]  /*bcf0*/  WARPSYNC.COLLECTIVE R45, `(.L_x_91) ;  /* 0x000000002d087348 */ /* 0x003fea0003c00000 */
[----:B------:R2:W3:Y:S02]  /*bd00*/  SHFL.IDX P0, R46, R14, R13, R12 ;  /* 0x0000000d0e2e7389 */ /* 0x0004e4000000000c */
[----:B0123--:R-:W-:Y:S05]  /*bd10*/  ENDCOLLECTIVE ;  /* 0x000000000000791b */ /* 0x00ffea0003800000 */
.L_x_91:
[----:B------:R-:W-:Y:S02]  /*bd20*/  HFMA2 R13, -RZ, RZ, 0, 2.384185791015625e-07 ;  /* 0x00000004ff0d7431 */ /* 0x000fe400000001ff */
[----:B------:R-:W-:-:S05]  /*bd30*/  HADD2.F32 R49, -RZ, R49.H0_H0 ;  /* 0x20000031ff317230 */ /* 0x000fca0000004100 */
[----:B------:R-:W-:-:S04]  /*bd40*/  FFMA R44, R49, R14, R44 ;  /* 0x0000000e312c7223 */ /* 0x000fc8000000002c */
[----:B------:R-:W-:Y:S01]  /*bd50*/  FFMA R44, R51, R47, R44 ;  /* 0x0000002f332c7223 */ /* 0x000fe2000000002c */
[----:B------:R-:W-:Y:S01]  /*bd60*/  MOV R51, R46 ;  /* 0x0000002e00337202 */ /* 0x000fe20000000f00 */
[----:B------:R0:W1:Y:S06]  /*bd70*/  LDS.U16 R47, [R15+0x464] ;  /* 0x000464000f2f7984 */ /* 0x00006c0000000400 */
[----:B01----:R-:W-:Y:S05]  /*bd80*/  WARPSYNC.COLLECTIVE R45, `(.L_x_92) ;  /* 0x000000002d087348 */ /* 0x003fea0003c00000 */
[----:B------:R2:W3:Y:S02]  /*bd90*/  SHFL.IDX P0, R46, R14, R13, R12 ;  /* 0x0000000d0e2e7389 */ /* 0x0004e4000000000c */
[----:B0123--:R-:W-:Y:S05]  /*bda0*/  ENDCOLLECTIVE ;  /* 0x000000000000791b */ /* 0x00ffea0003800000 */
.L_x_92:
[----:B------:R-:W-:Y:S01]  /*bdb0*/  HFMA2 R13, -RZ, RZ, 0, 2.98023223876953125e-07 ;  /* 0x00000005ff0d7431 */ /* 0x000fe200000001ff */
[----:B------:R-:W-:-:S07]  /*bdc0*/  MOV R49, R46 ;  /* 0x0000002e00317202 */ /* 0x000fce0000000f00 */
[----:B------:R-:W-:Y:S05]  /*bdd0*/  WARPSYNC.COLLECTIVE R45, `(.L_x_93) ;  /* 0x000000002d087348 */ /* 0x000fea0003c00000 */
[----:B------:R0:W1:Y:S02]  /*bde0*/  SHFL.IDX P0, R46, R14, R13, R12 ;  /* 0x0000000d0e2e7389 */ /* 0x000064000000000c */
[----:B01----:R-:W-:Y:S05]  /*bdf0*/  ENDCOLLECTIVE ;  /* 0x000000000000791b */ /* 0x003fea0003800000 */
.L_x_93:
[----:B------:R-:W-:Y:S02]  /*be00*/  HADD2.F32 R47, -RZ, R47.H0_H0 ;  /* 0x2000002fff2f7230 */ /* 0x000fe40000004100 */
[----:B------:R-:W-:-:S03]  /*be10*/  HFMA2 R13, -RZ, RZ, 0, 3.5762786865234375e-07 ;  /* 0x00000006ff0d7431 */ /* 0x000fc600000001ff */
        /* <DEDUP_REMOVED lines=8> */
.L_x_94:
[----:B------:R-:W-:Y:S02]  /*bea0*/  FFMA R44, R47, R48, R44 ;  /* 0x000000302f2c7223 */ /* 0x000fe4000000002c */
[----:B------:R0:W1:Y:S04]  /*beb0*/  LDS.U16 R47, [R15+0x4c4] ;  /* 0x0004c4000f2f7984 */ /* 0x0000680000000400 */
[----:B------:R0:W2:Y:S01]  /*bec0*/  LDS.U16 R48, [R15+0x446] ;  /* 0x000446000f307984 */ /* 0x0000a20000000400 */
[----:B------:R-:W-:Y:S01]  /*bed0*/  HFMA2 R13, -RZ, RZ, 0, 4.17232513427734375e-07 ;  /* 0x00000007ff0d7431 */ /* 0x000fe200000001ff */
[----:B------:R-:W-:-:S07]  /*bee0*/  MOV R49, R46 ;  /* 0x0000002e00317202 */ /* 0x000fce0000000f00 */
[----:B012---:R-:W-:Y:S05]  /*bef0*/  WARPSYNC.COLLECTIVE R45, `(.L_x_95) ;  /* 0x000000002d087348 */ /* 0x007fea0003c00000 */
[----:B------:R3:W4:Y:S02]  /*bf00*/  SHFL.IDX P0, R46, R14, R13, R12 ;  /* 0x0000000d0e2e7389 */ /* 0x000724000000000c */
[----:B01234-:R-:W-:Y:S05]  /*bf10*/  ENDCOLLECTIVE ;  /* 0x000000000000791b */ /* 0x01ffea0003800000 */
.L_x_95:
[----:B------:R-:W-:Y:S02]  /*bf20*/  HFMA2 R13, -RZ, RZ, 0, 4.76837158203125e-07 ;  /* 0x00000008ff0d7431 */ /* 0x000fe400000001ff */
        /* <DEDUP_REMOVED lines=8> */
.L_x_96:
[----:B------:R-:W-:Y:S01]  /*bfb0*/  HFMA2 R13, -RZ, RZ, 0, 5.36441802978515625e-07 ;  /* 0x00000009ff0d7431 */ /* 0x000fe200000001ff */
[----:B------:R-:W-:-:S07]  /*bfc0*/  MOV R51, R46 ;  /* 0x0000002e00337202 */ /* 0x000fce0000000f00 */
[----:B------:R-:W-:Y:S05]  /*bfd0*/  WARPSYNC.COLLECTIVE R45, `(.L_x_97) ;  /* 0x000000002d087348 */ /* 0x000fea0003c00000 */
[----:B------:R0:W1:Y:S02]  /*bfe0*/  SHFL.IDX P0, R46, R14, R13, R12 ;  /* 0x0000000d0e2e7389 */ /* 0x000064000000000c */
[----:B01----:R-:W-:Y:S05]  /*bff0*/  ENDCOLLECTIVE ;  /* 0x000000000000791b */ /* 0x003fea0003800000 */
.L_x_97:
[----:B------:R-:W-:Y:S02]  /*c000*/  HADD2.F32 R47, -RZ, R47.H0_H0 ;  /* 0x2000002fff2f7230 */ /* 0x000fe40000004100 */
[----:B------:R-:W-:-:S03]  /*c010*/  HFMA2 R13, -RZ, RZ, 0, 5.9604644775390625e-07 ;  /* 0x0000000aff0d7431 */ /* 0x000fc600000001ff */
[----:B------:R-:W-:Y:S02]  /*c020*/  FFMA R44, R49, R47, R44 ;  /* 0x0000002f312c7223 */ /* 0x000fe4000000002c */
[----:B------:R0:W1:Y:S01]  /*c030*/  LDS.U16 R47, [R15+0x504] ;  /* 0x000504000f2f7984 */ /* 0x0000620000000400 */
[----:B------:R-:W-:-:S07]  /*c040*/  MOV R49, R46 ;  /* 0x0000002e00317202 */ /* 0x000fce0000000f00 */
[----:B01----:R-:W-:Y:S05]  /*c050*/  WARPSYNC.COLLECTIVE R45, `(.L_x_98) ;  /* 0x000000002d087348 */ /* 0x003fea0003c00000 */
[----:B------:R2:W3:Y:S02]  /*c060*/  SHFL.IDX P0, R46, R14, R13, R12 ;  /* 0x0000000d0e2e7389 */ /* 0x0004e4000000000c */
[----:B0123--:R-:W-:Y:S05]  /*c070*/  ENDCOLLECTIVE ;  /* 0x000000000000791b */ /* 0x00ffea0003800000 */
.L_x_98:
        /* <DEDUP_REMOVED lines=8> */
.L_x_99:
        /* <DEDUP_REMOVED lines=8> */
.L_x_100:
        /* <DEDUP_REMOVED lines=8> */
.L_x_101:
        /* <DEDUP_REMOVED lines=8> */
.L_x_102:
        /* <DEDUP_REMOVED lines=8> */
.L_x_103:
        /* <DEDUP_REMOVED lines=8> */
.L_x_104:
        /* <DEDUP_REMOVED lines=8> */
.L_x_105:
        /* <DEDUP_REMOVED lines=8> */
.L_x_106:
        /* <DEDUP_REMOVED lines=8> */
.L_x_107:
        /* <DEDUP_REMOVED lines=8> */
.L_x_108:
        /* <DEDUP_REMOVED lines=8> */
.L_x_109:
        /* <DEDUP_REMOVED lines=8> */
.L_x_110:
        /* <DEDUP_REMOVED lines=8> */
.L_x_111:
        /* <DEDUP_REMOVED lines=8> */
.L_x_112:
        /* <DEDUP_REMOVED lines=8> */
.L_x_113:
        /* <DEDUP_REMOVED lines=8> */
.L_x_114:
        /* <DEDUP_REMOVED lines=8> */
.L_x_115:
        /* <DEDUP_REMOVED lines=8> */
.L_x_116:
        /* <DEDUP_REMOVED lines=8> */
.L_x_117:
        /* <DEDUP_REMOVED lines=8> */
.L_x_118:
        /* <DEDUP_REMOVED lines=8> */
.L_x_119:
        /* <DEDUP_REMOVED lines=8> */
.L_x_120:
[----:B------:R-:W-:Y:S01]  /*cb80*/  MOV R13, 0x2 ;  /* 0x00000002000d7802 */ /* 0x000fe20000000f00 */
[----:B------:R-:W-:-:S05]  /*cb90*/  HADD2.F32 R47, -RZ, R47.H0_H0 ;  /* 0x2000002fff2f7230 */ /* 0x000fca0000004100 */
[----:B------:R-:W-:Y:S02]  /*cba0*/  FFMA R52, R51, R47, R44 ;  /* 0x0000002f33347223 */ /* 0x000fe4000000002c */
[----:B------:R-:W0:Y:S02]  /*cbb0*/  LDS.U16 R44, [R15+0x7e4] ;  /* 0x0007e4000f2c7984 */ /* 0x000e240000000400 */
[----:B0-----:R-:W-:-:S05]  /*cbc0*/  HADD2.F32 R44, -RZ, R44.H0_H0 ;  /* 0x2000002cff2c7230 */ /* 0x001fca0000004100 */
[----:B------:R-:W-:Y:S02]  /*cbd0*/  FFMA R44, R49, R44, R52 ;  /* 0x0000002c312c7223 */ /* 0x000fe40000000034 */
[----:B------:R-:W0:Y:S02]  /*cbe0*/  LDS.U16 R49, [R15+0x406] ;  /* 0x000406000f317984 */ /* 0x000e240000000400 */
[----:B------:R-:W-:Y:S02]  /*cbf0*/  FFMA R6, R17, R44, R6 ;  /* 0x0000002c11067223 */ /* 0x000fe40000000006 */
[----:B------:R-:W1:Y:S01]  /*cc00*/  LDS.U16 R44, [R15+0x426] ;  /* 0x000426000f2c7984 */ /* 0x000e620000000400 */
[----:B0-----:R-:W-:Y:S02]  /*cc10*/  HADD2.F32 R49, -RZ, R49.H0_H0 ;  /* 0x20000031ff317230 */ /* 0x001fe40000004100 */
[----:B-1----:R-:W-:-:S05]  /*cc20*/  HADD2.F32 R47, -RZ, R44.H0_H0 ;  /* 0x2000002cff2f7230 */ /* 0x002fca0000004100 */
[----:B------:R-:W-:-:S07]  /*cc30*/  FMUL R44, R46, R47 ;  /* 0x0000002f2e2c7220 */ /* 0x000fce0000400000 */
[----:B------:R-:W-:Y:S05]  /*cc40*/  WARPSYNC.COLLECTIVE R45, `(.L_x_121) ;  /* 0x000000002d087348 */ /* 0x000fea0003c00000 */
[----:B------:R0:W1:Y:S02]  /*cc50*/  SHFL.IDX P0, R46, R14, R13, R12 ;  /* 0x0000000d0e2e7389 */ /* 0x000064000000000c */
[----:B01----:R-:W-:Y:S05]  /*cc60*/  ENDCOLLECTIVE ;  /* 0x000000000000791b */ /* 0x003fea0003800000 */
.L_x_121:
[----:B------:R-:W-:Y:S01]  /*cc70*/  FFMA R44, R49, R14, R44 ;  /* 0x0000000e312c7223 */ /* 0x000fe2000000002c */
[----:B------:R-:W-:Y:S01]  /*cc80*/  HFMA2 R13, -RZ, RZ, 0, 1.78813934326171875e-07 ;  /* 0x00000003ff0d7431 */ /* 0x000fe200000001ff */
[----:B------:R-:W-:-:S07]  /*cc90*/  MOV R47, R46 ;  /* 0x0000002e002f7202 */ /* 0x000fce0000000f00 */
[----:B------:R-:W-:Y:S05]  /*cca0*/  WARPSYNC.COLLECTIVE R45, `(.L_x_122) ;  /* 0x000000002d087348 */ /* 0x000fea0003c00000 */
[----:B------:R0:W1:Y:S02]  /*ccb0*/  SHFL.IDX P0, R46, R14, R13, R12 ;  /* 0x0000000d0e2e7389 */ /* 0x000064000000000c */
[----:B01----:R-:W-:Y:S05]  /*ccc0*/  ENDCOLLECTIVE ;  /* 0x000000000000791b */ /* 0x003fea0003800000 */
.L_x_122:
[----:B------:R-:W-:Y:S02]  /*ccd0*/  FFMA R44, R47, R48, R44 ;  /* 0x000000302f2c7223 */ /* 0x000fe4000000002c */
[----:B------:R0:W1:Y:S04]  /*cce0*/  LDS.U16 R47, [R15+0x466] ;  /* 0x000466000f2f7984 */ /* 0x0000680000000400 */
[----:B------:R0:W2:Y:S01]  /*ccf0*/  LDS.U16 R48, [R15+0x486] ;  /* 0x000486000f307984 */ /* 0x0000a20000000400 */
[----:B------:R-:W-:Y:S01]  /*cd00*/  HFMA2 R13, -RZ, RZ, 0, 2.384185791015625e-07 ;  /* 0x00000004ff0d7431 */ /* 0x000fe200000001ff */
[----:B------:R-:W-:-:S07]  /*cd10*/  MOV R49, R46 ;  /* 0x0000002e00317202 */ /* 0x000fce0000000f00 */
[----:B012---:R-:W-:Y:S05]  /*cd20*/  WARPSYNC.COLLECTIVE R45, `(.L_x_123) ;  /* 0x000000002d087348 */ /* 0x007fea0003c00000 */
[----:B------:R3:W4:Y:S02]  /*cd30*/  SHFL.IDX P0, R46, R14, R13, R12 ;  /* 0x0000000d0e2e7389 */ /* 0x000724000000000c */
[----:B01234-:R-:W-:Y:S05]  /*cd40*/  ENDCOLLECTIVE ;  /* 0x000000000000791b */ /* 0x01ffea0003800000 */
.L_x_123:
[----:B------:R-:W-:Y:S02]  /*cd50*/  HFMA2 R13, -RZ, RZ, 0, 2.98023223876953125e-07 ;  /* 0x00000005ff0d7431 */ /* 0x000fe400000001ff */
[----:B------:R-:W-:Y:S02]  /*cd60*/  HADD2.F32 R47, -RZ, R47.H0_H0 ;  /* 0x2000002fff2f7230 */ /* 0x000fe40000004100 */
[----:B------:R-:W-:-:S03]  /*cd70*/  HADD2.F32 R48, -RZ, R48.H0_H0 ;  /* 0x20000030ff307230 */ /* 0x000fc60000004100 */
[----:B------:R-:W-:Y:S01]  /*cd80*/  FFMA R44, R49, R47, R44 ;  /* 0x0000002f312c7223 */ /* 0x000fe2000000002c */
[----:B------:R-:W-:-:S07]  /*cd90*/  MOV R47, R46 ;  /* 0x0000002e002f7202 */ /* 0x000fce0000000f00 */
[----:B------:R-:W-:Y:S05]  /*cda0*/  WARPSYNC.COLLECTIVE R45, `(.L_x_124) ;  /* 0x000000002d087348 */ /* 0x000fea0003c00000 */
[----:B------:R0:W1:Y:S02]  /*cdb0*/  SHFL.IDX P0, R46, R14, R13, R12 ;  /* 0x0000000d0e2e7389 */ /* 0x000064000000000c */
[----:B01----:R-:W-:Y:S05]  /*cdc0*/  ENDCOLLECTIVE ;  /* 0x000000000000791b */ /* 0x003fea0003800000 */
.L_x_124:
[----:B------:R-:W-:Y:S02]  /*cdd0*/  FFMA R44, R47, R48, R44 ;  /* 0x000000302f2c7223 */ /* 0x000fe4000000002c */
[----:B------:R0:W1:Y:S01]  /*cde0*/  LDS.U16 R48, [R15+0x4a6] ;  /* 0x0004a6000f307984 */ /* 0x0000620000000400 */
[----:B------:R-:W-:Y:S01]  /*cdf0*/  HFMA2 R13, -RZ, RZ, 0, 3.5762786865234375e-07 ;  /* 0x00000006ff0d7431 */ /* 0x000fe200000001ff */
[----:B------:R-:W-:-:S07]  /*ce00*/  MOV R47, R46 ;  /* 0x0000002e002f7202 */ /* 0x000fce0000000f00 */
[----:B01----:R-:W-:Y:S05]  /*ce10*/  WARPSYNC.COLLECTIVE R45, `(.L_x_125) ;  /* 0x000000002d087348 */ /* 0x003fea0003c00000 */
[----:B------:R2:W3:Y:S02]  /*ce20*/  SHFL.IDX P0, R46, R14, R13, R12 ;  /* 0x0000000d0e2e7389 */ /* 0x0004e4000000000c */
[----:B0123--:R-:W-:Y:S05]  /*ce30*/  ENDCOLLECTIVE ;  /* 0x000000000000791b */ /* 0x00ffea0003800000 */
.L_x_125:
[----:B------:R-:W-:Y:S02]  /*ce40*/  HFMA2 R13, -RZ, RZ, 0, 4.17232513427734375e-07 ;  /* 0x00000007ff0d7431 */ /* 0x000fe400000001ff */
[----:B------:R-:W-:-:S05]  /*ce50*/  HADD2.F32 R48, -RZ, R48.H0_H0 ;  /* 0x20000030ff307230 */ /* 0x000fca0000004100 */
[----:B------:R-:W-:Y:S01]  /*ce60*/  FFMA R44, R47, R48, R44 ;  /* 0x000000302f2c7223 */ /* 0x000fe2000000002c */
[----:B------:R-:W-:Y:S01]  /*ce70*/  MOV R49, R46 ;  /* 0x0000002e00317202 */ /* 0x000fe20000000f00 */
[----:B------:R0:W1:Y:S04]  /*ce80*/  LDS.U16 R47, [R15+0x4c6] ;  /* 0x0004c6000f2f7984 */ /* 0x0000680000000400 */
[----:B------:R0:W2:Y:S02]  /*ce90*/  LDS.U16 R48, [R15+0x4e6] ;  /* 0x0004e6000f307984 */ /* 0x0000a40000000400 */
[----:B012---:R-:W-:Y:S05]  /*cea0*/  WARPSYNC.COLLECTIVE R45, `(.L_x_126) ;  /* 0x000000002d087348 */ /* 0x007fea0003c00000 */
[----:B------:R3:W4:Y:S02]  /*ceb0*/  SHFL.IDX P0, R46, R14, R13, R12 ;  /* 0x0000000d0e2e7389 */ /* 0x000724000000000c */
[----:B01234-:R-:W-:Y:S05]  /*cec0*/  ENDCOLLECTIVE ;  /* 0x000000000000791b */ /* 0x01ffea0003800000 */
.L_x_126:
[----:B------:R-:W-:Y:S02]  /*ced0*/  HFMA2 R13, -RZ, RZ, 0, 4.76837158203125e-07 ;  /* 0x00000008ff0d7431 */ /* 0x000fe400000001ff */
[----:B------:R-:W-:Y:S02]  /*cee0*/  HADD2.F32 R47, -RZ, R47.H0_H0 ;  /* 0x2000002fff2f7230 */ /* 0x000fe40000004100 */
[----:B------:R-:W-:-:S03]  /*cef0*/  HADD2.F32 R48, -RZ, R48.H0_H0 ;  /* 0x20000030ff307230 */ /* 0x000fc60000004100 */
[----:B------:R-:W-:Y:S01]  /*cf00*/  FFMA R44, R49, R47, R44 ;  /* 0x0000002f312c7223 */ /* 0x000fe2000000002c */
[----:B------:R-:W-:-:S07]  /*cf10*/  MOV R47, R46 ;  /* 0x0000002e002f7202 */ /* 0x000fce0000000f00 */
[----:B------:R-:W-:Y:S05]  /*cf20*/  WARPSYNC.COLLECTIVE R45, `(.L_x_127) ;  /* 0x000000002d087348 */ /* 0x000fea0003c00000 */
[----:B------:R0:W1:Y:S02]  /*cf30*/  SHFL.IDX P0, R46, R14, R13, R12 ;  /* 0x0000000d0e2e7389 */ /* 0x000064000000000c */
[----:B01----:R-:W-:Y:S05]  /*cf40*/  ENDCOLLECTIVE ;  /* 0x000000000000791b */ /* 0x003fea0003800000 */
.L_x_127:
[----:B------:R-:W-:Y:S02]  /*cf50*/  FFMA R44, R47, R48, R44 ;  /* 0x000000302f2c7223 */ /* 0x000fe4000000002c */
[----:B------:R0:W1:Y:S01]  /*cf60*/  LDS.U16 R48, [R15+0x506] ;  /* 0x000506000f307984 */ /* 0x0000620000000400 */
[----:B------:R-:W-:Y:S01]  /*cf70*/  HFMA2 R13, -RZ, RZ, 0, 5.36441802978515625e-07 ;  /* 0x00000009ff0d7431 */ /* 0x000fe200000001ff */
[----:B------:R-:W-:-:S07]  /*cf80*/  MOV R47, R46 ;  /* 0x0000002e002f7202 */ /* 0x000fce0000000f00 */
[----:B01----:R-:W-:Y:S05]  /*cf90*/  WARPSYNC.COLLECTIVE R45, `(.L_x_128) ;  /* 0x000000002d087348 */ /* 0x003fea0003c00000 */
[----:B------:R2:W3:Y:S02]  /*cfa0*/  SHFL.IDX P0, R46, R14, R13, R12 ;  /* 0x0000000d0e2e7389 */ /* 0x0004e4000000000c */
[----:B0123--:R-:W-:Y:S05]  /*cfb0*/  ENDCOLLECTIVE ;  /* 0x000000000000791b */ /* 0x00ffea0003800000 */
.L_x_128:
[----:B------:R-:W-:Y:S02]  /*cfc0*/  HFMA2 R13, -RZ, RZ, 0, 5.9604644775390625e-07 ;  /* 0x0000000aff0d7431 */ /* 0x000fe400000001ff */
        /* <DEDUP_REMOVED lines=8> */
.L_x_129:
[----:B------:R-:W-:Y:S02]  /*d050*/  HFMA2 R13, -RZ, RZ, 0, 6.55651092529296875e-07 ;  /* 0x0000000bff0d7431 */ /* 0x000fe400000001ff */
[----:B------:R-:W-:Y:S02]  /*d060*/  HADD2.F32 R47, -RZ, R47.H0_H0 ;  /* 0x2000002fff2f7230 */ /* 0x000fe40000004100 */
[----:B------:R-:W-:-:S03]  /*d070*/  HADD2.F32 R48, -RZ, R48.H0_H0 ;  /* 0x20000030ff307230 */ /* 0x000fc60000004100 */
[----:B------:R-:W-:Y:S01]  /*d080*/  FFMA R44, R49, R47, R44 ;  /* 0x0000002f312c7223 */ /* 0x000fe2000000002c */
[----:B------:R-:W-:-:S07]  /*d090*/  MOV R47, R46 ;  /* 0x0000002e002f7202 */ /* 0x000fce0000000f00 */
[----:B------:R-:W-:Y:S05]  /*d0a0*/  WARPSYNC.COLLECTIVE R45, `(.L_x_130) ;  /* 0x000000002d087348 */ /* 0x000fea0003c00000 */
[----:B------:R0:W1:Y:S02]  /*d0b0*/  SHFL.IDX P0, R46, R14, R13, R12 ;  /* 0x0000000d0e2e7389 */ /* 0x000064000000000c */
[----:B01----:R-:W-:Y:S05]  /*d0c0*/  ENDCOLLECTIVE ;  /* 0x000000000000791b */ /* 0x003fea0003800000 */
.L_x_130:
[----:B------:R-:W-:Y:S02]  /*d0d0*/  FFMA R44, R47, R48, R44 ;  /* 0x000000302f2c7223 */ /* 0x000fe4000000002c */
[----:B------:R0:W1:Y:S01]  /*d0e0*/  LDS.U16 R48, [R15+0x566] ;  /* 0x000566000f307984 */ /* 0x0000620000000400 */
[----:B------:R-:W-:Y:S01]  /*d0f0*/  HFMA2 R13, -RZ, RZ, 0, 7.152557373046875e-07 ;  /* 0x0000000cff0d7431 */ /* 0x000fe200000001ff */
[----:B------:R-:W-:-:S07]  /*d100*/  MOV R47, R46 ;  /* 0x0000002e002f7202 */ /* 0x000fce0000000f00 */
[----:B01----:R-:W-:Y:S05]  /*d110*/  WARPSYNC.COLLECTIVE R45, `(.L_x_131) ;  /* 0x000000002d087348 */ /* 0x003fea0003c00000 */
[----:B------:R2:W3:Y:S02]  /*d120*/  SHFL.IDX P0, R46, R14, R13, R12 ;  /* 0x0000000d0e2e7389 */ /* 0x0004e4000000000c */
[----:B0123--:R-:W-:Y:S05]  /*d130*/  ENDCOLLECTIVE ;  /* 0x000000000000791b */ /* 0x00ffea0003800000 */
.L_x_131:
[----:B------:R-:W-:Y:S02]  /*d140*/  HFMA2 R13, -RZ, RZ, 0, 7.74860382080078125e-07 ;  /* 0x0000000dff0d7431 */ /* 0x000fe400000001ff */
        /* <DEDUP_REMOVED lines=8> */
.L_x_132:
[----:B------:R-:W-:Y:S02]  /*d1d0*/  HFMA2 R13, -RZ, RZ, 0, 8.3446502685546875e-07 ;  /* 0x0000000eff0d7431 */ /* 0x000fe400000001ff */
[----:B------:R-:W-:Y:S02]  /*d1e0*/  HADD2.F32 R47, -RZ, R47.H0_H0 ;  /* 0x2000002fff2f7230 */ /* 0x000fe40000004100 */
[----:B------:R-:W-:-:S03]  /*d1f0*/  HADD2.F32 R48, -RZ, R48.H0_H0 ;  /* 0x20000030ff307230 */ /* 0x000fc60000004100 */
[----:B------:R-:W-:Y:S01]  /*d200*/  FFMA R44, R49, R47, R44 ;  /* 0x0000002f312c7223 */ /* 0x000fe2000000002c */
[----:B------:R-:W-:-:S07]  /*d210*/  MOV R47, R46 ;  /* 0x0000002e002f7202 */ /* 0x000fce0000000f00 */
[----:B------:R-:W-:Y:S05]  /*d220*/  WARPSYNC.COLLECTIVE R45, `(.L_x_133) ;  /* 0x000000002d087348 */ /* 0x000fea0003c00000 */
[----:B------:R0:W1:Y:S02]  /*d230*/  SHFL.IDX P0, R46, R14, R13, R12 ;  /* 0x0000000d0e2e7389 */ /* 0x000064000000000c */
[----:B01----:R-:W-:Y:S05]  /*d240*/  ENDCOLLECTIVE ;  /* 0x000000000000791b */ /* 0x003fea0003800000 */
.L_x_133:
[----:B------:R-:W-:Y:S02]  /*d250*/  FFMA R44, R47, R48, R44 ;  /* 0x000000302f2c7223 */ /* 0x000fe4000000002c */
[----:B------:R0:W1:Y:S01]  /*d260*/  LDS.U16 R48, [R15+0x5c6] ;  /* 0x0005c6000f307984 */ /* 0x0000620000000400 */
[----:B------:R-:W-:Y:S01]  /*d270*/  HFMA2 R13, -RZ, RZ, 0, 8.94069671630859375e-07 ;  /* 0x0000000fff0d7431 */ /* 0x000fe200000001ff */
[----:B------:R-:W-:-:S07]  /*d280*/  MOV R47, R46 ;  /* 0x0000002e002f7202 */ /* 0x000fce0000000f00 */
[----:B01----:R-:W-:Y:S05]  /*d290*/  WARPSYNC.COLLECTIVE R45, `(.L_x_134) ;  /* 0x000000002d087348 */ /* 0x003fea0003c00000 */
[----:B------:R2:W3:Y:S02]  /*d2a0*/  SHFL.IDX P0, R46, R14, R13, R12 ;  /* 0x0000000d0e2e7389 */ /* 0x0004e4000000000c */
[----:B0123--:R-:W-:Y:S05]  /*d2b0*/  ENDCOLLECTIVE ;  /* 0x000000000000791b */ /* 0x00ffea0003800000 */
.L_x_134:
[----:B------:R-:W-:Y:S02]  /*d2c0*/  HFMA2 R13, -RZ, RZ, 0, 9.5367431640625e-07 ;  /* 0x00000010ff0d7431 */ /* 0x000fe400000001ff */
        /* <DEDUP_REMOVED lines=8> */
.L_x_135:
[----:B------:R-:W-:Y:S02]  /*d350*/  HFMA2 R13, -RZ, RZ, 0, 1.013278961181640625e-06 ;  /* 0x00000011ff0d7431 */ /* 0x000fe400000001ff */
[----:B------:R-:W-:Y:S02]  /*d360*/  HADD2.F32 R47, -RZ, R47.H0_H0 ;  /* 0x2000002fff2f7230 */ /* 0x000fe40000004100 */
[----:B------:R-:W-:-:S03]  /*d370*/  HADD2.F32 R48, -RZ, R48.H0_H0 ;  /* 0x20000030ff307230 */ /* 0x000fc60000004100 */
[----:B------:R-:W-:Y:S01]  /*d380*/  FFMA R44, R49, R47, R44 ;  /* 0x0000002f312c7223 */ /* 0x000fe2000000002c */
[----:B------:R-:W-:-:S07]  /*d390*/  MOV R47, R46 ;  /* 0x0000002e002f7202 */ /* 0x000fce0000000f00 */
[----:B------:R-:W-:Y:S05]  /*d3a0*/  WARPSYNC.COLLECTIVE R45, `(.L_x_136) ;  /* 0x000000002d087348 */ /* 0x000fea0003c00000 */
[----:B------:R0:W1:Y:S02]  /*d3b0*/  SHFL.IDX P0, R46, R14, R13, R12 ;  /* 0x0000000d0e2e7389 */ /* 0x000064000000000c */
[----:B01----:R-:W-:Y:S05]  /*d3c0*/  ENDCOLLECTIVE ;  /* 0x000000000000791b */ /* 0x003fea0003800000 */
.L_x_136:
[----:B------:R-:W-:Y:S02]  /*d3d0*/  FFMA R44, R47, R48, R44 ;  /* 0x000000302f2c7223 */ /* 0x000fe4000000002c */
[----:B------:R0:W1:Y:S01]  /*d3e0*/  LDS.U16 R48, [R15+0x626] ;  /* 0x000626000f307984 */ /* 0x0000620000000400 */
[----:B------:R-:W-:Y:S01]  /*d3f0*/  HFMA2 R13, -RZ, RZ, 0, 1.07288360595703125e-06 ;  /* 0x00000012ff0d7431 */ /* 0x000fe200000001ff */
[----:B------:R-:W-:-:S07]  /*d400*/  MOV R47, R46 ;  /* 0x0000002e002f7202 */ /* 0x000fce0000000f00 */
[----:B01----:R-:W-:Y:S05]  /*d410*/  WARPSYNC.COLLECTIVE R45, `(.L_x_137) ;  /* 0x000000002d087348 */ /* 0x003fea0003c00000 */
[----:B------:R2:W3:Y:S02]  /*d420*/  SHFL.IDX P0, R46, R14, R13, R12 ;  /* 0x0000000d0e2e7389 */ /* 0x0004e4000000000c */
[----:B0123--:R-:W-:Y:S05]  /*d430*/  ENDCOLLECTIVE ;  /* 0x000000000000791b */ /* 0x00ffea0003800000 */
.L_x_137:
[----:B------:R-:W-:Y:S02]  /*d440*/  HFMA2 R13, -RZ, RZ, 0, 1.132488250732421875e-06 ;  /* 0x00000013ff0d7431 */ /* 0x000fe400000001ff */
        /* <DEDUP_REMOVED lines=8> */
.L_x_138:
[----:B------:R-:W-:Y:S02]  /*d4d0*/  HFMA2 R13, -RZ, RZ, 0, 1.1920928955078125e-06 ;  /* 0x00000014ff0d7431 */ /* 0x000fe400000001ff */
[----:B------:R-:W-:Y:S02]  /*d4e0*/  HADD2.F32 R47, -RZ, R47.H0_H0 ;  /* 0x2000002fff2f7230 */ /* 0x000fe40000004100 */
[----:B------:R-:W-:-:S03]  /*d4f0*/  HADD2.F32 R48, -RZ, R48.H0_H0 ;  /* 0x20000030ff307230 */ /* 0x000fc60000004100 */
[----:B------:R-:W-:Y:S01]  /*d500*/  FFMA R44, R49, R47, R44 ;  /* 0x0000002f312c7223 */ /* 0x000fe2000000002c */
[----:B------:R-:W-:-:S07]  /*d510*/  MOV R47, R46 ;  /* 0x0000002e002f7202 */ /* 0x000fce0000000f00 */
[----:B------:R-:W-:Y:S05]  /*d520*/  WARPSYNC.COLLECTIVE R45, `(.L_x_139) ;  /* 0x000000002d087348 */ /* 0x000fea0003c00000 */
[----:B------:R0:W1:Y:S02]  /*d530*/  SHFL.IDX P0, R46, R14, R13, R12 ;  /* 0x0000000d0e2e7389 */ /* 0x000064000000000c */
[----:B01----:R-:W-:Y:S05]  /*d540*/  ENDCOLLECTIVE ;  /* 0x000000000000791b */ /* 0x003fea0003800000 */
.L_x_139:
[----:B------:R-:W-:Y:S02]  /*d550*/  FFMA R44, R47, R48, R44 ;  /* 0x000000302f2c7223 */ /* 0x000fe4000000002c */
[----:B------:R0:W1:Y:S01]  /*d560*/  LDS.U16 R48, [R15+0x686] ;  /* 0x000686000f307984 */ /* 0x0000620000000400 */
[----:B------:R-:W-:Y:S01]  /*d570*/  HFMA2 R13, -RZ, RZ, 0, 1.251697540283203125e-06 ;  /* 0x00000015ff0d7431 */ /* 0x000fe200000001ff */
[----:B------:R-:W-:-:S07]  /*d580*/  MOV R47, R46 ;  /* 0x0000002e002f7202 */ /* 0x000fce0000000f00 */
[----:B01----:R-:W-:Y:S05]  /*d590*/  WARPSYNC.COLLECTIVE R45, `(.L_x_140) ;  /* 0x000000002d087348 */ /* 0x003fea0003c00000 */
[----:B------:R2:W3:Y:S02]  /*d5a0*/  SHFL.IDX P0, R46, R14, R13, R12 ;  /* 0x0000000d0e2e7389 */ /* 0x0004e4000000000c */
[----:B0123--:R-:W-:Y:S05]  /*d5b0*/  ENDCOLLECTIVE ;  /* 0x000000000000791b */ /* 0x00ffea0003800000 */
.L_x_140:
[----:B------:R-:W-:Y:S02]  /*d5c0*/  HFMA2 R13, -RZ, RZ, 0, 1.31130218505859375e-06 ;  /* 0x00000016ff0d7431 */ /* 0x000fe400000001ff */
        /* <DEDUP_REMOVED lines=8> */
.L_x_141:
[----:B------:R-:W-:Y:S02]  /*d650*/  HFMA2 R13, -RZ, RZ, 0, 1.370906829833984375e-06 ;  /* 0x00000017ff0d7431 */ /* 0x000fe400000001ff */
[----:B------:R-:W-:Y:S02]  /*d660*/  HADD2.F32 R47, -RZ, R47.H0_H0 ;  /* 0x2000002fff2f7230 */ /* 0x000fe40000004100 */
[----:B------:R-:W-:-:S03]  /*d670*/  HADD2.F32 R48, -RZ, R48.H0_H0 ;  /* 0x20000030ff307230 */ /* 0x000fc60000004100 */
[----:B------:R-:W-:Y:S01]  /*d680*/  FFMA R44, R49, R47, R44 ;  /* 0x0000002f312c7223 */ /* 0x000fe2000000002c */
[----:B------:R-:W-:-:S07]  /*d690*/  MOV R47, R46 ;  /* 0x0000002e002f7202 */ /* 0x000fce0000000f00 */
[----:B------:R-:W-:Y:S05]  /*d6a0*/  WARPSYNC.COLLECTIVE R45, `(.L_x_142) ;  /* 0x000000002d087348 */ /* 0x000fea0003c00000 */
[----:B------:R0:W1:Y:S02]  /*d6b0*/  SHFL.IDX P0, R46, R14, R13, R12 ;  /* 0x0000000d0e2e7389 */ /* 0x000064000000000c */
[----:B01----:R-:W-:Y:S05]  /*d6c0*/  ENDCOLLECTIVE ;  /* 0x000000000000791b */ /* 0x003fea0003800000 */
.L_x_142:
[----:B------:R-:W-:Y:S02]  /*d6d0*/  FFMA R44, R47, R48, R44 ;  /* 0x000000302f2c7223 */ /* 0x000fe4000000002c */
[----:B------:R0:W1:Y:S01]  /*d6e0*/  LDS.U16 R48, [R15+0x6e6] ;  /* 0x0006e6000f307984 */ /* 0x0000620000000400 */
[----:B------:R-:W-:Y:S01]  /*d6f0*/  HFMA2 R13, -RZ, RZ, 0, 1.430511474609375e-06 ;  /* 0x00000018ff0d7431 */ /* 0x000fe200000001ff */
[----:B------:R-:W-:-:S07]  /*d700*/  MOV R47, R46 ;  /* 0x0000002e002f7202 */ /* 0x000fce0000000f00 */
[----:B01----:R-:W-:Y:S05]  /*d710*/  WARPSYNC.COLLECTIVE R45, `(.L_x_143) ;  /* 0x000000002d087348 */ /* 0x003fea0003c00000 */
[----:B------:R2:W3:Y:S02]  /*d720*/  SHFL.IDX P0, R46, R14, R13, R12 ;  /* 0x0000000d0e2e7389 */ /* 0x0004e4000000000c */
[----:B0123--:R-:W-:Y:S05]  /*d730*/  ENDCOLLECTIVE ;  /* 0x000000000000791b */ /* 0x00ffea0003800000 */
.L_x_143:
[----:B------:R-:W-:Y:S02]  /*d740*/  HFMA2 R13, -RZ, RZ, 0, 1.490116119384765625e-06 ;  /* 0x00000019ff0d7431 */ /* 0x000fe400000001ff */
        /* <DEDUP_REMOVED lines=8> */
.L_x_144:
[----:B------:R-:W-:Y:S02]  /*d7d0*/  HFMA2 R13, -RZ, RZ, 0, 1.54972076416015625e-06 ;  /* 0x0000001aff0d7431 */ /* 0x000fe400000001ff */
[----:B------:R-:W-:Y:S02]  /*d7e0*/  HADD2.F32 R47, -RZ, R47.H0_H0 ;  /* 0x2000002fff2f7230 */ /* 0x000fe40000004100 */
[----:B------:R-:W-:-:S03]  /*d7f0*/  HADD2.F32 R48, -RZ, R48.H0_H0 ;  /* 0x20000030ff307230 */ /* 0x000fc60000004100 */
[----:B------:R-:W-:Y:S01]  /*d800*/  FFMA R44, R49, R47, R44 ;  /* 0x0000002f312c7223 */ /* 0x000fe2000000002c */
[----:B------:R-:W-:-:S07]  /*d810*/  MOV R47, R46 ;  /* 0x0000002e002f7202 */ /* 0x000fce0000000f00 */
[----:B------:R-:W-:Y:S05]  /*d820*/  WARPSYNC.COLLECTIVE R45, `(.L_x_145) ;  /* 0x000000002d087348 */ /* 0x000fea0003c00000 */
[----:B------:R0:W1:Y:S02]  /*d830*/  SHFL.IDX P0, R46, R14, R13, R12 ;  /* 0x0000000d0e2e7389 */ /* 0x000064000000000c */
[----:B01----:R-:W-:Y:S05]  /*d840*/  ENDCOLLECTIVE ;  /* 0x000000000000791b */ /* 0x003fea0003800000 */
.L_x_145:
[----:B------:R-:W-:Y:S02]  /*d850*/  FFMA R44, R47, R48, R44 ;  /* 0x000000302f2c7223 */ /* 0x000fe4000000002c */
[----:B------:R0:W1:Y:S01]  /*d860*/  LDS.U16 R48, [R15+0x746] ;  /* 0x000746000f307984 */ /* 0x0000620000000400 */
[----:B------:R-:W-:Y:S01]  /*d870*/  HFMA2 R13, -RZ, RZ, 0, 1.609325408935546875e-06 ;  /* 0x0000001bff0d7431 */ /* 0x000fe200000001ff */
[----:B------:R-:W-:-:S07]  /*d880*/  MOV R47, R46 ;  /* 0x0000002e002f7202 */ /* 0x000fce0000000f00 */
[----:B01----:R-:W-:Y:S05]  /*d890*/  WARPSYNC.COLLECTIVE R45, `(.L_x_146) ;  /* 0x000000002d087348 */ /* 0x003fea0003c00000 */
[----:B------:R2:W3:Y:S02]  /*d8a0*/  SHFL.IDX P0, R46, R14, R13, R12 ;  /* 0x0000000d0e2e7389 */ /* 0x0004e4000000000c */
[----:B0123--:R-:W-:Y:S05]  /*d8b0*/  ENDCOLLECTIVE ;  /* 0x000000000000791b */ /* 0x00ffea0003800000 */
.L_x_146:
[----:B------:R-:W-:Y:S02]  /*d8c0*/  HFMA2 R13, -RZ, RZ, 0, 1.6689300537109375e-06 ;  /* 0x0000001cff0d7431 */ /* 0x000fe400000001ff */
        /* <DEDUP_REMOVED lines=8> */
.L_x_147:
[----:B------:R-:W-:Y:S02]  /*d950*/  HFMA2 R13, -RZ, RZ, 0, 1.728534698486328125e-06 ;  /* 0x0000001dff0d7431 */ /* 0x000fe400000001ff */
[----:B------:R-:W-:Y:S02]  /*d960*/  HADD2.F32 R47, -RZ, R47.H0_H0 ;  /* 0x2000002fff2f7230 */ /* 0x000fe40000004100 */
[----:B------:R-:W-:-:S03]  /*d970*/  HADD2.F32 R48, -RZ, R48.H0_H0 ;  /* 0x20000030ff307230 */ /* 0x000fc60000004100 */
[----:B------:R-:W-:Y:S01]  /*d980*/  FFMA R44, R49, R47, R44 ;  /* 0x0000002f312c7223 */ /* 0x000fe2000000002c */
[----:B------:R-:W-:-:S07]  /*d990*/  MOV R47, R46 ;  /* 0x0000002e002f7202 */ /* 0x000fce0000000f00 */
[----:B------:R-:W-:Y:S05]  /*d9a0*/  WARPSYNC.COLLECTIVE R45, `(.L_x_148) ;  /* 0x000000002d087348 */ /* 0x000fea0003c00000 */
[----:B------:R0:W1:Y:S02]  /*d9b0*/  SHFL.IDX P0, R46, R14, R13, R12 ;  /* 0x0000000d0e2e7389 */ /* 0x000064000000000c */
[----:B01----:R-:W-:Y:S05]  /*d9c0*/  ENDCOLLECTIVE ;  /* 0x000000000000791b */ /* 0x003fea0003800000 */
.L_x_148:
[----:B------:R-:W-:Y:S02]  /*d9d0*/  FFMA R44, R47, R48, R44 ;  /* 0x000000302f2c7223 */ /* 0x000fe4000000002c */
[----:B------:R0:W1:Y:S01]  /*d9e0*/  LDS.U16 R48, [R15+0x7a6] ;  /* 0x0007a6000f307984 */ /* 0x0000620000000400 */
[----:B------:R-:W-:Y:S01]  /*d9f0*/  HFMA2 R13, -RZ, RZ, 0, 1.78813934326171875e-06 ;  /* 0x0000001eff0d7431 */ /* 0x000fe200000001ff */
[----:B------:R-:W-:-:S07]  /*da00*/  MOV R47, R46 ;  /* 0x0000002e002f7202 */ /* 0x000fce0000000f00 */
[----:B01----:R-:W-:Y:S05]  /*da10*/  WARPSYNC.COLLECTIVE R45, `(.L_x_149) ;  /* 0x000000002d087348 */ /* 0x003fea0003c00000 */
[----:B------:R2:W3:Y:S02]  /*da20*/  SHFL.IDX P0, R46, R14, R13, R12 ;  /* 0x0000000d0e2e7389 */ /* 0x0004e4000000000c */
[----:B0123--:R-:W-:Y:S05]  /*da30*/  ENDCOLLECTIVE ;  /* 0x000000000000791b */ /* 0x00ffea0003800000 */
.L_x_149:
        /* <DEDUP_REMOVED lines=8> */
.L_x_150:
[----:B------:R-:W-:Y:S02]  /*dac0*/  HFMA2 R13, -RZ, RZ, 0, 5.9604644775390625e-08 ;  /* 0x00000001ff0d7431 */ /* 0x000fe400000001ff */
[----:B------:R-:W-:-:S05]  /*dad0*/  HADD2.F32 R47, -RZ, R47.H0_H0 ;  /* 0x2000002fff2f7230 */ /* 0x000fca0000004100 */
[----:B------:R-:W-:Y:S01]  /*dae0*/  FFMA R50, R49, R47, R44 ;  /* 0x0000002f31327223 */ /* 0x000fe2000000002c */
[----:B------:R-:W-:Y:S01]  /*daf0*/  MOV R47, R46 ;  /* 0x0000002e002f7202 */ /* 0x000fe20000000f00 */
[----:B------:R-:W0:Y:S01]  /*db00*/  LDS.U16 R44, [R15+0x7e6] ;  /* 0x0007e6000f2c7984 */ /* 0x000e220000000400 */
[----:B------:R-:W-:-:S03]  /*db10*/  FMUL R46, R7, R18 ;  /* 0x00000012072e7220 */ /* 0x000fc60000400000 */
[----:B------:R-:W1:Y:S01]  /*db20*/  LDS.U16 R49, [R15+0x408] ;  /* 0x000408000f317984 */ /* 0x000e620000000400 */
[----:B0-----:R-:W-:Y:S02]  /*db30*/  HADD2.F32 R44, -RZ, R44.H0_H0 ;  /* 0x2000002cff2c7230 */ /* 0x001fe40000004100 */
[----:B-1----:R-:W-:-:S03]  /*db40*/  HADD2.F32 R49, -RZ, R49.H0_H0 ;  /* 0x20000031ff317230 */ /* 0x002fc60000004100 */
[----:B------:R-:W-:-:S04]  /*db50*/  FFMA R44, R47, R44, R50 ;  /* 0x0000002c2f2c7223 */ /* 0x000fc80000000032 */
[----:B------:R-:W-:Y:S02]  /*db60*/  FFMA R7, R17, R44, R46 ;  /* 0x0000002c11077223 */ /* 0x000fe4000000002e */
[----:B------:R0:W1:Y:S05]  /*db70*/  LDS.U16 R44, [R15+0x428] ;  /* 0x000428000f2c7984 */ /* 0x00006a0000000400 */
[----:B01----:R-:W-:Y:S05]  /*db80*/  WARPSYNC.COLLECTIVE R45, `(.L_x_151) ;  /* 0x000000002d087348 */ /* 0x003fea0003c00000 */
[----:B------:R2:W3:Y:S02]  /*db90*/  SHFL.IDX P0, R46, R14, R13, R12 ;  /* 0x0000000d0e2e7389 */ /* 0x0004e4000000000c */
[----:B0123--:R-:W-:Y:S05]  /*dba0*/  ENDCOLLECTIVE ;  /* 0x000000000000791b */ /* 0x00ffea0003800000 */
.L_x_151:
[----:B------:R-:W-:Y:S01]  /*dbb0*/  MOV R13, 0x2 ;  /* 0x00000002000d7802 */ /* 0x000fe20000000f00 */
[----:B------:R-:W-:Y:S02]  /*dbc0*/  HADD2.F32 R47, -RZ, R44.H0_H0 ;  /* 0x2000002cff2f7230 */ /* 0x000fe40000004100 */
[----:B------:R0:W1:Y:S03]  /*dbd0*/  LDS.U16 R44, [R15+0x448] ;  /* 0x000448000f2c7984 */ /* 0x0000660000000400 */
[----:B------:R-:W-:-:S04]  /*dbe0*/  FMUL R46, R46, R47 ;  /* 0x0000002f2e2e7220 */ /* 0x000fc80000400000 */
[----:B------:R-:W-:-:S07]  /*dbf0*/  FFMA R48, R49, R14, R46 ;  /* 0x0000000e31307223 */ /* 0x000fce000000002e */
[----:B01----:R-:W-:Y:S05]  /*dc00*/  WARPSYNC.COLLECTIVE R45, `(.L_x_152) ;  /* 0x000000002d087348 */ /* 0x003fea0003c00000 */
[----:B------:R2:W3:Y:S02]  /*dc10*/  SHFL.IDX P0, R46, R14, R13, R12 ;  /* 0x0000000d0e2e7389 */ /* 0x0004e4000000000c */
[----:B0123--:R-:W-:Y:S05]  /*dc20*/  ENDCOLLECTIVE ;  /* 0x000000000000791b */ /* 0x00ffea0003800000 */
.L_x_152:
[----:B------:R0:W1:Y:S01]  /*dc30*/  LDS.U16 R49, [R15+0x40a] ;  /* 0x00040a000f317984 */ /* 0x0000620000000400 */
[----:B------:R-:W-:Y:S01]  /*dc40*/  HFMA2 R13, -RZ, RZ, 0, 1.78813934326171875e-07 ;  /* 0x00000003ff0d7431 */ /* 0x000fe200000001ff */
[----:B------:R-:W-:-:S07]  /*dc50*/  MOV R47, R46 ;  /* 0x0000002e002f7202 */ /* 0x000fce0000000f00 */
[----:B01----:R-:W-:Y:S05]  /*dc60*/  WARPSYNC.COLLECTIVE R45, `(.L_x_153) ;  /* 0x000000002d087348 */ /* 0x003fea0003c00000 */
[----:B------:R2:W3:Y:S02]  /*dc70*/  SHFL.IDX P0, R46, R14, R13, R12 ;  /* 0x0000000d0e2e7389 */ /* 0x0004e4000000000c */
[----:B0123--:R-:W-:Y:S05]  /*dc80*/  ENDCOLLECTIVE ;  /* 0x000000000000791b */ /* 0x00ffea0003800000 */
.L_x_153:
[----:B------:R-:W-:-:S05]  /*dc90*/  HADD2.F32 R44, -RZ, R44.H0_H0 ;  /* 0x2000002cff2c7230 */ /* 0x000fca0000004100 */
[----:B------:R-:W-:Y:S02]  /*dca0*/  FFMA R48, R47, R44, R48 ;  /* 0x0000002c2f307223 */ /* 0x000fe40000000030 */
[----:B------:R0:W1:Y:S01]  /*dcb0*/  LDS.U16 R44, [R15+0x468] ;  /* 0x000468000f2c7984 */ /* 0x0000620000000400 */
[----:B------:R-:W-:Y:S02]  /*dcc0*/  HFMA2 R13, -RZ, RZ, 0, 2.384185791015625e-07 ;  /* 0x00000004ff0d7431 */ /* 0x000fe400000001ff */
[----:B------:R-:W-:Y:S01]  /*dcd0*/  HADD2.F32 R49, -RZ, R49.H0_H0 ;  /* 0x20000031ff317230 */ /* 0x000fe20000004100 */
[----:B------:R-:W-:-:S07]  /*dce0*/  MOV R47, R46 ;  /* 0x0000002e002f7202 */ /* 0x000fce0000000f00 */
[----:B01----:R-:W-:Y:S05]  /*dcf0*/  WARPSYNC.COLLECTIVE R45, `(.L_x_154) ;  /* 0x000000002d087348 */ /* 0x003fea0003c00000 */
[----:B------:R2:W3:Y:S02]  /*dd00*/  SHFL.IDX P0, R46, R14, R13, R12 ;  /* 0x0000000d0e2e7389 */ /* 0x0004e4000000000c */
[----:B0123--:R-:W-:Y:S05]  /*dd10*/  ENDCOLLECTIVE ;  /* 0x000000000000791b */ /* 0x00ffea0003800000 */
.L_x_154:
[----:B------:R-:W-:Y:S02]  /*dd20*/  HFMA2 R13, -RZ, RZ, 0, 2.98023223876953125e-07 ;  /* 0x00000005ff0d7431 */ /* 0x000fe400000001ff */
[----:B------:R-:W-:-:S05]  /*dd30*/  HADD2.F32 R44, -RZ, R44.H0_H0 ;  /* 0x2000002cff2c7230 */ /* 0x000fca0000004100 */
[----:B------:R-:W-:Y:S01]  /*dd40*/  FFMA R48, R47, R44, R48 ;  /* 0x0000002c2f307223 */ /* 0x000fe20000000030 */
[----:B------:R-:W-:Y:S01]  /*dd50*/  MOV R47, R46 ;  /* 0x0000002e002f7202 */ /* 0x000fe20000000f00 */
[----:B------:R0:W1:Y:S06]  /*dd60*/  LDS.U16 R44, [R15+0x488] ;  /* 0x000488000f2c7984 */ /* 0x00006c0000000400 */
[----:B01----:R-:W-:Y:S05]  /*dd70*/  WARPSYNC.COLLECTIVE R45, `(.L_x_155) ;  /* 0x000000002d087348 */ /* 0x003fea0003c00000 */
[----:B------:R2:W3:Y:S02]  /*dd80*/  SHFL.IDX P0, R46, R14, R13, R12 ;  /* 0x0000000d0e2e7389 */ /* 0x0004e4000000000c */
[----:B0123--:R-:W-:Y:S05]  /*dd90*/  ENDCOLLECTIVE ;  /* 0x000000000000791b */ /* 0x00ffea0003800000 */
.L_x_155:
[----:B------:R-:W-:Y:S02]  /*dda0*/  HFMA2 R13, -RZ, RZ, 0, 3.5762786865234375e-07 ;  /* 0x00000006ff0d7431 */ /* 0x000fe400000001ff */
[----:B------:R-:W-:-:S05]  /*ddb0*/  HADD2.F32 R44, -RZ, R44.H0_H0 ;  /* 0x2000002cff2c7230 */ /* 0x000fca0000004100 */
[----:B------:R-:W-:Y:S01]  /*ddc0*/  FFMA R48, R47, R44, R48 ;  /* 0x0000002c2f307223 */ /* 0x000fe20000000030 */
[----:B------:R-:W-:Y:S01]  /*ddd0*/  MOV R47, R46 ;  /* 0x0000002e002f7202 */ /* 0x000fe20000000f00 */
[----:B------:R0:W1:Y:S06]  /*dde0*/  LDS.U16 R44, [R15+0x4a8] ;  /* 0x0004a8000f2c7984 */ /* 0x00006c0000000400 */
[----:B01----:R-:W-:Y:S05]  /*ddf0*/  WARPSYNC.COLLECTIVE R45, `(.L_x_156) ;  /* 0x000000002d087348 */ /* 0x003fea0003c00000 */
[----:B------:R2:W3:Y:S02]  /*de00*/  SHFL.IDX P0, R46, R14, R13, R12 ;  /* 0x0000000d0e2e7389 */ /* 0x0004e4000000000c */
[----:B0123--:R-:W-:Y:S05]  /*de10*/  ENDCOLLECTIVE ;  /* 0x000000000000791b */ /* 0x00ffea0003800000 */
.L_x_156:
[----:B------:R-:W-:Y:S02]  /*de20*/  HFMA2 R13, -RZ, RZ, 0, 4.17232513427734375e-07 ;  /* 0x00000007ff0d7431 */ /* 0x000fe400000001ff */
[----:B------:R-:W-:-:S05]  /*de30*/  HADD2.F32 R44, -RZ, R44.H0_H0 ;  /* 0x2000002cff2c7230 */ /* 0x000fca0000004100 */
[----:B------:R-:W-:Y:S01]  /*de40*/  FFMA R48, R47, R44, R48 ;  /* 0x0000002c2f307223 */ /* 0x000fe20000000030 */
[----:B------:R-:W-:Y:S01]  /*de50*/  MOV R47, R46 ;  /* 0x0000002e002f7202 */ /* 0x000fe20000000f00 */
[----:B------:R0:W1:Y:S06]  /*de60*/  LDS.U16 R44, [R15+0x4c8] ;  /* 0x0004c8000f2c7984 */ /* 0x00006c0000000400 */
[----:B01----:R-:W-:Y:S05]  /*de70*/  WARPSYNC.COLLECTIVE R45, `(.L_x_157) ;  /* 0x000000002d087348 */ /* 0x003fea0003c00000 */
[----:B------:R2:W3:Y:S02]  /*de80*/  SHFL.IDX P0, R46, R14, R13, R12 ;  /* 0x0000000d0e2e7389 */ /* 0x0004e4000000000c */
[----:B0123--:R-:W-:Y:S05]  /*de90*/  ENDCOLLECTIVE ;  /* 0x000000000000791b */ /* 0x00ffea0003800000 */
.L_x_157:
[----:B------:R-:W-:Y:S02]  /*dea0*/  HFMA2 R13, -RZ, RZ, 0, 4.76837158203125e-07 ;  /* 0x00000008ff0d7431 */ /* 0x000fe400000001ff */
[----:B------:R-:W-:-:S05]  /*deb0*/  HADD2.F32 R44, -RZ, R44.H0_H0 ;  /* 0x2000002cff2c7230 */ /* 0x000fca0000004100 */
[----:B------:R-:W-:Y:S01]  /*dec0*/  FFMA R48, R47, R44, R48 ;  /* 0x0000002c2f307223 */ /* 0x000fe20000000030 */
[----:B------:R-:W-:Y:S01]  /*ded0*/  MOV R47, R46 ;  /* 0x0000002e002f7202 */ /* 0x000fe20000000f00 */
[----:B------:R0:W1:Y:S06]  /*dee0*/  LDS.U16 R44, [R15+0x4e8] ;  /* 0x0004e8000f2c7984 */ /* 0x00006c0000000400 */
[----:B01----:R-:W-:Y:S05]  /*def0*/  WARPSYNC.COLLECTIVE R45, `(.L_x_158) ;  /* 0x000000002d087348 */ /* 0x003fea0003c00000 */
[----:B------:R2:W3:Y:S02]  /*df00*/  SHFL.IDX P0, R46, R14, R13, R12 ;  /* 0x0000000d0e2e7389 */ /* 0x0004e4000000000c */
[----:B0123--:R-:W-:Y:S05]  /*df10*/  ENDCOLLECTIVE ;  /* 0x000000000000791b */ /* 0x00ffea0003800000 */
.L_x_158:
[----:B------:R-:W-:Y:S02]  /*df20*/  HFMA2 R13, -RZ, RZ, 0, 5.36441802978515625e-07 ;  /* 0x00000009ff0d7431 */ /* 0x000fe400000001ff */
[----:B------:R-:W-:-:S05]  /*df30*/  HADD2.F32 R44, -RZ, R44.H0_H0 ;  /* 0x2000002cff2c7230 */ /* 0x000fca0000004100 */
[----:B------:R-:W-:Y:S01]  /*df40*/  FFMA R48, R47, R44, R48 ;  /* 0x0000002c2f307223 */ /* 0x000fe20000000030 */
[----:B------:R-:W-:Y:S01]  /*df50*/  MOV R47, R46 ;  /* 0x0000002e002f7202 */ /* 0x000fe20000000f00 */
[----:B------:R0:W1:Y:S06]  /*df60*/  LDS.U16 R44, [R15+0x508] ;  /* 0x000508000f2c7984 */ /* 0x00006c0000000400 */
[----:B01----:R-:W-:Y:S05]  /*df70*/  WARPSYNC.COLLECTIVE R45, `(.L_x_159) ;  /* 0x000000002d087348 */ /* 0x003fea0003c00000 */
[----:B------:R2:W3:Y:S02]  /*df80*/  SHFL.IDX P0, R46, R14, R13, R12 ;  /* 0x0000000d0e2e7389 */ /* 0x0004e4000000000c */
[----:B0123--:R-:W-:Y:S05]  /*df90*/  ENDCOLLECTIVE ;  /* 0x000000000000791b */ /* 0x00ffea0003800000 */
.L_x_159:
        /* <DEDUP_REMOVED lines=8> */
.L_x_160:
        /* <DEDUP_REMOVED lines=8> */
.L_x_161:
        /* <DEDUP_REMOVED lines=8> */
.L_x_162:
        /* <DEDUP_REMOVED lines=8> */
.L_x_163:
        /* <DEDUP_REMOVED lines=8> */
.L_x_164:
        /* <DEDUP_REMOVED lines=8> */
.L_x_165:
        /* <DEDUP_REMOVED lines=8> */
.L_x_166:
        /* <DEDUP_REMOVED lines=8> */
.L_x_167:
        /* <DEDUP_REMOVED lines=8> */
.L_x_168:
        /* <DEDUP_REMOVED lines=8> */
.L_x_169:
        /* <DEDUP_REMOVED lines=8> */
.L_x_170:
        /* <DEDUP_REMOVED lines=8> */
.L_x_171:
        /* <DEDUP_REMOVED lines=8> */
.L_x_172:
        /* <DEDUP_REMOVED lines=8> */
.L_x_173:
        /* <DEDUP_REMOVED lines=8> */
.L_x_174:
        /* <DEDUP_REMOVED lines=8> */
.L_x_175:
        /* <DEDUP_REMOVED lines=8> */
.L_x_176:
        /* <DEDUP_REMOVED lines=8> */
.L_x_177:
        /* <DEDUP_REMOVED lines=8> */
.L_x_178:
        /* <DEDUP_REMOVED lines=8> */
.L_x_179:
        /* <DEDUP_REMOVED lines=8> */
.L_x_180:
        /* <DEDUP_REMOVED lines=8> */
.L_x_181:
        /* <DEDUP_REMOVED lines=8> */
.L_x_182:
[----:B------:R-:W-:Y:S01]  /*eb20*/  MOV R13, 0x2 ;  /* 0x00000002000d7802 */ /* 0x000fe20000000f00 */
[----:B------:R-:W-:-:S05]  /*eb30*/  HADD2.F32 R44, -RZ, R44.H0_H0 ;  /* 0x2000002cff2c7230 */ /* 0x000fca0000004100 */
        /* <DEDUP_REMOVED lines=10> */
.L_x_183:
[----:B------:R-:W-:Y:S01]  /*ebe0*/  FFMA R44, R49, R14, R44 ;  /* 0x0000000e312c7223 */ /* 0x000fe2000000002c */
[----:B------:R-:W-:Y:S01]  /*ebf0*/  HFMA2 R13, -RZ, RZ, 0, 1.78813934326171875e-07 ;  /* 0x00000003ff0d7431 */ /* 0x000fe200000001ff */
[----:B------:R-:W-:-:S07]  /*ec00*/  MOV R47, R46 ;  /* 0x0000002e002f7202 */ /* 0x000fce0000000f00 */
[----:B------:R-:W-:Y:S05]  /*ec10*/  WARPSYNC.COLLECTIVE R45, `(.L_x_184) ;  /* 0x000000002d087348 */ /* 0x000fea0003c00000 */
[----:B------:R0:W1:Y:S02]  /*ec20*/  SHFL.IDX P0, R46, R14, R13, R12 ;  /* 0x0000000d0e2e7389 */ /* 0x000064000000000c */
[----:B01----:R-:W-:Y:S05]  /*ec30*/  ENDCOLLECTIVE ;  /* 0x000000000000791b */ /* 0x003fea0003800000 */
.L_x_184:
[----:B------:R-:W-:Y:S02]  /*ec40*/  FFMA R44, R47, R48, R44 ;  /* 0x000000302f2c7223 */ /* 0x000fe4000000002c */
[----:B------:R0:W1:Y:S01]  /*ec50*/  LDS.U16 R48, [R15+0x46a] ;  /* 0x00046a000f307984 */ /* 0x0000620000000400 */
[----:B------:R-:W-:Y:S01]  /*ec60*/  HFMA2 R13, -RZ, RZ, 0, 2.384185791015625e-07 ;  /* 0x00000004ff0d7431 */ /* 0x000fe200000001ff */
[----:B------:R-:W-:-:S07]  /*ec70*/  MOV R47, R46 ;  /* 0x0000002e002f7202 */ /* 0x000fce0000000f00 */
[----:B01----:R-:W-:Y:S05]  /*ec80*/  WARPSYNC.COLLECTIVE R45, `(.L_x_185) ;  /* 0x000000002d087348 */ /* 0x003fea0003c00000 */
[----:B------:R2:W3:Y:S02]  /*ec90*/  SHFL.IDX P0, R46, R14, R13, R12 ;  /* 0x0000000d0e2e7389 */ /* 0x0004e4000000000c */
[----:B0123--:R-:W-:Y:S05]  /*eca0*/  ENDCOLLECTIVE ;  /* 0x000000000000791b */ /* 0x00ffea0003800000 */
.L_x_185:
        /* <DEDUP_REMOVED lines=8> */
.L_x_186:
        /* <DEDUP_REMOVED lines=8> */
.L_x_187:
        /* <DEDUP_REMOVED lines=8> */
.L_x_188:
        /* <DEDUP_REMOVED lines=8> */
.L_x_189:
        /* <DEDUP_REMOVED lines=8> */
.L_x_190:
        /* <DEDUP_REMOVED lines=8> */
.L_x_191:
        /* <DEDUP_REMOVED lines=8> */
.L_x_192:
        /* <DEDUP_REMOVED lines=8> */
.L_x_193:
        /* <DEDUP_REMOVED lines=8> */
.L_x_194:
        /* <DEDUP_REMOVED lines=8> */
.L_x_195:
        /* <DEDUP_REMOVED lines=8> */
.L_x_196:
        /* <DEDUP_REMOVED lines=8> */
.L_x_197:
        /* <DEDUP_REMOVED lines=8> */
.L_x_198:
        /* <DEDUP_REMOVED lines=8> */
.L_x_199:
        /* <DEDUP_REMOVED lines=8> */
.L_x_200:
        /* <DEDUP_REMOVED lines=8> */
.L_x_201:
        /* <DEDUP_REMOVED lines=8> */
.L_x_202:
        /* <DEDUP_REMOVED lines=8> */
.L_x_203:
        /* <DEDUP_REMOVED lines=8> */
.L_x_204:
        /* <DEDUP_REMOVED lines=8> */
.L_x_205:
        /* <DEDUP_REMOVED lines=8> */
.L_x_206:
        /* <DEDUP_REMOVED lines=8> */
.L_x_207:
        /* <DEDUP_REMOVED lines=8> */
.L_x_208:
        /* <DEDUP_REMOVED lines=8> */
.L_x_209:
        /* <DEDUP_REMOVED lines=8> */
.L_x_210:
        /* <DEDUP_REMOVED lines=8> */
.L_x_211:
        /* <DEDUP_REMOVED lines=8> */
.L_x_212:
        /* <DEDUP_REMOVED lines=8> */
.L_x_213:
[----:B------:R-:W-:Y:S02]  /*fab0*/  HFMA2 R13, -RZ, RZ, 0, 1.1920928955078125e-07 ;  /* 0x00000002ff0d7431 */ /* 0x000fe400000001ff */
[----:B------:R-:W-:-:S05]  /*fac0*/  HADD2.F32 R48, -RZ, R48.H0_H0 ;  /* 0x20000030ff307230 */ /* 0x000fca0000004100 */
[----:B------:R-:W-:Y:S01]  /*fad0*/  FFMA R48, R47, R48, R44 ;  /* 0x000000302f307223 */ /* 0x000fe2000000002c */
[----:B------:R-:W-:Y:S01]  /*fae0*/  FMUL R44, R9, R18 ;  /* 0x00000012092c7220 */ /* 0x000fe20000400000 */
[----:B------:R0:W1:Y:S03]  /*faf0*/  LDS.U16 R47, [R15+0x42c] ;  /* 0x00042c000f2f7984 */ /* 0x0000660000000400 */
[----:B------:R-:W-:Y:S01]  /*fb00*/  FFMA R9, R17, R48, R44 ;  /* 0x0000003011097223 */ /* 0x000fe2000000002c */
[----:B------:R-:W-:Y:S01]  /*fb10*/  MOV R44, R46 ;  /* 0x0000002e002c7202 */ /* 0x000fe20000000f00 */
[----:B------:R0:W2:Y:S06]  /*fb20*/  LDS.U16 R48, [R15+0x44c] ;  /* 0x00044c000f307984 */ /* 0x0000ac0000000400 */
[----:B012---:R-:W-:Y:S05]  /*fb30*/  WARPSYNC.COLLECTIVE R45, `(.L_x_214) ;  /* 0x000000002d087348 */ /* 0x007fea0003c00000 */
[----:B------:R3:W4:Y:S02]  /*fb40*/  SHFL.IDX P0, R46, R14, R13, R12 ;  /* 0x0000000d0e2e7389 */ /* 0x000724000000000c */
[----:B01234-:R-:W-:Y:S05]  /*fb50*/  ENDCOLLECTIVE ;  /* 0x000000000000791b */ /* 0x01ffea0003800000 */
.L_x_214:
[----:B------:R-:W-:Y:S02]  /*fb60*/  HFMA2 R13, -RZ, RZ, 0, 1.78813934326171875e-07 ;  /* 0x00000003ff0d7431 */ /* 0x000fe400000001ff */
[----:B------:R-:W-:-:S05]  /*fb70*/  HADD2.F32 R47, -RZ, R47.H0_H0 ;  /* 0x2000002fff2f7230 */ /* 0x000fca0000004100 */
[----:B------:R-:W-:Y:S01]  /*fb80*/  FMUL R44, R44, R47 ;  /* 0x0000002f2c2c7220 */ /* 0x000fe20000400000 */
[----:B------:R-:W-:Y:S01]  /*fb90*/  HADD2.F32 R48, -RZ, R48.H0_H0 ;  /* 0x20000030ff307230 */ /* 0x000fe20000004100 */
[----:B------:R-:W0:Y:S02]  /*fba0*/  LDS.U16 R47, [R15+0x40c] ;  /* 0x00040c000f2f7984 */ /* 0x000e240000000400 */
[----:B0-----:R-:W-:-:S05]  /*fbb0*/  HADD2.F32 R47, -RZ, R47.H0_H0 ;  /* 0x2000002fff2f7230 */ /* 0x001fca0000004100 */
[----:B------:R-:W-:Y:S01]  /*fbc0*/  FFMA R44, R47, R14, R44 ;  /* 0x0000000e2f2c7223 */ /* 0x000fe2000000002c */
[----:B------:R-:W-:-:S07]  /*fbd0*/  MOV R47, R46 ;  /* 0x0000002e002f7202 */ /* 0x000fce0000000f00 */
[----:B------:R-:W-:Y:S05]  /*fbe0*/  WARPSYNC.COLLECTIVE R45, `(.L_x_215) ;  /* 0x000000002d087348 */ /* 0x000fea0003c00000 */
[----:B------:R0:W1:Y:S02]  /*fbf0*/  SHFL.IDX P0, R46, R14, R13, R12 ;  /* 0x0000000d0e2e7389 */ /* 0x000064000000000c */
[----:B01----:R-:W-:Y:S05]  /*fc00*/  ENDCOLLECTIVE ;  /* 0x000000000000791b */ /* 0x003fea0003800000 */
.L_x_215:
[----:B------:R-:W-:Y:S02]  /*fc10*/  FFMA R44, R47, R48, R44 ;  /* 0x000000302f2c7223 */ /* 0x000fe4000000002c */
[----:B------:R0:W1:Y:S01]  /*fc20*/  LDS.U16 R48, [R15+0x46c] ;  /* 0x00046c000f307984 */ /* 0x0000620000000400 */
[----:B------:R-:W-:Y:S01]  /*fc30*/  HFMA2 R13, -RZ, RZ, 0, 2.384185791015625e-07 ;  /* 0x00000004ff0d7431 */ /* 0x000fe200000001ff */
[----:B------:R-:W-:-:S07]  /*fc40*/  MOV R47, R46 ;  /* 0x0000002e002f7202 */ /* 0x000fce0000000f00 */
[----:B01----:R-:W-:Y:S05]  /*fc50*/  WARPSYNC.COLLECTIVE R45, `(.L_x_216) ;  /* 0x000000002d087348 */ /* 0x003fea0003c00000 */
[----:B------:R2:W3:Y:S02]  /*fc60*/  SHFL.IDX P0, R46, R14, R13, R12 ;  /* 0x0000000d0e2e7389 */ /* 0x0004e4000000000c */
[----:B0123--:R-:W-:Y:S05]  /*fc70*/  ENDCOLLECTIVE ;  /* 0x000000000000791b */ /* 0x00ffea0003800000 */
.L_x_216:
        /* <DEDUP_REMOVED lines=8> */
.L_x_217:
        /* <DEDUP_REMOVED lines=8> */
.L_x_218:
        /* <DEDUP_REMOVED lines=8> */
.L_x_219:
        /* <DEDUP_REMOVED lines=8> */
.L_x_220:
        /* <DEDUP_REMOVED lines=8> */
.L_x_221:
        /* <DEDUP_REMOVED lines=8> */
.L_x_222:
        /* <DEDUP_REMOVED lines=8> */
.L_x_223:
        /* <DEDUP_REMOVED lines=8> */
.L_x_224:
        /* <DEDUP_REMOVED lines=8> */
.L_x_225:
        /* <DEDUP_REMOVED lines=8> */
.L_x_226:
        /* <DEDUP_REMOVED lines=8> */
.L_x_227:
        /* <DEDUP_REMOVED lines=8> */
.L_x_228:
        /* <DEDUP_REMOVED lines=8> */
.L_x_229:
        /* <DEDUP_REMOVED lines=8> */
.L_x_230:
        /* <DEDUP_REMOVED lines=8> */
.L_x_231:
        /* <DEDUP_REMOVED lines=8> */
.L_x_232:
        /* <DEDUP_REMOVED lines=8> */
.L_x_233:
        /* <DEDUP_REMOVED lines=8> */
.L_x_234:
        /* <DEDUP_REMOVED lines=8> */
.L_x_235:
        /* <DEDUP_REMOVED lines=8> */
.L_x_236:
        /* <DEDUP_REMOVED lines=8> */
.L_x_237:
        /* <DEDUP_REMOVED lines=8> */
.L_x_238:
        /* <DEDUP_REMOVED lines=8> */
.L_x_239:
        /* <DEDUP_REMOVED lines=8> */
.L_x_240:
        /* <DEDUP_REMOVED lines=8> */
.L_x_241:
        /* <DEDUP_REMOVED lines=8> */
.L_x_242:
        /* <DEDUP_REMOVED lines=8> */
.L_x_243:
        /* <DEDUP_REMOVED lines=8> */
.L_x_244:
[----:B------:R-:W-:Y:S02]  /*10a80*/  HFMA2 R13, -RZ, RZ, 0, 1.1920928955078125e-07 ;  /* 0x00000002ff0d7431 */ /* 0x000fe400000001ff */
[----:B------:R-:W-:-:S05]  /*10a90*/  HADD2.F32 R48, -RZ, R48.H0_H0 ;  /* 0x20000030ff307230 */ /* 0x000fca0000004100 */
[----:B------:R-:W-:Y:S01]  /*10aa0*/  FFMA R48, R47, R48, R44 ;  /* 0x000000302f307223 */ /* 0x000fe2000000002c */
[----:B------:R-:W-:Y:S01]  /*10ab0*/  FMUL R44, R43, R18 ;  /* 0x000000122b2c7220 */ /* 0x000fe20000400000 */
[----:B------:R-:W-:-:S07]  /*10ac0*/  MOV R47, R46 ;  /* 0x0000002e002f7202 */ /* 0x000fce0000000f00 */
[----:B------:R-:W-:Y:S05]  /*10ad0*/  WARPSYNC.COLLECTIVE R45, `(.L_x_245) ;  /* 0x000000002d087348 */ /* 0x000fea0003c00000 */
[----:B------:R0:W1:Y:S02]  /*10ae0*/  SHFL.IDX P0, R46, R14, R13, R12 ;  /* 0x0000000d0e2e7389 */ /* 0x000064000000000c */
[----:B01----:R-:W-:Y:S05]  /*10af0*/  ENDCOLLECTIVE ;  /* 0x000000000000791b */ /* 0x003fea0003800000 */
.L_x_245:
[----:B------:R-:W-:Y:S02]  /*10b00*/  FFMA R43, R17, R48, R44 ;  /* 0x00000030112b7223 */ /* 0x000fe4000000002c */
[----:B------:R0:W1:Y:S01]  /*10b10*/  LDS.U16 R44, [R15+0x42e] ;  /* 0x00042e000f2c7984 */ /* 0x0000620000000400 */
[----:B------:R-:W-:Y:S01]  /*10b20*/  HFMA2 R13, -RZ, RZ, 0, 1.78813934326171875e-07 ;  /* 0x00000003ff0d7431 */ /* 0x000fe200000001ff */
[----:B------:R-:W-:-:S07]  /*10b30*/  MOV R49, R46 ;  /* 0x0000002e00317202 */ /* 0x000fce0000000f00 */
[----:B01----:R-:W-:Y:S05]  /*10b40*/  WARPSYNC.COLLECTIVE R45, `(.L_x_246) ;  /* 0x000000002d087348 */ /* 0x003fea0003c00000 */
[----:B------:R2:W3:Y:S02]  /*10b50*/  SHFL.IDX P0, R46, R14, R13, R12 ;  /* 0x0000000d0e2e7389 */ /* 0x0004e4000000000c */
[----:B0123--:R-:W-:Y:S05]  /*10b60*/  ENDCOLLECTIVE ;  /* 0x000000000000791b */ /* 0x00ffea0003800000 */
.L_x_246:
[----:B------:R-:W-:Y:S02]  /*10b70*/  HFMA2 R13, -RZ, RZ, 0, 2.384185791015625e-07 ;  /* 0x00000004ff0d7431 */ /* 0x000fe400000001ff */
[----:B------:R-:W-:-:S05]  /*10b80*/  HADD2.F32 R44, -RZ, R44.H0_H0 ;  /* 0x2000002cff2c7230 */ /* 0x000fca0000004100 */
[----:B------:R-:W-:Y:S02]  /*10b90*/  FMUL R44, R47, R44 ;  /* 0x0000002c2f2c7220 */ /* 0x000fe40000400000 */
[----:B------:R-:W0:Y:S02]  /*10ba0*/  LDS.U16 R47, [R15+0x40e] ;  /* 0x00040e000f2f7984 */ /* 0x000e240000000400 */
[----:B0-----:R-:W-:-:S05]  /*10bb0*/  HADD2.F32 R47, -RZ, R47.H0_H0 ;  /* 0x2000002fff2f7230 */ /* 0x001fca0000004100 */
[----:B------:R-:W-:Y:S02]  /*10bc0*/  FFMA R47, R47, R14, R44 ;  /* 0x0000000e2f2f7223 */ /* 0x000fe4000000002c */
[----:B------:R-:W0:Y:S02]  /*10bd0*/  LDS.U16 R44, [R15+0x44e] ;  /* 0x00044e000f2c7984 */ /* 0x000e240000000400 */
[----:B0-----:R-:W-:-:S05]  /*10be0*/  HADD2.F32 R44, -RZ, R44.H0_H0 ;  /* 0x2000002cff2c7230 */ /* 0x001fca0000004100 */
[----:B------:R-:W-:Y:S01]  /*10bf0*/  FFMA R47, R49, R44, R47 ;  /* 0x0000002c312f7223 */ /* 0x000fe2000000002f */
[----:B------:R-:W-:Y:S01]  /*10c00*/  MOV R49, R46 ;  /* 0x0000002e00317202 */ /* 0x000fe20000000f00 */
[----:B------:R0:W1:Y:S06]  /*10c10*/  LDS.U16 R44, [R15+0x46e] ;  /* 0x00046e000f2c7984 */ /* 0x00006c0000000400 */
[----:B01----:R-:W-:Y:S05]  /*10c20*/  WARPSYNC.COLLECTIVE R45, `(.L_x_247) ;  /* 0x000000002d087348 */ /* 0x003fea0003c00000 */
[----:B------:R2:W3:Y:S02]  /*10c30*/  SHFL.IDX P0, R46, R14, R13, R12 ;  /* 0x0000000d0e2e7389 */ /* 0x0004e4000000000c */
[----:B0123--:R-:W-:Y:S05]  /*10c40*/  ENDCOLLECTIVE ;  /* 0x000000000000791b */ /* 0x00ffea0003800000 */
.L_x_247:
        /* <DEDUP_REMOVED lines=8> */
.L_x_248:
        /* <DEDUP_REMOVED lines=8> */
.L_x_249:
        /* <DEDUP_REMOVED lines=8> */
.L_x_250:
        /* <DEDUP_REMOVED lines=8> */
.L_x_251:
        /* <DEDUP_REMOVED lines=8> */
.L_x_252:
        /* <DEDUP_REMOVED lines=8> */
.L_x_253:
        /* <DEDUP_REMOVED lines=8> */
.L_x_254:
        /* <DEDUP_REMOVED lines=8> */
.L_x_255:
        /* <DEDUP_REMOVED lines=8> */
.L_x_256:
        /* <DEDUP_REMOVED lines=8> */
.L_x_257:
        /* <DEDUP_REMOVED lines=8> */
.L_x_258:
        /* <DEDUP_REMOVED lines=8> */
.L_x_259:
        /* <DEDUP_REMOVED lines=8> */
.L_x_260:
        /* <DEDUP_REMOVED lines=8> */
.L_x_261:
        /* <DEDUP_REMOVED lines=8> */
.L_x_262:
        /* <DEDUP_REMOVED lines=8> */
.L_x_263:
        /* <DEDUP_REMOVED lines=8> */
.L_x_264:
        /* <DEDUP_REMOVED lines=8> */
.L_x_265:
        /* <DEDUP_REMOVED lines=8> */
.L_x_266:
        /* <DEDUP_REMOVED lines=8> */
.L_x_267:
        /* <DEDUP_REMOVED lines=8> */
.L_x_268:
        /* <DEDUP_REMOVED lines=8> */
.L_x_269:
        /* <DEDUP_REMOVED lines=8> */
.L_x_270:
        /* <DEDUP_REMOVED lines=8> */
.L_x_271:
        /* <DEDUP_REMOVED lines=8> */
.L_x_272:
        /* <DEDUP_REMOVED lines=8> */
.L_x_273:
        /* <DEDUP_REMOVED lines=8> */
.L_x_274:
        /* <DEDUP_REMOVED lines=8> */
.L_x_275:
[----:B------:R-:W-:Y:S02]  /*11a50*/  HFMA2 R13, -RZ, RZ, 0, 1.1920928955078125e-07 ;  /* 0x00000002ff0d7431 */ /* 0x000fe400000001ff */
[----:B------:R-:W-:-:S05]  /*11a60*/  HADD2.F32 R44, -RZ, R44.H0_H0 ;  /* 0x2000002cff2c7230 */ /* 0x000fca0000004100 */
[----:B------:R-:W-:Y:S01]  /*11a70*/  FFMA R44, R49, R44, R47 ;  /* 0x0000002c312c7223 */ /* 0x000fe2000000002f */
[----:B------:R-:W-:-:S07]  /*11a80*/  MOV R47, R46 ;  /* 0x0000002e002f7202 */ /* 0x000fce0000000f00 */
[----:B------:R-:W-:Y:S05]  /*11a90*/  WARPSYNC.COLLECTIVE R45, `(.L_x_276) ;  /* 0x000000002d087348 */ /* 0x000fea0003c00000 */
[----:B------:R0:W1:Y:S02]  /*11aa0*/  SHFL.IDX P0, R46, R14, R13, R12 ;  /* 0x0000000d0e2e7389 */ /* 0x000064000000000c */
[----:B01----:R-:W-:Y:S05]  /*11ab0*/  ENDCOLLECTIVE ;  /* 0x000000000000791b */ /* 0x003fea0003800000 */
.L_x_276:
[----:B------:R-:W-:Y:S02]  /*11ac0*/  FFMA R10, R17, R44, R10 ;  /* 0x0000002c110a7223 */ /* 0x000fe4000000000a */
[----:B------:R0:W1:Y:S01]  /*11ad0*/  LDS.U16 R44, [R15+0x430] ;  /* 0x000430000f2c7984 */ /* 0x0000620000000400 */
[----:B------:R-:W-:Y:S01]  /*11ae0*/  HFMA2 R13, -RZ, RZ, 0, 1.78813934326171875e-07 ;  /* 0x00000003ff0d7431 */ /* 0x000fe200000001ff */
[----:B------:R-:W-:-:S07]  /*11af0*/  MOV R49, R46 ;  /* 0x0000002e00317202 */ /* 0x000fce0000000f00 */
[----:B01----:R-:W-:Y:S05]  /*11b00*/  WARPSYNC.COLLECTIVE R45, `(.L_x_277) ;  /* 0x000000002d087348 */ /* 0x003fea0003c00000 */
[----:B------:R2:W3:Y:S02]  /*11b10*/  SHFL.IDX P0, R46, R14, R13, R12 ;  /* 0x0000000d0e2e7389 */ /* 0x0004e4000000000c */
[----:B0123--:R-:W-:Y:S05]  /*11b20*/  ENDCOLLECTIVE ;  /* 0x000000000000791b */ /* 0x00ffea0003800000 */
.L_x_277:
        /* <DEDUP_REMOVED lines=14> */
.L_x_278:
        /* <DEDUP_REMOVED lines=8> */
.L_x_279:
        /* <DEDUP_REMOVED lines=8> */
.L_x_280:
        /* <DEDUP_REMOVED lines=8> */
.L_x_281:
        /* <DEDUP_REMOVED lines=8> */
.L_x_282:
        /* <DEDUP_REMOVED lines=8> */
.L_x_283:
        /* <DEDUP_REMOVED lines=8> */
.L_x_284:
        /* <DEDUP_REMOVED lines=8> */
.L_x_285:
        /* <DEDUP_REMOVED lines=8> */
.L_x_286:
        /* <DEDUP_REMOVED lines=8> */
.L_x_287:
        /* <DEDUP_REMOVED lines=8> */
.L_x_288:
        /* <DEDUP_REMOVED lines=8> */
.L_x_289:
        /* <DEDUP_REMOVED lines=8> */
.L_x_290:
        /* <DEDUP_REMOVED lines=8> */
.L_x_291:
        /* <DEDUP_REMOVED lines=8> */
.L_x_292:
        /* <DEDUP_REMOVED lines=8> */
.L_x_293:
        /* <DEDUP_REMOVED lines=8> */
.L_x_294:
        /* <DEDUP_REMOVED lines=8> */
.L_x_295:
        /* <DEDUP_REMOVED lines=8> */
.L_x_296:
        /* <DEDUP_REMOVED lines=8> */
.L_x_297:
        /* <DEDUP_REMOVED lines=8> */
.L_x_298:
        /* <DEDUP_REMOVED lines=8> */
.L_x_299:
        /* <DEDUP_REMOVED lines=8> */
.L_x_300:
        /* <DEDUP_REMOVED lines=8> */
.L_x_301:
        /* <DEDUP_REMOVED lines=8> */
.L_x_302:
        /* <DEDUP_REMOVED lines=8> */
.L_x_303:
        /* <DEDUP_REMOVED lines=8> */
.L_x_304:
        /* <DEDUP_REMOVED lines=8> */
.L_x_305:
[----:B------:R-:W-:Y:S02]  /*12990*/  HFMA2 R13, -RZ, RZ, 0, 5.9604644775390625e-08 ;  /* 0x00000001ff0d7431 */ /* 0x000fe400000001ff */
[----:B------:R-:W-:-:S05]  /*129a0*/  HADD2.F32 R44, -RZ, R44.H0_H0 ;  /* 0x2000002cff2c7230 */ /* 0x000fca0000004100 */
[----:B------:R-:W-:Y:S01]  /*129b0*/  FFMA R47, R49, R44, R47 ;  /* 0x0000002c312f7223 */ /* 0x000fe2000000002f */
[----:B------:R-:W-:Y:S01]  /*129c0*/  MOV R49, R46 ;  /* 0x0000002e00317202 */ /* 0x000fe20000000f00 */
[----:B------:R-:W0:Y:S01]  /*129d0*/  LDS.U16 R44, [R15+0x7f0] ;  /* 0x0007f0000f2c7984 */ /* 0x000e220000000400 */
[----:B------:R-:W-:Y:S01]  /*129e0*/  FMUL R46, R11, R18 ;  /* 0x000000120b2e7220 */ /* 0x000fe20000400000 */
[----:B0-----:R-:W-:-:S05]  /*129f0*/  HADD2.F32 R44, -RZ, R44.H0_H0 ;  /* 0x2000002cff2c7230 */ /* 0x001fca0000004100 */
[----:B------:R-:W-:-:S04]  /*12a00*/  FFMA R44, R49, R44, R47 ;  /* 0x0000002c312c7223 */ /* 0x000fc8000000002f */
[----:B------:R-:W-:Y:S02]  /*12a10*/  FFMA R11, R17, R44, R46 ;  /* 0x0000002c110b7223 */ /* 0x000fe4000000002e */
[----:B------:R0:W1:Y:S05]  /*12a20*/  LDS.U16 R44, [R15+0x432] ;  /* 0x000432000f2c7984 */ /* 0x00006a0000000400 */
[----:B01----:R-:W-:Y:S05]  /*12a30*/  WARPSYNC.COLLECTIVE R45, `(.L_x_306) ;  /* 0x000000002d087348 */ /* 0x003fea0003c00000 */
[----:B------:R2:W3:Y:S02]  /*12a40*/  SHFL.IDX P0, R46, R14, R13, R12 ;  /* 0x0000000d0e2e7389 */ /* 0x0004e4000000000c */
[----:B0123--:R-:W-:Y:S05]  /*12a50*/  ENDCOLLECTIVE ;  /* 0x000000000000791b */ /* 0x00ffea0003800000 */
.L_x_306:
[----:B------:R-:W-:Y:S01]  /*12a60*/  HFMA2 R13, -RZ, RZ, 0, 1.1920928955078125e-07 ;  /* 0x00000002ff0d7431 */ /* 0x000fe200000001ff */
[----:B------:R-:W-:-:S07]  /*12a70*/  MOV R47, R46 ;  /* 0x0000002e002f7202 */ /* 0x000fce0000000f00 */
[----:B------:R-:W-:Y:S05]  /*12a80*/  WARPSYNC.COLLECTIVE R45, `(.L_x_307) ;  /* 0x000000002d087348 */ /* 0x000fea0003c00000 */
[----:B------:R0:W1:Y:S02]  /*12a90*/  SHFL.IDX P0, R46, R14, R13, R12 ;  /* 0x0000000d0e2e7389 */ /* 0x000064000000000c */
[----:B01----:R-:W-:Y:S05]  /*12aa0*/  ENDCOLLECTIVE ;  /* 0x000000000000791b */ /* 0x003fea0003800000 */
.L_x_307:
        /* <DEDUP_REMOVED lines=8> */
.L_x_308:
[----:B------:R-:W-:Y:S02]  /*12b30*/  HFMA2 R13, -RZ, RZ, 0, 2.384185791015625e-07 ;  /* 0x00000004ff0d7431 */ /* 0x000fe400000001ff */
[----:B------:R-:W-:-:S05]  /*12b40*/  HADD2.F32 R47, -RZ, R47.H0_H0 ;  /* 0x2000002fff2f7230 */ /* 0x000fca0000004100 */
        /* <DEDUP_REMOVED lines=9> */
.L_x_309:
        /* <DEDUP_REMOVED lines=8> */
.L_x_310:
        /* <DEDUP_REMOVED lines=8> */
.L_x_311:
        /* <DEDUP_REMOVED lines=8> */
.L_x_312:
        /* <DEDUP_REMOVED lines=8> */
.L_x_313:
        /* <DEDUP_REMOVED lines=8> */
.L_x_314:
        /* <DEDUP_REMOVED lines=8> */
.L_x_315:
        /* <DEDUP_REMOVED lines=8> */
.L_x_316:
        /* <DEDUP_REMOVED lines=8> */
.L_x_317:
        /* <DEDUP_REMOVED lines=8> */
.L_x_318:
        /* <DEDUP_REMOVED lines=8> */
.L_x_319:
        /* <DEDUP_REMOVED lines=8> */
.L_x_320:
        /* <DEDUP_REMOVED lines=8> */
.L_x_321:
        /* <DEDUP_REMOVED lines=8> */
.L_x_322:
        /* <DEDUP_REMOVED lines=8> */
.L_x_323:
        /* <DEDUP_REMOVED lines=8> */
.L_x_324:
        /* <DEDUP_REMOVED lines=8> */
.L_x_325:
        /* <DEDUP_REMOVED lines=8> */
.L_x_326:
        /* <DEDUP_REMOVED lines=8> */
.L_x_327:
        /* <DEDUP_REMOVED lines=8> */
.L_x_328:
        /* <DEDUP_REMOVED lines=8> */
.L_x_329:
        /* <DEDUP_REMOVED lines=8> */
.L_x_330:
        /* <DEDUP_REMOVED lines=8> */
.L_x_331:
        /* <DEDUP_REMOVED lines=8> */
.L_x_332:
        /* <DEDUP_REMOVED lines=8> */
.L_x_333:
        /* <DEDUP_REMOVED lines=8> */
.L_x_334:
        /* <DEDUP_REMOVED lines=8> */
.L_x_335:
        /* <DEDUP_REMOVED lines=8> */
.L_x_336:
        /* <DEDUP_REMOVED lines=8> */
.L_x_337:
[----:B------:R-:W-:Y:S02]  /*139e0*/  HFMA2 R13, -RZ, RZ, 0, 1.1920928955078125e-07 ;  /* 0x00000002ff0d7431 */ /* 0x000fe400000001ff */
[----:B------:R-:W-:-:S05]  /*139f0*/  HADD2.F32 R44, -RZ, R44.H0_H0 ;  /* 0x2000002cff2c7230 */ /* 0x000fca0000004100 */
[----:B------:R-:W-:Y:S01]  /*13a00*/  FFMA R44, R52, R44, R47 ;  /* 0x0000002c342c7223 */ /* 0x000fe2000000002f */
[----:B------:R-:W-:-:S07]  /*13a10*/  MOV R47, R46 ;  /* 0x0000002e002f7202 */ /* 0x000fce0000000f00 */
[----:B------:R-:W-:Y:S05]  /*13a20*/  WARPSYNC.COLLECTIVE R45, `(.L_x_338) ;  /* 0x000000002d087348 */ /* 0x000fea0003c00000 */
[----:B------:R0:W1:Y:S02]  /*13a30*/  SHFL.IDX P0, R46, R14, R13, R12 ;  /* 0x0000000d0e2e7389 */ /* 0x000064000000000c */
[----:B01----:R-:W-:Y:S05]  /*13a40*/  ENDCOLLECTIVE ;  /* 0x000000000000791b */ /* 0x003fea0003800000 */
.L_x_338:
[----:B------:R-:W-:Y:S02]  /*13a50*/  FFMA R20, R17, R44, R20 ;  /* 0x0000002c11147223 */ /* 0x000fe40000000014 */
[----:B------:R-:W0:Y:S01]  /*13a60*/  LDS.U16 R44, [R15+0x434] ;  /* 0x000434000f2c7984 */ /* 0x000e220000000400 */
[----:B------:R-:W-:Y:S02]  /*13a70*/  HFMA2 R13, -RZ, RZ, 0, 1.78813934326171875e-07 ;  /* 0x00000003ff0d7431 */ /* 0x000fe400000001ff */
[----:B0-----:R-:W-:-:S05]  /*13a80*/  HADD2.F32 R44, -RZ, R44.H0_H0 ;  /* 0x2000002cff2c7230 */ /* 0x001fca0000004100 */
[----:B------:R-:W-:Y:S02]  /*13a90*/  FMUL R44, R47, R44 ;  /* 0x0000002c2f2c7220 */ /* 0x000fe40000400000 */
        /* <DEDUP_REMOVED lines=8> */
.L_x_339:
[----:B------:R-:W-:Y:S02]  /*13b20*/  HFMA2 R13, -RZ, RZ, 0, 2.384185791015625e-07 ;  /* 0x00000004ff0d7431 */ /* 0x000fe400000001ff */
[----:B------:R-:W-:-:S05]  /*13b30*/  HADD2.F32 R44, -RZ, R44.H0_H0 ;  /* 0x2000002cff2c7230 */ /* 0x000fca0000004100 */
[----:B------:R-:W-:Y:S01]  /*13b40*/  FFMA R52, R47, R44, R52 ;  /* 0x0000002c2f347223 */ /* 0x000fe20000000034 */
[----:B------:R-:W-:Y:S01]  /*13b50*/  MOV R47, R46 ;  /* 0x0000002e002f7202 */ /* 0x000fe20000000f00 */
[----:B------:R0:W1:Y:S06]  /*13b60*/  LDS.U16 R44, [R15+0x474] ;  /* 0x000474000f2c7984 */ /* 0x00006c0000000400 */
[----:B01----:R-:W-:Y:S05]  /*13b70*/  WARPSYNC.COLLECTIVE R45, `(.L_x_340) ;  /* 0x000000002d087348 */ /* 0x003fea0003c00000 */
[----:B------:R2:W3:Y:S02]  /*13b80*/  SHFL.IDX P0, R46, R14, R13, R12 ;  /* 0x0000000d0e2e7389 */ /* 0x0004e4000000000c */
[----:B0123--:R-:W-:Y:S05]  /*13b90*/  ENDCOLLECTIVE ;  /* 0x000000000000791b */ /* 0x00ffea0003800000 */
.L_x_340:
        /* <DEDUP_REMOVED lines=8> */
.L_x_341:
        /* <DEDUP_REMOVED lines=8> */
.L_x_342:
        /* <DEDUP_REMOVED lines=8> */
.L_x_343:
        /* <DEDUP_REMOVED lines=8> */
.L_x_344:
        /* <DEDUP_REMOVED lines=8> */
.L_x_345:
        /* <DEDUP_REMOVED lines=8> */
.L_x_346:
        /* <DEDUP_REMOVED lines=8> */
.L_x_347:
        /* <DEDUP_REMOVED lines=8> */
.L_x_348:
        /* <DEDUP_REMOVED lines=8> */
.L_x_349:
        /* <DEDUP_REMOVED lines=8> */
.L_x_350:
        /* <DEDUP_REMOVED lines=8> */
.L_x_351:
        /* <DEDUP_REMOVED lines=8> */
.L_x_352:
        /* <DEDUP_REMOVED lines=8> */
.L_x_353:
        /* <DEDUP_REMOVED lines=8> */
.L_x_354:
        /* <DEDUP_REMOVED lines=8> */
.L_x_355:
        /* <DEDUP_REMOVED lines=8> */
.L_x_356:
        /* <DEDUP_REMOVED lines=8> */
.L_x_357:
        /* <DEDUP_REMOVED lines=8> */
.L_x_358:
        /* <DEDUP_REMOVED lines=8> */
.L_x_359:
        /* <DEDUP_REMOVED lines=8> */
.L_x_360:
        /* <DEDUP_REMOVED lines=8> */
.L_x_361:
        /* <DEDUP_REMOVED lines=8> */
.L_x_362:
        /* <DEDUP_REMOVED lines=8> */
.L_x_363:
        /* <DEDUP_REMOVED lines=8> */
.L_x_364:
        /* <DEDUP_REMOVED lines=8> */
.L_x_365:
        /* <DEDUP_REMOVED lines=8> */
.L_x_366:
        /* <DEDUP_REMOVED lines=8> */
.L_x_367:
        /* <DEDUP_REMOVED lines=13> */
.L_x_368:
[----:B------:R-:W-:Y:S01]  /*149f0*/  HFMA2 R13, -RZ, RZ, 0, 1.1920928955078125e-07 ;  /* 0x00000002ff0d7431 */ /* 0x000fe200000001ff */
[----:B------:R-:W-:-:S07]  /*14a00*/  MOV R47, R46 ;  /* 0x0000002e002f7202 */ /* 0x000fce0000000f00 */
[----:B------:R-:W-:Y:S05]  /*14a10*/  WARPSYNC.COLLECTIVE R45, `(.L_x_369) ;  /* 0x000000002d087348 */ /* 0x000fea0003c00000 */
[----:B------:R0:W1:Y:S02]  /*14a20*/  SHFL.IDX P0, R46, R14, R13, R12 ;  /* 0x0000000d0e2e7389 */ /* 0x000064000000000c */
[----:B01----:R-:W-:Y:S05]  /*14a30*/  ENDCOLLECTIVE ;  /* 0x000000000000791b */ /* 0x003fea0003800000 */
.L_x_369:
[----:B------:R-:W-:Y:S02]  /*14a40*/  HADD2.F32 R44, -RZ, R44.H0_H0 ;  /* 0x2000002cff2c7230 */ /* 0x000fe40000004100 */
[----:B------:R-:W-:-:S03]  /*14a50*/  HFMA2 R13, -RZ, RZ, 0, 1.78813934326171875e-07 ;  /* 0x00000003ff0d7431 */ /* 0x000fc600000001ff */
        /* <DEDUP_REMOVED lines=9> */
.L_x_370:
        /* <DEDUP_REMOVED lines=8> */
.L_x_371:
        /* <DEDUP_REMOVED lines=8> */
.L_x_372:
        /* <DEDUP_REMOVED lines=8> */
.L_x_373:
        /* <DEDUP_REMOVED lines=8> */
.L_x_374:
        /* <DEDUP_REMOVED lines=8> */
.L_x_375:
        /* <DEDUP_REMOVED lines=8> */
.L_x_376:
        /* <DEDUP_REMOVED lines=8> */
.L_x_377:
        /* <DEDUP_REMOVED lines=8> */
.L_x_378:
        /* <DEDUP_REMOVED lines=8> */
.L_x_379:
        /* <DEDUP_REMOVED lines=8> */
.L_x_380:
        /* <DEDUP_REMOVED lines=8> */
.L_x_381:
        /* <DEDUP_REMOVED lines=8> */
.L_x_382:
        /* <DEDUP_REMOVED lines=8> */
.L_x_383:
        /* <DEDUP_REMOVED lines=8> */
.L_x_384:
        /* <DEDUP_REMOVED lines=8> */
.L_x_385:
        /* <DEDUP_REMOVED lines=8> */
.L_x_386:
        /* <DEDUP_REMOVED lines=8> */
.L_x_387:
        /* <DEDUP_REMOVED lines=8> */
.L_x_388:
        /* <DEDUP_REMOVED lines=8> */
.L_x_389:
        /* <DEDUP_REMOVED lines=8> */
.L_x_390:
        /* <DEDUP_REMOVED lines=8> */
.L_x_391:
        /* <DEDUP_REMOVED lines=8> */
.L_x_392:
        /* <DEDUP_REMOVED lines=8> */
.L_x_393:
        /* <DEDUP_REMOVED lines=8> */
.L_x_394:
        /* <DEDUP_REMOVED lines=8> */
.L_x_395:
        /* <DEDUP_REMOVED lines=8> */
.L_x_396:
        /* <DEDUP_REMOVED lines=8> */
.L_x_397:
        /* <DEDUP_REMOVED lines=8> */
.L_x_398:
        /* <DEDUP_REMOVED lines=8> */
.L_x_399:
[----:B------:R-:W-:Y:S01]  /*15970*/  MOV R13, 0x2 ;  /* 0x00000002000d7802 */ /* 0x000fe20000000f00 */
[----:B------:R-:W-:-:S05]  /*15980*/  HADD2.F32 R44, -RZ, R44.H0_H0 ;  /* 0x2000002cff2c7230 */ /* 0x000fca0000004100 */
[----:B------:R-:W-:-:S04]  /*15990*/  FFMA R44, R47, R44, R50 ;  /* 0x0000002c2f2c7223 */ /* 0x000fc80000000032 */
[----:B------:R-:W-:Y:S02]  /*159a0*/  FFMA R22, R17, R44, R22 ;  /* 0x0000002c11167223 */ /* 0x000fe40000000016 */
[----:B------:R-:W0:Y:S02]  /*159b0*/  LDS.U16 R44, [R15+0x438] ;  /* 0x000438000f2c7984 */ /* 0x000e240000000400 */
[----:B0-----:R-:W-:Y:S02]  /*159c0*/  HADD2.F32 R47, -RZ, R44.H0_H0 ;  /* 0x2000002cff2f7230 */ /* 0x001fe40000004100 */
[----:B------:R-:W0:Y:S03]  /*159d0*/  LDS.U16 R44, [R15+0x458] ;  /* 0x000458000f2c7984 */ /* 0x000e260000000400 */
[----:B------:R-:W-:Y:S02]  /*159e0*/  FMUL R46, R46, R47 ;  /* 0x0000002f2e2e7220 */ /* 0x000fe40000400000 */
[----:B------:R-:W1:Y:S01]  /*159f0*/  LDS.U16 R47, [R15+0x418] ;  /* 0x000418000f2f7984 */ /* 0x000e620000000400 */
[----:B0-----:R-:W-:-:S02]  /*15a00*/  HADD2.F32 R44, -RZ, R44.H0_H0 ;  /* 0x2000002cff2c7230 */ /* 0x001fc40000004100 */
[----:B-1----:R-:W-:-:S05]  /*15a10*/  HADD2.F32 R47, -RZ, R47.H0_H0 ;  /* 0x2000002fff2f7230 */ /* 0x002fca0000004100 */
[----:B------:R-:W-:-:S07]  /*15a20*/  FFMA R48, R47, R14, R46 ;  /* 0x0000000e2f307223 */ /* 0x000fce000000002e */
[----:B------:R-:W-:Y:S05]  /*15a30*/  WARPSYNC.COLLECTIVE R45, `(.L_x_400) ;  /* 0x000000002d087348 */ /* 0x000fea0003c00000 */
[----:B------:R0:W1:Y:S02]  /*15a40*/  SHFL.IDX P0, R46, R14, R13, R12 ;  /* 0x0000000d0e2e7389 */ /* 0x000064000000000c */
[----:B01----:R-:W-:Y:S05]  /*15a50*/  ENDCOLLECTIVE ;  /* 0x000000000000791b */ /* 0x003fea0003800000 */
.L_x_400:
[----:B------:R-:W-:Y:S01]  /*15a60*/  HFMA2 R13, -RZ, RZ, 0, 1.78813934326171875e-07 ;  /* 0x00000003ff0d7431 */ /* 0x000fe200000001ff */
[----:B------:R-:W-:-:S07]  /*15a70*/  MOV R47, R46 ;  /* 0x0000002e002f7202 */ /* 0x000fce0000000f00 */
[----:B------:R-:W-:Y:S05]  /*15a80*/  WARPSYNC.COLLECTIVE R45, `(.L_x_401) ;  /* 0x000000002d087348 */ /* 0x000fea0003c00000 */
[----:B------:R0:W1:Y:S02]  /*15a90*/  SHFL.IDX P0, R46, R14, R13, R12 ;  /* 0x0000000d0e2e7389 */ /* 0x000064000000000c */
[----:B01----:R-:W-:Y:S05]  /*15aa0*/  ENDCOLLECTIVE ;  /* 0x000000000000791b */ /* 0x003fea0003800000 */
.L_x_401:
[----:B------:R-:W-:Y:S02]  /*15ab0*/  FFMA R48, R47, R44, R48 ;  /* 0x0000002c2f307223 */ /* 0x000fe40000000030 */
[----:B------:R0:W1:Y:S01]  /*15ac0*/  LDS.U16 R44, [R15+0x478] ;  /* 0x000478000f2c7984 */ /* 0x0000620000000400 */
[----:B------:R-:W-:Y:S01]  /*15ad0*/  HFMA2 R13, -RZ, RZ, 0, 2.384185791015625e-07 ;  /* 0x00000004ff0d7431 */ /* 0x000fe200000001ff */
[----:B------:R-:W-:-:S07]  /*15ae0*/  MOV R47, R46 ;  /* 0x0000002e002f7202 */ /* 0x000fce0000000f00 */
[----:B01----:R-:W-:Y:S05]  /*15af0*/  WARPSYNC.COLLECTIVE R45, `(.L_x_402) ;  /* 0x000000002d087348 */ /* 0x003fea0003c00000 */
[----:B------:R2:W3:Y:S02]  /*15b00*/  SHFL.IDX P0, R46, R14, R13, R12 ;  /* 0x0000000d0e2e7389 */ /* 0x0004e4000000000c */
[----:B0123--:R-:W-:Y:S05]  /*15b10*/  ENDCOLLECTIVE ;  /* 0x000000000000791b */ /* 0x00ffea0003800000 */
.L_x_402:
        /* <DEDUP_REMOVED lines=8> */
.L_x_403:
        /* <DEDUP_REMOVED lines=8> */
.L_x_404:
        /* <DEDUP_REMOVED lines=8> */
.L_x_405:
        /* <DEDUP_REMOVED lines=8> */
.L_x_406:
        /* <DEDUP_REMOVED lines=8> */
.L_x_407:
        /* <DEDUP_REMOVED lines=8> */
.L_x_408:
        /* <DEDUP_REMOVED lines=8> */
.L_x_409:
        /* <DEDUP_REMOVED lines=8> */
.L_x_410:
        /* <DEDUP_REMOVED lines=8> */
.L_x_411:
        /* <DEDUP_REMOVED lines=8> */
.L_x_412:
        /* <DEDUP_REMOVED lines=8> */
.L_x_413:
        /* <DEDUP_REMOVED lines=8> */
.L_x_414:
        /* <DEDUP_REMOVED lines=8> */
.L_x_415:
        /* <DEDUP_REMOVED lines=8> */
.L_x_416:
        /* <DEDUP_REMOVED lines=8> */
.L_x_417:
        /* <DEDUP_REMOVED lines=8> */
.L_x_418:
        /* <DEDUP_REMOVED lines=8> */
.L_x_419:
        /* <DEDUP_REMOVED lines=8> */
.L_x_420:
        /* <DEDUP_REMOVED lines=8> */
.L_x_421:
        /* <DEDUP_REMOVED lines=8> */
.L_x_422:
        /* <DEDUP_REMOVED lines=8> */
.L_x_423:
        /* <DEDUP_REMOVED lines=8> */
.L_x_424:
        /* <DEDUP_REMOVED lines=8> */
.L_x_425:
        /* <DEDUP_REMOVED lines=8> */
.L_x_426:
        /* <DEDUP_REMOVED lines=8> */
.L_x_427:
        /* <DEDUP_REMOVED lines=8> */
.L_x_428:
        /* <DEDUP_REMOVED lines=8> */
.L_x_429:
[----:B------:R-:W-:Y:S02]  /*168a0*/  HFMA2 R13, -RZ, RZ, 0, 5.9604644775390625e-08 ;  /* 0x00000001ff0d7431 */ /* 0x000fe400000001ff */
[----:B------:R-:W-:-:S05]  /*168b0*/  HADD2.F32 R44, -RZ, R44.H0_H0 ;  /* 0x2000002cff2c7230 */ /* 0x000fca0000004100 */
        /* <DEDUP_REMOVED lines=12> */
.L_x_430:
[----:B------:R-:W-:Y:S01]  /*16980*/  MOV R13, 0x2 ;  /* 0x00000002000d7802 */ /* 0x000fe20000000f00 */
[----:B------:R-:W-:Y:S02]  /*16990*/  HADD2.F32 R48, -RZ, R48.H0_H0 ;  /* 0x20000030ff307230 */ /* 0x000fe40000004100 */
[----:B------:R-:W-:-:S05]  /*169a0*/  HADD2.F32 R47, -RZ, R44.H0_H0 ;  /* 0x2000002cff2f7230 */ /* 0x000fca0000004100 */
[----:B------:R-:W-:Y:S02]  /*169b0*/  FMUL R44, R46, R47 ;  /* 0x0000002f2e2c7220 */ /* 0x000fe40000400000 */
[----:B------:R0:W1:Y:S05]  /*169c0*/  LDS.U16 R47, [R15+0x41a] ;  /* 0x00041a000f2f7984 */ /* 0x00006a0000000400 */
[----:B01----:R-:W-:Y:S05]  /*169d0*/  WARPSYNC.COLLECTIVE R45, `(.L_x_431) ;  /* 0x000000002d087348 */ /* 0x003fea0003c00000 */
[----:B------:R2:W3:Y:S02]  /*169e0*/  SHFL.IDX P0, R46, R14, R13, R12 ;  /* 0x0000000d0e2e7389 */ /* 0x0004e4000000000c */
[----:B0123--:R-:W-:Y:S05]  /*169f0*/  ENDCOLLECTIVE ;  /* 0x000000000000791b */ /* 0x00ffea0003800000 */
.L_x_431:
[----:B------:R-:W-:Y:S02]  /*16a00*/  HFMA2 R13, -RZ, RZ, 0, 1.78813934326171875e-07 ;  /* 0x00000003ff0d7431 */ /* 0x000fe400000001ff */
[----:B------:R-:W-:-:S05]  /*16a10*/  HADD2.F32 R47, -RZ, R47.H0_H0 ;  /* 0x2000002fff2f7230 */ /* 0x000fca0000004100 */
[----:B------:R-:W-:Y:S01]  /*16a20*/  FFMA R44, R47, R14, R44 ;  /* 0x0000000e2f2c7223 */ /* 0x000fe2000000002c */
[----:B------:R-:W-:-:S07]  /*16a30*/  MOV R47, R46 ;  /* 0x0000002e002f7202 */ /* 0x000fce0000000f00 */
[----:B------:R-:W-:Y:S05]  /*16a40*/  WARPSYNC.COLLECTIVE R45, `(.L_x_432) ;  /* 0x000000002d087348 */ /* 0x000fea0003c00000 */
[----:B------:R0:W1:Y:S02]  /*16a50*/  SHFL.IDX P0, R46, R14, R13, R12 ;  /* 0x0000000d0e2e7389 */ /* 0x000064000000000c */
[----:B01----:R-:W-:Y:S05]  /*16a60*/  ENDCOLLECTIVE ;  /* 0x000000000000791b */ /* 0x003fea0003800000 */
.L_x_432:
[----:B------:R-:W-:Y:S02]  /*16a70*/  FFMA R44, R47, R48, R44 ;  /* 0x000000302f2c7223 */ /* 0x000fe4000000002c */
[----:B------:R0:W1:Y:S01]  /*16a80*/  LDS.U16 R48, [R15+0x47a] ;  /* 0x00047a000f307984 */ /* 0x0000620000000400 */
[----:B------:R-:W-:Y:S01]  /*16a90*/  HFMA2 R13, -RZ, RZ, 0, 2.384185791015625e-07 ;  /* 0x00000004ff0d7431 */ /* 0x000fe200000001ff */
[----:B------:R-:W-:-:S07]  /*16aa0*/  MOV R47, R46 ;  /* 0x0000002e002f7202 */ /* 0x000fce0000000f00 */
[----:B01----:R-:W-:Y:S05]  /*16ab0*/  WARPSYNC.COLLECTIVE R45, `(.L_x_433) ;  /* 0x000000002d087348 */ /* 0x003fea0003c00000 */
[----:B------:R2:W3:Y:S02]  /*16ac0*/  SHFL.IDX P0, R46, R14, R13, R12 ;  /* 0x0000000d0e2e7389 */ /* 0x0004e4000000000c */
[----:B0123--:R-:W-:Y:S05]  /*16ad0*/  ENDCOLLECTIVE ;  /* 0x000000000000791b */ /* 0x00ffea0003800000 */
.L_x_433:
        /* <DEDUP_REMOVED lines=8> */
.L_x_434:
        /* <DEDUP_REMOVED lines=8> */
.L_x_435:
        /* <DEDUP_REMOVED lines=8> */
.L_x_436:
        /* <DEDUP_REMOVED lines=8> */
.L_x_437:
        /* <DEDUP_REMOVED lines=8> */
.L_x_438:
        /* <DEDUP_REMOVED lines=8> */
.L_x_439:
        /* <DEDUP_REMOVED lines=8> */
.L_x_440:
        /* <DEDUP_REMOVED lines=8> */
.L_x_441:
        /* <DEDUP_REMOVED lines=8> */
.L_x_442:
        /* <DEDUP_REMOVED lines=8> */
.L_x_443:
        /* <DEDUP_REMOVED lines=8> */
.L_x_444:
        /* <DEDUP_REMOVED lines=8> */
.L_x_445:
        /* <DEDUP_REMOVED lines=8> */
.L_x_446:
        /* <DEDUP_REMOVED lines=8> */
.L_x_447:
        /* <DEDUP_REMOVED lines=8> */
.L_x_448:
        /* <DEDUP_REMOVED lines=8> */
.L_x_449:
        /* <DEDUP_REMOVED lines=8> */
.L_x_450:
        /* <DEDUP_REMOVED lines=8> */
.L_x_451:
        /* <DEDUP_REMOVED lines=8> */
.L_x_452:
        /* <DEDUP_REMOVED lines=8> */
.L_x_453:
        /* <DEDUP_REMOVED lines=8> */
.L_x_454:
        /* <DEDUP_REMOVED lines=8> */
.L_x_455:
        /* <DEDUP_REMOVED lines=8> */
.L_x_456:
        /* <DEDUP_REMOVED lines=8> */
.L_x_457:
        /* <DEDUP_REMOVED lines=8> */
.L_x_458:
        /* <DEDUP_REMOVED lines=8> */
.L_x_459:
        /* <DEDUP_REMOVED lines=8> */
.L_x_460:
        /* <DEDUP_REMOVED lines=8> */
.L_x_461:
[----:B------:R-:W-:Y:S02]  /*178e0*/  HFMA2 R13, -RZ, RZ, 0, 1.1920928955078125e-07 ;  /* 0x00000002ff0d7431 */ /* 0x000fe400000001ff */
[----:B------:R-:W-:-:S05]  /*178f0*/  HADD2.F32 R48, -RZ, R48.H0_H0 ;  /* 0x20000030ff307230 */ /* 0x000fca0000004100 */
[----:B------:R-:W-:Y:S01]  /*17900*/  FFMA R48, R47, R48, R44 ;  /* 0x000000302f307223 */ /* 0x000fe2000000002c */
[----:B------:R-:W-:Y:S01]  /*17910*/  MOV R44, R46 ;  /* 0x0000002e002c7202 */ /* 0x000fe20000000f00 */
[----:B------:R0:W1:Y:S02]  /*17920*/  LDS.U16 R47, [R15+0x43c] ;  /* 0x00043c000f2f7984 */ /* 0x0000640000000400 */
[----:B------:R-:W-:Y:S02]  /*17930*/  FFMA R24, R17, R48, R24 ;  /* 0x0000003011187223 */ /* 0x000fe40000000018 */
[----:B------:R0:W2:Y:S05]  /*17940*/  LDS.U16 R48, [R15+0x45c] ;  /* 0x00045c000f307984 */ /* 0x0000aa0000000400 */
[----:B012---:R-:W-:Y:S05]  /*17950*/  WARPSYNC.COLLECTIVE R45, `(.L_x_462) ;  /* 0x000000002d087348 */ /* 0x007fea0003c00000 */
[----:B------:R3:W4:Y:S02]  /*17960*/  SHFL.IDX P0, R46, R14, R13, R12 ;  /* 0x0000000d0e2e7389 */ /* 0x000724000000000c */
[----:B01234-:R-:W-:Y:S05]  /*17970*/  ENDCOLLECTIVE ;  /* 0x000000000000791b */ /* 0x01ffea0003800000 */
.L_x_462:
[----:B------:R-:W-:Y:S02]  /*17980*/  HFMA2 R13, -RZ, RZ, 0, 1.78813934326171875e-07 ;  /* 0x00000003ff0d7431 */ /* 0x000fe400000001ff */
[----:B------:R-:W-:Y:S02]  /*17990*/  HADD2.F32 R47, -RZ, R47.H0_H0 ;  /* 0x2000002fff2f7230 */ /* 0x000fe40000004100 */
[----:B------:R-:W-:-:S03]  /*179a0*/  HADD2.F32 R48, -RZ, R48.H0_H0 ;  /* 0x20000030ff307230 */ /* 0x000fc60000004100 */
[----:B------:R-:W-:Y:S02]  /*179b0*/  FMUL R44, R44, R47 ;  /* 0x0000002f2c2c7220 */ /* 0x000fe40000400000 */
[----:B------:R-:W0:Y:S02]  /*179c0*/  LDS.U16 R47, [R15+0x41c] ;  /* 0x00041c000f2f7984 */ /* 0x000e240000000400 */
[----:B0-----:R-:W-:-:S05]  /*179d0*/  HADD2.F32 R47, -RZ, R47.H0_H0 ;  /* 0x2000002fff2f7230 */ /* 0x001fca0000004100 */
[----:B------:R-:W-:Y:S01]  /*179e0*/  FFMA R44, R47, R14, R44 ;  /* 0x0000000e2f2c7223 */ /* 0x000fe2000000002c */
[----:B------:R-:W-:-:S07]  /*179f0*/  MOV R47, R46 ;  /* 0x0000002e002f7202 */ /* 0x000fce0000000f00 */
[----:B------:R-:W-:Y:S05]  /*17a00*/  WARPSYNC.COLLECTIVE R45, `(.L_x_463) ;  /* 0x000000002d087348 */ /* 0x000fea0003c00000 */
[----:B------:R0:W1:Y:S02]  /*17a10*/  SHFL.IDX P0, R46, R14, R13, R12 ;  /* 0x0000000d0e2e7389 */ /* 0x000064000000000c */
[----:B01----:R-:W-:Y:S05]  /*17a20*/  ENDCOLLECTIVE ;  /* 0x000000000000791b */ /* 0x003fea0003800000 */
.L_x_463:
[----:B------:R-:W-:Y:S02]  /*17a30*/  FFMA R44, R47, R48, R44 ;  /* 0x000000302f2c7223 */ /* 0x000fe4000000002c */
[----:B------:R0:W1:Y:S01]  /*17a40*/  LDS.U16 R48, [R15+0x47c] ;  /* 0x00047c000f307984 */ /* 0x0000620000000400 */
[----:B------:R-:W-:Y:S01]  /*17a50*/  HFMA2 R13, -RZ, RZ, 0, 2.384185791015625e-07 ;  /* 0x00000004ff0d7431 */ /* 0x000fe200000001ff */
[----:B------:R-:W-:-:S07]  /*17a60*/  MOV R47, R46 ;  /* 0x0000002e002f7202 */ /* 0x000fce0000000f00 */
[----:B01----:R-:W-:Y:S05]  /*17a70*/  WARPSYNC.COLLECTIVE R45, `(.L_x_464) ;  /* 0x000000002d087348 */ /* 0x003fea0003c00000 */
[----:B------:R2:W3:Y:S02]  /*17a80*/  SHFL.IDX P0, R46, R14, R13, R12 ;  /* 0x0000000d0e2e7389 */ /* 0x0004e4000000000c */
[----:B0123--:R-:W-:Y:S05]  /*17a90*/  ENDCOLLECTIVE ;  /* 0x000000000000791b */ /* 0x00ffea0003800000 */
.L_x_464:
        /* <DEDUP_REMOVED lines=8> */
.L_x_465:
        /* <DEDUP_REMOVED lines=8> */
.L_x_466:
        /* <DEDUP_REMOVED lines=8> */
.L_x_467:
        /* <DEDUP_REMOVED lines=8> */
.L_x_468:
        /* <DEDUP_REMOVED lines=8> */
.L_x_469:
        /* <DEDUP_REMOVED lines=8> */
.L_x_470:
        /* <DEDUP_REMOVED lines=8> */
.L_x_471:
        /* <DEDUP_REMOVED lines=8> */
.L_x_472:
        /* <DEDUP_REMOVED lines=8> */
.L_x_473:
        /* <DEDUP_REMOVED lines=8> */
.L_x_474:
        /* <DEDUP_REMOVED lines=8> */
.L_x_475:
        /* <DEDUP_REMOVED lines=8> */
.L_x_476:
        /* <DEDUP_REMOVED lines=8> */
.L_x_477:
        /* <DEDUP_REMOVED lines=8> */
.L_x_478:
        /* <DEDUP_REMOVED lines=8> */
.L_x_479:
        /* <DEDUP_REMOVED lines=8> */
.L_x_480:
        /* <DEDUP_REMOVED lines=8> */
.L_x_481:
        /* <DEDUP_REMOVED lines=8> */
.L_x_482:
        /* <DEDUP_REMOVED lines=8> */
.L_x_483:
        /* <DEDUP_REMOVED lines=8> */
.L_x_484:
        /* <DEDUP_REMOVED lines=8> */
.L_x_485:
        /* <DEDUP_REMOVED lines=8> */
.L_x_486:
        /* <DEDUP_REMOVED lines=8> */
.L_x_487:
        /* <DEDUP_REMOVED lines=8> */
.L_x_488:
        /* <DEDUP_REMOVED lines=8> */
.L_x_489:
        /* <DEDUP_REMOVED lines=8> */
.L_x_490:
        /* <DEDUP_REMOVED lines=8> */
.L_x_491:
        /* <DEDUP_REMOVED lines=8> */
.L_x_492:
        /* <DEDUP_REMOVED lines=11> */
.L_x_493:
        /* <DEDUP_REMOVED lines=11> */
.L_x_494:
[----:B------:R-:W-:Y:S02]  /*18a00*/  FFMA R44, R47, R48, R44 ;  /* 0x000000302f2c7223 */ /* 0x000fe4000000002c */
[----:B------:R0:W1:Y:S01]  /*18a10*/  LDS.U16 R48, [R15+0x47e] ;  /* 0x00047e000f307984 */ /* 0x0000620000000400 */
[----:B------:R-:W-:Y:S01]  /*18a20*/  HFMA2 R13, -RZ, RZ, 0, 2.384185791015625e-07 ;  /* 0x00000004ff0d7431 */ /* 0x000fe200000001ff */
[----:B------:R-:W-:-:S07]  /*18a30*/  MOV R47, R46 ;  /* 0x0000002e002f7202 */ /* 0x000fce0000000f00 */
[----:B01----:R-:W-:Y:S05]  /*18a40*/  WARPSYNC.COLLECTIVE R45, `(.L_x_495) ;  /* 0x000000002d087348 */ /* 0x003fea0003c00000 */
[----:B------:R2:W3:Y:S02]  /*18a50*/  SHFL.IDX P0, R46, R14, R13, R12 ;  /* 0x0000000d0e2e7389 */ /* 0x0004e4000000000c */
[----:B0123--:R-:W-:Y:S05]  /*18a60*/  ENDCOLLECTIVE ;  /* 0x000000000000791b */ /* 0x00ffea0003800000 */
.L_x_495:
        /* <DEDUP_REMOVED lines=8> */
.L_x_496:
        /* <DEDUP_REMOVED lines=8> */
.L_x_497:
        /* <DEDUP_REMOVED lines=8> */
.L_x_498:
        /* <DEDUP_REMOVED lines=8> */
.L_x_499:
        /* <DEDUP_REMOVED lines=8> */
.L_x_500:
        /* <DEDUP_REMOVED lines=8> */
.L_x_501:
        /* <DEDUP_REMOVED lines=8> */
.L_x_502:
        /* <DEDUP_REMOVED lines=8> */
.L_x_503:
        /* <DEDUP_REMOVED lines=8> */
.L_x_504:
        /* <DEDUP_REMOVED lines=8> */
.L_x_505:
        /* <DEDUP_REMOVED lines=8> */
.L_x_506:
        /* <DEDUP_REMOVED lines=8> */
.L_x_507:
        /* <DEDUP_REMOVED lines=8> */
.L_x_508:
        /* <DEDUP_REMOVED lines=8> */
.L_x_509:
        /* <DEDUP_REMOVED lines=8> */
.L_x_510:
        /* <DEDUP_REMOVED lines=8> */
.L_x_511:
        /* <DEDUP_REMOVED lines=8> */
.L_x_512:
        /* <DEDUP_REMOVED lines=8> */
.L_x_513:
        /* <DEDUP_REMOVED lines=8> */
.L_x_514:
        /* <DEDUP_REMOVED lines=8> */
.L_x_515:
        /* <DEDUP_REMOVED lines=8> */
.L_x_516:
        /* <DEDUP_REMOVED lines=8> */
.L_x_517:
        /* <DEDUP_REMOVED lines=8> */
.L_x_518:
        /* <DEDUP_REMOVED lines=8> */
.L_x_519:
        /* <DEDUP_REMOVED lines=8> */
.L_x_520:
        /* <DEDUP_REMOVED lines=8> */
.L_x_521:
        /* <DEDUP_REMOVED lines=8> */
.L_x_522:
[----:B------:R-:W-:-:S05]  /*197f0*/  HADD2.F32 R48, -RZ, R48.H0_H0 ;  /* 0x20000030ff307230 */ /* 0x000fca0000004100 */
[----:B------:R-:W-:Y:S01]  /*19800*/  FFMA R44, R47, R48, R44 ;  /* 0x000000302f2c7223 */ /* 0x000fe2000000002c */
[----:B------:R-:W-:Y:S06]  /*19810*/  BRA `(.L_x_523) ;  /* 0xfffffef800bc7947 */ /* 0x000fec000383ffff */
        .weak           $__internal_0_$__cuda_sm20_rcp_rn_f32_slowpath
        .type           $__internal_0_$__cuda_sm20_rcp_rn_f32_slowpath,@function
        .size           $__internal_0_$__cuda_sm20_rcp_rn_f32_slowpath,(.L_x_529 - $__internal_0_$__cuda_sm20_rcp_rn_f32_slowpath)
$__internal_0_$__cuda_sm20_rcp_rn_f32_slowpath:
[----:B------:R-:W-:Y:S01]  /*19820*/  SHF.L.U32 R0, R2, 0x1, RZ ;  /* 0x0000000102007819 */ /* 0x000fe200000006ff */
[----:B------:R-:W-:Y:S03]  /*19830*/  BSSY.RECONVERGENT B1, `(.L_x_524) ;  /* 0x0000030000017945 */ /* 0x000fe60003800200 */
[----:B------:R-:W-:-:S04]  /*19840*/  SHF.R.U32.HI R16, RZ, 0x18, R0 ;  /* 0x00000018ff107819 */ /* 0x000fc80000011600 */
[----:B------:R-:W-:-:S13]  /*19850*/  ISETP.NE.U32.AND P0, PT, R16, RZ, PT ;  /* 0x000000ff1000720c */ /* 0x000fda0003f05070 */
[----:B------:R-:W-:Y:S05]  /*19860*/  @P0 BRA `(.L_x_525) ;  /* 0x0000000000280947 */ /* 0x000fea0003800000 */
[----:B------:R-:W-:-:S04]  /*19870*/  SHF.L.U32 R0, R2, 0x1, RZ ;  /* 0x0000000102007819 */ /* 0x000fc800000006ff */
[----:B------:R-:W-:-:S13]  /*19880*/  ISETP.NE.AND P0, PT, R0, RZ, PT ;  /* 0x000000ff0000720c */ /* 0x000fda0003f05270 */
[----:B------:R-:W-:Y:S01]  /*19890*/  @P0 FFMA R12, R2, 1.84467440737095516160e+19, RZ ;  /* 0x5f800000020c0823 */ /* 0x000fe200000000ff */
[----:B------:R-:W-:Y:S08]  /*198a0*/  @!P0 MUFU.RCP R3, R2 ;  /* 0x0000000200038308 */ /* 0x000ff00000001000 */
[----:B------:R-:W0:Y:S02]  /*198b0*/  @P0 MUFU.RCP R13, R12 ;  /* 0x0000000c000d0308 */ /* 0x000e240000001000 */
[----:B0-----:R-:W-:-:S04]  /*198c0*/  @P0 FFMA R0, R12, R13, -1 ;  /* 0xbf8000000c000423 */ /* 0x001fc8000000000d */
[----:B------:R-:W-:-:S04]  /*198d0*/  @P0 FADD.FTZ R0, -R0, -RZ ;  /* 0x800000ff00000221 */ /* 0x000fc80000010100 */
[----:B------:R-:W-:-:S04]  /*198e0*/  @P0 FFMA R0, R13, R0, R13 ;  /* 0x000000000d000223 */ /* 0x000fc8000000000d */
[----:B------:R-:W-:Y:S01]  /*198f0*/  @P0 FFMA R3, R0, 1.84467440737095516160e+19, RZ ;  /* 0x5f80000000030823 */ /* 0x000fe200000000ff */
[----:B------:R-:W-:Y:S06]  /*19900*/  BRA `(.L_x_526) ;  /* 0x0000000000887947 */ /* 0x000fec0003800000 */
.L_x_525:
[----:B------:R-:W-:-:S04]  /*19910*/  IADD3 R17, PT, PT, R16, -0xfd, RZ ;  /* 0xffffff0310117810 */ /* 0x000fc80007ffe0ff */
[----:B------:R-:W-:-:S13]  /*19920*/  ISETP.GT.U32.AND P0, PT, R17, 0x1, PT ;  /* 0x000000011100780c */ /* 0x000fda0003f04070 */
[----:B------:R-:W-:Y:S05]  /*19930*/  @P0 BRA `(.L_x_527) ;  /* 0x0000000000780947 */ /* 0x000fea0003800000 */
[----:B------:R-:W-:Y:S02]  /*19940*/  LOP3.LUT R0, R2, 0x7fffff, RZ, 0xc0, !PT ;  /* 0x007fffff02007812 */ /* 0x000fe400078ec0ff */
[----:B------:R-:W-:Y:S02]  /*19950*/  MOV R14, 0x3 ;  /* 0x00000003000e7802 */ /* 0x000fe40000000f00 */
[----:B------:R-:W-:Y:S02]  /*19960*/  LOP3.LUT R0, R0, 0x3f800000, RZ, 0xfc, !PT ;  /* 0x3f80000000007812 */ /* 0x000fe400078efcff */
[----:B------:R-:W-:Y:S02]  /*19970*/  SHF.L.U32 R14, R14, R17, RZ ;  /* 0x000000110e0e7219 */ /* 0x000fe400000006ff */
[----:B------:R-:W0:Y:S02]  /*19980*/  MUFU.RCP R3, R0 ;  /* 0x0000000000037308 */ /* 0x000e240000001000 */
[----:B0-----:R-:W-:-:S04]  /*19990*/  FFMA R12, R0, R3, -1 ;  /* 0xbf800000000c7423 */ /* 0x001fc80000000003 */
[----:B------:R-:W-:-:S04]  /*199a0*/  FADD.FTZ R12, -R12, -RZ ;  /* 0x800000ff0c0c7221 */ /* 0x000fc80000010100 */
[CCC-:B------:R-:W-:Y:S01]  /*199b0*/  FFMA.RM R13, R3.reuse, R12.reuse, R3.reuse ;  /* 0x0000000c030d7223 */ /* 0x1c0fe20000004003 */
[----:B------:R-:W-:-:S04]  /*199c0*/  FFMA.RP R12, R3, R12, R3 ;  /* 0x0000000c030c7223 */ /* 0x000fc80000008003 */
[C---:B------:R-:W-:Y:S02]  /*199d0*/  LOP3.LUT R3, R13.reuse, 0x7fffff, RZ, 0xc0, !PT ;  /* 0x007fffff0d037812 */ /* 0x040fe400078ec0ff */
[----:B------:R-:W-:Y:S02]  /*199e0*/  FSETP.NEU.FTZ.AND P0, PT, R13, R12, PT ;  /* 0x0000000c0d00720b */ /* 0x000fe40003f1d000 */
[----:B------:R-:W-:Y:S02]  /*199f0*/  LOP3.LUT R3, R3, 0x800000, RZ, 0xfc, !PT ;  /* 0x0080000003037812 */ /* 0x000fe400078efcff */
[----:B------:R-:W-:Y:S02]  /*19a00*/  SEL R12, RZ, 0xffffffff, !P0 ;  /* 0xffffffffff0c7807 */ /* 0x000fe40004000000 */
[----:B------:R-:W-:Y:S02]  /*19a10*/  LOP3.LUT R14, R14, R3, RZ, 0xc0, !PT ;  /* 0x000000030e0e7212 */ /* 0x000fe400078ec0ff */
[----:B------:R-:W-:-:S02]  /*19a20*/  IADD3 R12, PT, PT, -R12, RZ, RZ ;  /* 0x000000ff0c0c7210 */ /* 0x000fc40007ffe1ff */
[-C--:B------:R-:W-:Y:S02]  /*19a30*/  SHF.R.U32.HI R14, RZ, R17.reuse, R14 ;  /* 0x00000011ff0e7219 */ /* 0x080fe4000001160e */
[----:B------:R-:W-:Y:S02]  /*19a40*/  LOP3.LUT P1, RZ, R12, R17, R3, 0xf8, !PT ;  /* 0x000000110cff7212 */ /* 0x000fe4000782f803 */
[C---:B------:R-:W-:Y:S02]  /*19a50*/  LOP3.LUT P0, RZ, R14.reuse, 0x1, RZ, 0xc0, !PT ;  /* 0x000000010eff7812 */ /* 0x040fe4000780c0ff */
[----:B------:R-:W-:-:S04]  /*19a60*/  LOP3.LUT P2, RZ, R14, 0x2, RZ, 0xc0, !PT ;  /* 0x000000020eff7812 */ /* 0x000fc8000784c0ff */
[----:B------:R-:W-:Y:S02]  /*19a70*/  PLOP3.LUT P0, PT, P0, P1, P2, 0xe0, 0x0 ;  /* 0x000000000000781c */ /* 0x000fe40000703c20 */
[----:B------:R-:W-:Y:S02]  /*19a80*/  LOP3.LUT P1, RZ, R2, 0x7fffff, RZ, 0xc0, !PT ;  /* 0x007fffff02ff7812 */ /* 0x000fe4000782c0ff */
[----:B------:R-:W-:-:S04]  /*19a90*/  SEL R0, RZ, 0x1, !P0 ;  /* 0x00000001ff007807 */ /* 0x000fc80004000000 */
[----:B------:R-:W-:-:S04]  /*19aa0*/  IADD3 R0, PT, PT, -R0, RZ, RZ ;  /* 0x000000ff00007210 */ /* 0x000fc80007ffe1ff */
[----:B------:R-:W-:Y:S02]  /*19ab0*/  ISETP.GE.AND P0, PT, R0, RZ, PT ;  /* 0x000000ff0000720c */ /* 0x000fe40003f06270 */
[----:B------:R-:W-:-:S04]  /*19ac0*/  IADD3 R0, PT, PT, R16, -0xfc, RZ ;  /* 0xffffff0410007810 */ /* 0x000fc80007ffe0ff */
[----:B------:R-:W-:-:S07]  /*19ad0*/  SHF.R.U32.HI R3, RZ, R0, R3 ;  /* 0x00000000ff037219 */ /* 0x000fce0000011603 */
[----:B------:R-:W-:-:S04]  /*19ae0*/  @!P0 IADD3 R3, PT, PT, R3, 0x1, RZ ;  /* 0x0000000103038810 */ /* 0x000fc80007ffe0ff */
[----:B------:R-:W-:-:S04]  /*19af0*/  @!P1 SHF.L.U32 R3, R3, 0x1, RZ ;  /* 0x0000000103039819 */ /* 0x000fc800000006ff */
[----:B------:R-:W-:Y:S01]  /*19b00*/  LOP3.LUT R3, R3, 0x80000000, R2, 0xf8, !PT ;  /* 0x8000000003037812 */ /* 0x000fe200078ef802 */
[----:B------:R-:W-:Y:S06]  /*19b10*/  BRA `(.L_x_526) ;  /* 0x0000000000047947 */ /* 0x000fec0003800000 */
.L_x_527:
[----:B------:R0:W1:Y:S02]  /*19b20*/  MUFU.RCP R3, R2 ;  /* 0x0000000200037308 */ /* 0x0000640000001000 */
.L_x_526:
[----:B------:R-:W-:Y:S05]  /*19b30*/  BSYNC.RECONVERGENT B1 ;  /* 0x0000000000017941 */ /* 0x000fea0003800200 */
.L_x_524:
[----:B-1----:R-:W-:Y:S01]  /*19b40*/  MOV R0, R3 ;  /* 0x0000000300007202 */ /* 0x002fe20000000f00 */
[----:B------:R-:W-:Y:S01]  /*19b50*/  HFMA2 R3, -RZ, RZ, 0, 0 ;  /* 0x00000000ff037431 */ /* 0x000fe200000001ff */
[----:B0-----:R-:W-:-:S04]  /*19b60*/  MOV R2, R15 ;  /* 0x0000000f00027202 */ /* 0x001fc80000000f00 */
[----:B------:R-:W-:Y:S05]  /*19b70*/  RET.REL.NODEC R2 `(_Z40flashattn_2warp_fixedrole_online_softmaxILi16ELi16ELi16ELi32EEvPK6__halfS2_S2_Pfif) ;  /* 0xfffffe6402207950 */ /* 0x000fea0003c3ffff */
.L_x_528:
[----:B------:R-:W-:-:S00]  /*19b80*/  BRA `(.L_x_528) ;  /* 0xfffffffc00fc7947 */ /* 0x000fc0000383ffff */
[----:B------:R-:W-:-:S00]  /*19b90*/  NOP ;  /* 0x0000000000007918 */ /* 0x000fc00000000000 */
        /* <DEDUP_REMOVED lines=14> */
.L_x_529:


//--------------------- .nv.shared._Z40flashattn_2warp_fixedrole_online_softmaxILi16ELi16ELi16ELi32EEvPK6__halfS2_S2_Pfif --------------------------
	.section	.nv.shared._Z40flashattn_2warp_fixedrole_online_softmaxILi16ELi16ELi16ELi32EEvPK6__halfS2_S2_Pfif,"aw",@nobits
	.sectionflags	@""
	.align	16
	.zero		1024


//--------------------- .nv.shared.reserved.0     --------------------------
	.section	.nv.shared.reserved.0,"aw",@nobits
	.weak		__nv_reservedSMEM_offset_0_alias
	.size		__nv_reservedSMEM_offset_0_alias, 0, 64
	.other		__nv_reservedSMEM_offset_0_alias,@"STO_CUDA_RESERVED_SHARED STV_DEFAULT"
__nv_reservedSMEM_offset_0_alias:
	.zero		0
	.zero		64


//--------------------- .nv.constant0._Z40flashattn_2warp_fixedrole_online_softmaxILi16ELi16ELi16ELi32EEvPK6__halfS2_S2_Pfif --------------------------
	.section	.nv.constant0._Z40flashattn_2warp_fixedrole_online_softmaxILi16ELi16ELi16ELi32EEvPK6__halfS2_S2_Pfif,"a",@progbits
	.sectionflags	@""
	.align	4
.nv.constant0._Z40flashattn_2warp_fixedrole_online_softmaxILi16ELi16ELi16ELi32EEvPK6__halfS2_S2_Pfif:
	.zero		936


//--------------------- SYMBOLS --------------------------

	.type		.nv.reservedSmem.offset0,@object
	.size		.nv.reservedSmem.offset0,0x4
	.type		.nv.reservedSmem.cap,@object
	.size		.nv.reservedSmem.cap,0x4
